def matmul_kernel(
    a_ptr,
    b_ptr,
    c_ptr,
    M,
    N,
    K,
    stride_am,
    stride_ak,
    stride_bk,
    stride_bn,
    stride_cm,
    stride_cn,
    BLOCK_M: tl.constexpr,
    BLOCK_N: tl.constexpr,
    BLOCK_K: tl.constexpr,
    GROUP_M: tl.constexpr,
):
    pid = tl.program_id(axis=0)
    num_pid_m = tl.cdiv(M, BLOCK_M)
    num_pid_n = tl.cdiv(N, BLOCK_N)
    num_pid_in_group = GROUP_M * num_pid_n
    group_id = pid // num_pid_in_group
    first_pid_m = group_id * GROUP_M
    group_size_m = min(num_pid_m - first_pid_m, GROUP_M)
    pid_m = first_pid_m + ((pid % num_pid_in_group) % group_size_m)
    pid_n = (pid % num_pid_in_group) // group_size_m

    offs_am = (pid_m * BLOCK_M + tl.arange(0, BLOCK_M)) % M
    offs_bn = (pid_n * BLOCK_N + tl.arange(0, BLOCK_N)) % N
    offs_k = tl.arange(0, BLOCK_K)
    a_ptrs = a_ptr + offs_am[:, None] * stride_am + offs_k[None, :] * stride_ak
    b_ptrs = b_ptr + offs_k[:, None] * stride_bk + offs_bn[None, :] * stride_bn

    acc = tl.zeros((BLOCK_M, BLOCK_N), dtype=tl.float32)
    for kk in range(0, tl.cdiv(K, BLOCK_K)):
        a = tl.load(a_ptrs, mask=offs_k[None, :] < K - kk * BLOCK_K, other=0.0)
        b = tl.load(b_ptrs, mask=offs_k[:, None] < K - kk * BLOCK_K, other=0.0)
        acc = tl.dot(a, b, acc)
        a_ptrs += BLOCK_K * stride_ak
        b_ptrs += BLOCK_K * stride_bk

    c = acc.to(c_ptr.dtype.element_ty)
    offs_cm = pid_m * BLOCK_M + tl.arange(0, BLOCK_M)
    offs_cn = pid_n * BLOCK_N + tl.arange(0, BLOCK_N)
    c_ptrs = c_ptr + offs_cm[:, None] * stride_cm + offs_cn[None, :] * stride_cn
    mask = (offs_cm[:, None] < M) & (offs_cn[None, :] < N)
    tl.store(c_ptrs, c, mask=mask)

# config = {"BLOCK_K": 128, "BLOCK_M": 256, "BLOCK_N": 256, "GROUP_M": 8, "arch": "sm_100", "dtype": "fp32", "num_ctas": 1, "num_stages": 3, "num_warps": 16}
# arch = sm_100


// ===== COMPILED SASS (sm_100a) =====

	.target	sm_100a

	.elftype	@"ET_EXEC"


//--------------------- .note.nv.tkinfo           --------------------------
	.section	.note.nv.tkinfo,"",@"SHT_NOTE"
	.sectionflags	@"SHF_NOTE_NV_TKINFO"
	.tkinfo
        /*0018*/ 	.word	0x00000081
        /*0030*/ 	.string	""
        /*0030*/ 	.string	"ptxas-blackwell"
        /*0030*/ 	.string	"Cuda compilation tools, release 12.9, V12.9.86"
        /*0030*/ 	.string	"Build cuda_12.9.r12.9/compiler.36037853_0"
        /*0030*/ 	.string	"-v  -suppress-debug-info  -lineinfo  -arch sm_100a "



//--------------------- .note.nv.cuver            --------------------------
	.section	.note.nv.cuver,"",@"SHT_NOTE"
	.sectionflags	@"SHF_NOTE_NV_CUVER"
        /*0018*/ 	.short	0x0001
        /*001a*/ 	.short	0x0064
        /*001c*/ 	.short	0x0001
        /*001e*/ 	.short	0x0000
        /*0020*/ 	.short	0x0001
        /*0022*/ 	.short	0x0000


//--------------------- .nv.info                  --------------------------
	.section	.nv.info,"",@"SHT_CUDA_INFO"
	.align	4


	//----- nvinfo : EIATTR_REGCOUNT
	.align		4
        /*0000*/ 	.byte	0x04, 0x2f
        /*0002*/ 	.short	(.L_1 - .L_0)
	.align		4
.L_0:
        /*0004*/ 	.word	index@(matmul_kernel)
        /*0008*/ 	.word	0x00000020


	//----- nvinfo : EIATTR_FRAME_SIZE
	.align		4
.L_1:
        /*000c*/ 	.byte	0x04, 0x11
        /*000e*/ 	.short	(.L_3 - .L_2)
	.align		4
.L_2:
        /*0010*/ 	.word	index@(matmul_kernel)
        /*0014*/ 	.word	0x00002b68


	//----- nvinfo : EIATTR_MIN_STACK_SIZE
	.align		4
.L_3:
        /*0018*/ 	.byte	0x04, 0x12
        /*001a*/ 	.short	(.L_5 - .L_4)
	.align		4
.L_4:
        /*001c*/ 	.word	index@(matmul_kernel)
        /*0020*/ 	.word	0x00002b68
.L_5:


//--------------------- .nv.info.matmul_kernel    --------------------------
	.section	.nv.info.matmul_kernel,"",@"SHT_CUDA_INFO"
	.sectionflags	@""
	.align	4


	//----- nvinfo : EIATTR_CUDA_API_VERSION
	.align		4
        /*0000*/ 	.byte	0x04, 0x37
        /*0002*/ 	.short	(.L_7 - .L_6)
.L_6:
        /*0004*/ 	.word	0x00000081


	//----- nvinfo : EIATTR_KPARAM_INFO
	.align		4
.L_7:
        /*0008*/ 	.byte	0x04, 0x17
        /*000a*/ 	.short	(.L_9 - .L_8)
.L_8:
        /*000c*/ 	.word	0x00000000
        /*0010*/ 	.short	0x000d
        /*0012*/ 	.short	0x0048
        /*0014*/ 	.byte	0x00, 0xf4, 0x21, 0x00


	//----- nvinfo : EIATTR_KPARAM_INFO
	.align		4
.L_9:
        /*0018*/ 	.byte	0x04, 0x17
        /*001a*/ 	.short	(.L_11 - .L_10)
.L_10:
        /*001c*/ 	.word	0x00000000
        /*0020*/ 	.short	0x000c
        /*0022*/ 	.short	0x0040
        /*0024*/ 	.byte	0x00, 0xf4, 0x21, 0x00


	//----- nvinfo : EIATTR_KPARAM_INFO
	.align		4
.L_11:
        /*0028*/ 	.byte	0x04, 0x17
        /*002a*/ 	.short	(.L_13 - .L_12)
.L_12:
        /*002c*/ 	.word	0x00000000
        /*0030*/ 	.short	0x000b
        /*0032*/ 	.short	0x0038
        /*0034*/ 	.byte	0x00, 0xf0, 0x11, 0x00


	//----- nvinfo : EIATTR_KPARAM_INFO
	.align		4
.L_13:
        /*0038*/ 	.byte	0x04, 0x17
        /*003a*/ 	.short	(.L_15 - .L_14)
.L_14:
        /*003c*/ 	.word	0x00000000
        /*0040*/ 	.short	0x000a
        /*0042*/ 	.short	0x0034
        /*0044*/ 	.byte	0x00, 0xf0, 0x11, 0x00


	//----- nvinfo : EIATTR_KPARAM_INFO
	.align		4
.L_15:
        /*0048*/ 	.byte	0x04, 0x17
        /*004a*/ 	.short	(.L_17 - .L_16)
.L_16:
        /*004c*/ 	.word	0x00000000
        /*0050*/ 	.short	0x0009
        /*0052*/ 	.short	0x0030
        /*0054*/ 	.byte	0x00, 0xf0, 0x11, 0x00


	//----- nvinfo : EIATTR_KPARAM_INFO
	.align		4
.L_17:
        /*0058*/ 	.byte	0x04, 0x17
        /*005a*/ 	.short	(.L_19 - .L_18)
.L_18:
        /*005c*/ 	.word	0x00000000
        /*0060*/ 	.short	0x0008
        /*0062*/ 	.short	0x002c
        /*0064*/ 	.byte	0x00, 0xf0, 0x11, 0x00


	//----- nvinfo : EIATTR_KPARAM_INFO
	.align		4
.L_19:
        /*0068*/ 	.byte	0x04, 0x17
        /*006a*/ 	.short	(.L_21 - .L_20)
.L_20:
        /*006c*/ 	.word	0x00000000
        /*0070*/ 	.short	0x0007
        /*0072*/ 	.short	0x0028
        /*0074*/ 	.byte	0x00, 0xf0, 0x11, 0x00


	//----- nvinfo : EIATTR_KPARAM_INFO
	.align		4
.L_21:
        /*0078*/ 	.byte	0x04, 0x17
        /*007a*/ 	.short	(.L_23 - .L_22)
.L_22:
        /*007c*/ 	.word	0x00000000
        /*0080*/ 	.short	0x0006
        /*0082*/ 	.short	0x0024
        /*0084*/ 	.byte	0x00, 0xf0, 0x11, 0x00


	//----- nvinfo : EIATTR_KPARAM_INFO
	.align		4
.L_23:
        /*0088*/ 	.byte	0x04, 0x17
        /*008a*/ 	.short	(.L_25 - .L_24)
.L_24:
        /*008c*/ 	.word	0x00000000
        /*0090*/ 	.short	0x0005
        /*0092*/ 	.short	0x0020
        /*0094*/ 	.byte	0x00, 0xf0, 0x11, 0x00


	//----- nvinfo : EIATTR_KPARAM_INFO
	.align		4
.L_25:
        /*0098*/ 	.byte	0x04, 0x17
        /*009a*/ 	.short	(.L_27 - .L_26)
.L_26:
        /*009c*/ 	.word	0x00000000
        /*00a0*/ 	.short	0x0004
        /*00a2*/ 	.short	0x001c
        /*00a4*/ 	.byte	0x00, 0xf0, 0x11, 0x00


	//----- nvinfo : EIATTR_KPARAM_INFO
	.align		4
.L_27:
        /*00a8*/ 	.byte	0x04, 0x17
        /*00aa*/ 	.short	(.L_29 - .L_28)
.L_28:
        /*00ac*/ 	.word	0x00000000
        /*00b0*/ 	.short	0x0003
        /*00b2*/ 	.short	0x0018
        /*00b4*/ 	.byte	0x00, 0xf0, 0x11, 0x00


	//----- nvinfo : EIATTR_KPARAM_INFO
	.align		4
.L_29:
        /*00b8*/ 	.byte	0x04, 0x17
        /*00ba*/ 	.short	(.L_31 - .L_30)
.L_30:
        /*00bc*/ 	.word	0x00000000
        /*00c0*/ 	.short	0x0002
        /*00c2*/ 	.short	0x0010
        /*00c4*/ 	.byte	0x00, 0xf4, 0x21, 0x00


	//----- nvinfo : EIATTR_KPARAM_INFO
	.align		4
.L_31:
        /*00c8*/ 	.byte	0x04, 0x17
        /*00ca*/ 	.short	(.L_33 - .L_32)
.L_32:
        /*00cc*/ 	.word	0x00000000
        /*00d0*/ 	.short	0x0001
        /*00d2*/ 	.short	0x0008
        /*00d4*/ 	.byte	0x00, 0xf4, 0x21, 0x00


	//----- nvinfo : EIATTR_KPARAM_INFO
	.align		4
.L_33:
        /*00d8*/ 	.byte	0x04, 0x17
        /*00da*/ 	.short	(.L_35 - .L_34)
.L_34:
        /*00dc*/ 	.word	0x00000000
        /*00e0*/ 	.short	0x0000
        /*00e2*/ 	.short	0x0000
        /*00e4*/ 	.byte	0x00, 0xf4, 0x21, 0x00


	//----- nvinfo : EIATTR_SPARSE_MMA_MASK
	.align		4
.L_35:
        /*00e8*/ 	.byte	0x03, 0x50
        /*00ea*/ 	.short	0x0000


	//----- nvinfo : EIATTR_MAXREG_COUNT
	.align		4
        /*00ec*/ 	.byte	0x03, 0x1b
        /*00ee*/ 	.short	0x0080


	//----- nvinfo : EIATTR_NUM_BARRIERS
	.align		4
        /*00f0*/ 	.byte	0x02, 0x4c
        /*00f2*/ 	.byte	0x01
	.zero		1


	//----- nvinfo : EIATTR_ANNOTATIONS
	.align		4
        /*00f4*/ 	.byte	0x04, 0x55
        /*00f6*/ 	.short	(.L_37 - .L_36)


	//   ....[0]....
.L_36:
        /*00f8*/ 	.word	0x00000001
        /*00fc*/ 	.byte	0xc0, 0x00, 0x00, 0x00, 0x01, 0x00, 0x00, 0x00, 0x40, 0x06, 0x00, 0x00, 0x01, 0x00, 0x00, 0x00
        /* <DEDUP_REMOVED lines=4034> */
        /*fd2c*/ 	.byte	0x70, 0xb7, 0x03, 0x00


	//----- nvinfo : EIATTR_VRC_CTA_INIT_COUNT
	.align		4
.L_37:
        /*fd30*/ 	.byte	0x02, 0x4a
	.zero		1
	.zero		1


	//----- nvinfo : EIATTR_EXIT_INSTR_OFFSETS
	.align		4
        /*fd34*/ 	.byte	0x04, 0x1c
        /*fd36*/ 	.short	(.L_39 - .L_38)


	//   ....[0]....
.L_38:
        /*fd38*/ 	.word	0x0003b9f0


	//   ....[1]....
        /*fd3c*/ 	.word	0x0003ba10


	//----- nvinfo : EIATTR_REQNTID
	.align		4
.L_39:
        /*fd40*/ 	.byte	0x04, 0x10
        /*fd42*/ 	.short	(.L_41 - .L_40)
.L_40:
        /*fd44*/ 	.word	0x00000200
        /*fd48*/ 	.word	0x00000001
        /*fd4c*/ 	.word	0x00000001


	//----- nvinfo : EIATTR_CBANK_PARAM_SIZE
	.align		4
.L_41:
        /*fd50*/ 	.byte	0x03, 0x19
        /*fd52*/ 	.short	0x0050


	//----- nvinfo : EIATTR_PARAM_CBANK
	.align		4
        /*fd54*/ 	.byte	0x04, 0x0a
        /*fd56*/ 	.short	(.L_43 - .L_42)
	.align		4
.L_42:
        /*fd58*/ 	.word	index@(.nv.constant0.matmul_kernel)
        /*fd5c*/ 	.short	0x0380
        /*fd5e*/ 	.short	0x0050


	//----- nvinfo : EIATTR_SW_WAR
	.align		4
.L_43:
        /*fd60*/ 	.byte	0x04, 0x36
        /*fd62*/ 	.short	(.L_45 - .L_44)
.L_44:
        /*fd64*/ 	.word	0x00000008
.L_45:


//--------------------- .nv.compat                --------------------------
	.section	.nv.compat,"",@"SHT_CUDA_COMPAT_INFO"
	.align	4
        /*0000*/ 	.byte	0x02, 0x02, 0x01, 0x00, 0x02, 0x05, 0x05, 0x00, 0x02, 0x03, 0x00, 0x00, 0x02, 0x06, 0x01, 0x00


//--------------------- .nv.callgraph             --------------------------
	.section	.nv.callgraph,"",@"SHT_CUDA_CALLGRAPH"
	.align	4
	.sectionentsize	8
	.align		4
        /*0000*/ 	.word	0x00000000
	.align		4
        /*0004*/ 	.word	0xffffffff
	.align		4
        /*0008*/ 	.word	0x00000000
	.align		4
        /*000c*/ 	.word	0xfffffffe
	.align		4
        /*0010*/ 	.word	0x00000000
	.align		4
        /*0014*/ 	.word	0xfffffffd
	.align		4
        /*0018*/ 	.word	0x00000000
	.align		4
        /*001c*/ 	.word	0xfffffffc


//--------------------- .text.matmul_kernel       --------------------------
	.section	.text.matmul_kernel,"ax",@progbits
	.align	128
        .global         matmul_kernel
        .type           matmul_kernel,@function
        .size           matmul_kernel,(.L_x_3 - matmul_kernel)
        .other          matmul_kernel,@"STO_CUDA_ENTRY STV_DEFAULT"
matmul_kernel:
.text.matmul_kernel:
[----:B------:R-:W1:Y:S08]  /*0000*/  LDC R1, c[0x0][0x37c] ;  /* 0x0000df00ff017b82 */ /* 0x000e700000000800 */
[----:B------:R-:W2:Y:S01]  /*0010*/  LDC.64 R2, c[0x0][0x398] ;  /* 0x0000e600ff027b82 */ /* 0x000ea20000000a00 */
[----:B-1----:R-:W-:Y:S01]  /*0020*/  VIADD R1, R1, 0xffffd498 ;  /* 0xffffd49801017836 */ /* 0x002fe20000000000 */
[----:B------:R-:W1:Y:S01]  /*0030*/  S2R R25, SR_TID.X ;  /* 0x0000000000197919 */ /* 0x000e620000002100 */
[----:B------:R-:W3:Y:S01]  /*0040*/  LDCU UR6, c[0x0][0x3a0] ;  /* 0x00007400ff0677ac */ /* 0x000ee20008000800 */
[----:B------:R-:W4:Y:S04]  /*0050*/  LDCU.128 UR8, c[0x0][0x380] ;  /* 0x00007000ff0877ac */ /* 0x000f280008000c00 */
[----:B------:R-:W1:Y:S01]  /*0060*/  S2UR UR5, SR_CgaCtaId ;  /* 0x00000000000579c3 */ /* 0x000e620000008800 */
[----:B------:R-:W1:Y:S01]  /*0070*/  LDCU.64 UR12, c[0x0][0x358] ;  /* 0x00006b00ff0c77ac */ /* 0x000e620008000a00 */
[----:B------:R-:W-:Y:S01]  /*0080*/  UMOV UR4, 0x400 ;  /* 0x0000040000047882 */ /* 0x000fe20000000000 */
[----:B------:R-:W1:Y:S01]  /*0090*/  LDCU UR14, c[0x0][0x3a0] ;  /* 0x00007400ff0e77ac */ /* 0x000e620008000800 */
[----:B------:R-:W1:Y:S01]  /*00a0*/  LDCU UR15, c[0x0][0x3a0] ;  /* 0x00007400ff0f77ac */ /* 0x000e620008000800 */
[----:B--2---:R-:W-:Y:S01]  /*00b0*/  IMAD.MOV.U32 R11, RZ, RZ, R3 ;  /* 0x000000ffff0b7224 */ /* 0x004fe200078e0003 */
[----:B------:R2:W-:Y:S01]  /*00c0*/  STL.64 [R1+0x728], R2 ;  /* 0x0007280201007387 */ /* 0x0005e20000100a00 */
[----:B------:R-:W-:Y:S01]  /*00d0*/  IMAD.MOV.U32 R12, RZ, RZ, R2 ;  /* 0x000000ffff0c7224 */ /* 0x000fe200078e0002 */
[----:B------:R-:W1:Y:S01]  /*00e0*/  LDCU UR16, c[0x0][0x3a0] ;  /* 0x00007400ff1077ac */ /* 0x000e620008000800 */
[----:B------:R-:W-:Y:S01]  /*00f0*/  VIADD R0, R11, 0xff ;  /* 0x000000ff0b007836 */ /* 0x000fe20000000000 */
[----:B------:R-:W2:Y:S01]  /*0100*/  LDCU UR17, c[0x0][0x3a0] ;  /* 0x00007400ff1177ac */ /* 0x000ea20008000800 */
[----:B-1----:R-:W-:Y:S01]  /*0110*/  LOP3.LUT R24, R25, 0xff, RZ, 0xc0, !PT ;  /* 0x000000ff19187812 */ /* 0x002fe200078ec0ff */
[----:B------:R-:W1:Y:S02]  /*0120*/  LDCU UR19, c[0x0][0x3a0] ;  /* 0x00007400ff1377ac */ /* 0x000e640008000800 */
[----:B--2---:R-:W-:-:S02]  /*0130*/  SHF.R.S32.HI R3, RZ, 0x1f, R0 ;  /* 0x0000001fff037819 */ /* 0x004fc40000011400 */
[----:B------:R-:W-:Y:S01]  /*0140*/  IMAD.SHL.U32 R14, R24, 0x4, RZ ;  /* 0x00000004180e7824 */ /* 0x000fe200078e00ff */
[----:B------:R-:W2:Y:S01]  /*0150*/  LDCU UR18, c[0x0][0x3a0] ;  /* 0x00007400ff1277ac */ /* 0x000ea20008000800 */
[----:B------:R-:W-:Y:S02]  /*0160*/  LEA.HI R3, R3, R0, RZ, 0x8 ;  /* 0x0000000003037211 */ /* 0x000fe400078f40ff */
[----:B------:R-:W1:Y:S02]  /*0170*/  S2R R0, SR_CTAID.X ;  /* 0x0000000000007919 */ /* 0x000e640000002500 */
[----:B------:R-:W-:-:S05]  /*0180*/  SHF.R.S32.HI R3, RZ, 0x8, R3 ;  /* 0x00000008ff037819 */ /* 0x000fca0000011403 */
[----:B------:R-:W-:-:S05]  /*0190*/  IMAD.SHL.U32 R7, R3, 0x8, RZ ;  /* 0x0000000803077824 */ /* 0x000fca00078e00ff */
[-C--:B------:R-:W-:Y:S02]  /*01a0*/  IABS R5, R7.reuse ;  /* 0x0000000700057213 */ /* 0x080fe40000000000 */
[----:B------:R-:W-:Y:S02]  /*01b0*/  IABS R10, R7 ;  /* 0x00000007000a7213 */ /* 0x000fe40000000000 */
[----:B------:R-:W2:Y:S08]  /*01c0*/  I2F.RP R4, R5 ;  /* 0x0000000500047306 */ /* 0x000eb00000209400 */
[----:B--2---:R-:W2:Y:S01]  /*01d0*/  MUFU.RCP R4, R4 ;  /* 0x0000000400047308 */ /* 0x004ea20000001000 */
[----:B-1----:R-:W-:Y:S01]  /*01e0*/  IABS R8, R0 ;  /* 0x0000000000087213 */ /* 0x002fe20000000000 */
[----:B--2---:R-:W-:-:S02]  /*01f0*/  VIADD R2, R4, 0xffffffe ;  /* 0x0ffffffe04027836 */ /* 0x004fc40000000000 */
[----:B------:R-:W-:-:S04]  /*0200*/  IMAD.MOV R4, RZ, RZ, -R10 ;  /* 0x000000ffff047224 */ /* 0x000fc800078e0a0a */
[----:B------:R1:W2:Y:S02]  /*0210*/  F2I.FTZ.U32.TRUNC.NTZ R3, R2 ;  /* 0x0000000200037305 */ /* 0x0002a4000021f000 */
[----:B-1----:R-:W-:Y:S02]  /*0220*/  IMAD.MOV.U32 R2, RZ, RZ, RZ ;  /* 0x000000ffff027224 */ /* 0x002fe400078e00ff */
[----:B--2---:R-:W-:-:S04]  /*0230*/  IMAD.MOV R6, RZ, RZ, -R3 ;  /* 0x000000ffff067224 */ /* 0x004fc800078e0a03 */
[----:B------:R-:W-:Y:S02]  /*0240*/  IMAD R9, R6, R5, RZ ;  /* 0x0000000506097224 */ /* 0x000fe400078e02ff */
[----:B------:R-:W-:Y:S02]  /*0250*/  IMAD.MOV.U32 R6, RZ, RZ, R8 ;  /* 0x000000ffff067224 */ /* 0x000fe400078e0008 */
[----:B------:R-:W-:-:S06]  /*0260*/  IMAD.HI.U32 R3, R3, R9, R2 ;  /* 0x0000000903037227 */ /* 0x000fcc00078e0002 */
[----:B------:R-:W-:-:S04]  /*0270*/  IMAD.HI.U32 R3, R3, R6, RZ ;  /* 0x0000000603037227 */ /* 0x000fc800078e00ff */
[----:B------:R-:W-:-:S05]  /*0280*/  IMAD R2, R3, R4, R6 ;  /* 0x0000000403027224 */ /* 0x000fca00078e0206 */
[----:B------:R-:W-:-:S13]  /*0290*/  ISETP.GT.U32.AND P1, PT, R5, R2, PT ;  /* 0x000000020500720c */ /* 0x000fda0003f24070 */
[----:B------:R-:W-:Y:S02]  /*02a0*/  @!P1 IMAD.IADD R2, R2, 0x1, -R5 ;  /* 0x0000000102029824 */ /* 0x000fe400078e0a05 */
[----:B------:R-:W-:Y:S01]  /*02b0*/  @!P1 VIADD R3, R3, 0x1 ;  /* 0x0000000103039836 */ /* 0x000fe20000000000 */
[----:B------:R-:W-:Y:S02]  /*02c0*/  ISETP.NE.AND P1, PT, R7, RZ, PT ;  /* 0x000000ff0700720c */ /* 0x000fe40003f25270 */
[----:B------:R-:W-:Y:S02]  /*02d0*/  ISETP.GE.U32.AND P0, PT, R2, R5, PT ;  /* 0x000000050200720c */ /* 0x000fe40003f06070 */
[----:B------:R-:W-:-:S04]  /*02e0*/  LOP3.LUT R2, R0, R7, RZ, 0x3c, !PT ;  /* 0x0000000700027212 */ /* 0x000fc800078e3cff */
[----:B------:R-:W-:Y:S01]  /*02f0*/  ISETP.GE.AND P2, PT, R2, RZ, PT ;  /* 0x000000ff0200720c */ /* 0x000fe20003f46270 */
[----:B------:R-:W-:-:S06]  /*0300*/  VIADD R2, R12, 0xff ;  /* 0x000000ff0c027836 */ /* 0x000fcc0000000000 */
[----:B------:R-:W-:-:S04]  /*0310*/  @P0 VIADD R3, R3, 0x1 ;  /* 0x0000000103030836 */ /* 0x000fc80000000000 */
[----:B------:R-:W-:Y:S01]  /*0320*/  IMAD.MOV.U32 R4, RZ, RZ, R3 ;  /* 0x000000ffff047224 */ /* 0x000fe200078e0003 */
[----:B------:R-:W-:-:S03]  /*0330*/  SHF.R.S32.HI R3, RZ, 0x1f, R2 ;  /* 0x0000001fff037819 */ /* 0x000fc60000011402 */
[----:B------:R-:W-:Y:S01]  /*0340*/  @!P2 IMAD.MOV R4, RZ, RZ, -R4 ;  /* 0x000000ffff04a224 */ /* 0x000fe200078e0a04 */
[----:B------:R-:W-:Y:S02]  /*0350*/  @!P1 LOP3.LUT R4, RZ, R7, RZ, 0x33, !PT ;  /* 0x00000007ff049212 */ /* 0x000fe400078e33ff */
[----:B------:R-:W-:-:S03]  /*0360*/  LEA.HI R2, R3, R2, RZ, 0x8 ;  /* 0x0000000203027211 */ /* 0x000fc600078f40ff */
[----:B------:R-:W-:Y:S02]  /*0370*/  IMAD.SHL.U32 R23, R4, 0x8, RZ ;  /* 0x0000000804177824 */ /* 0x000fe400078e00ff */
[----:B------:R-:W-:-:S03]  /*0380*/  IMAD.MOV R4, RZ, RZ, -R4 ;  /* 0x000000ffff047224 */ /* 0x000fc600078e0a04 */
[----:B------:R-:W-:Y:S01]  /*0390*/  LEA.HI.SX32 R2, R2, -R23, 0x18 ;  /* 0x8000001702027211 */ /* 0x000fe200078fc2ff */
[----:B------:R-:W-:Y:S02]  /*03a0*/  IMAD R7, R7, R4, R0 ;  /* 0x0000000407077224 */ /* 0x000fe400078e0200 */
[----:B------:R-:W-:Y:S01]  /*03b0*/  IMAD.MOV.U32 R4, RZ, RZ, RZ ;  /* 0x000000ffff047224 */ /* 0x000fe200078e00ff */
[----:B------:R-:W-:Y:S02]  /*03c0*/  VIMNMX R2, PT, PT, R2, 0x8, PT ;  /* 0x0000000802027848 */ /* 0x000fe40003fe0100 */
[----:B------:R-:W-:Y:S02]  /*03d0*/  IABS R0, R7 ;  /* 0x0000000700007213 */ /* 0x000fe40000000000 */
[----:B------:R-:W-:-:S04]  /*03e0*/  IABS R3, R2 ;  /* 0x0000000200037213 */ /* 0x000fc80000000000 */
[----:B------:R-:W1:Y:S08]  /*03f0*/  I2F.RP R6, R3 ;  /* 0x0000000300067306 */ /* 0x000e700000209400 */
[----:B-1----:R-:W1:Y:S02]  /*0400*/  MUFU.RCP R6, R6 ;  /* 0x0000000600067308 */ /* 0x002e640000001000 */
[----:B-1----:R-:W-:-:S06]  /*0410*/  VIADD R5, R6, 0xffffffe ;  /* 0x0ffffffe06057836 */ /* 0x002fcc0000000000 */
[----:B------:R-:W1:Y:S02]  /*0420*/  F2I.FTZ.U32.TRUNC.NTZ R5, R5 ;  /* 0x0000000500057305 */ /* 0x000e64000021f000 */
[----:B-1----:R-:W-:-:S04]  /*0430*/  IMAD.MOV R8, RZ, RZ, -R5 ;  /* 0x000000ffff087224 */ /* 0x002fc800078e0a05 */
[----:B------:R-:W-:Y:S01]  /*0440*/  IMAD R9, R8, R3, RZ ;  /* 0x0000000308097224 */ /* 0x000fe200078e02ff */
[----:B------:R-:W-:-:S03]  /*0450*/  IABS R8, R2 ;  /* 0x0000000200087213 */ /* 0x000fc60000000000 */
[----:B------:R-:W-:Y:S01]  /*0460*/  IMAD.HI.U32 R4, R5, R9, R4 ;  /* 0x0000000905047227 */ /* 0x000fe200078e0004 */
[----:B------:R-:W-:-:S03]  /*0470*/  IABS R5, R11 ;  /* 0x0000000b00057213 */ /* 0x000fc60000000000 */
[----:B------:R-:W-:Y:S01]  /*0480*/  IMAD.MOV R8, RZ, RZ, -R8 ;  /* 0x000000ffff087224 */ /* 0x000fe200078e0a08 */
[----:B------:R-:W1:Y:S01]  /*0490*/  I2F.RP R6, R5 ;  /* 0x0000000500067306 */ /* 0x000e620000209400 */
[----:B------:R-:W-:Y:S01]  /*04a0*/  IMAD.HI.U32 R11, R4, R0, RZ ;  /* 0x00000000040b7227 */ /* 0x000fe200078e00ff */
[----:B------:R-:W-:-:S03]  /*04b0*/  IABS R4, R12 ;  /* 0x0000000c00047213 */ /* 0x000fc60000000000 */
[----:B------:R-:W-:-:S05]  /*04c0*/  IMAD R0, R11, R8, R0 ;  /* 0x000000080b007224 */ /* 0x000fca00078e0200 */
[----:B------:R-:W-:Y:S01]  /*04d0*/  ISETP.GT.U32.AND P1, PT, R3, R0, PT ;  /* 0x000000000300720c */ /* 0x000fe20003f24070 */
[----:B-1----:R-:W1:-:S12]  /*04e0*/  MUFU.RCP R6, R6 ;  /* 0x0000000600067308 */ /* 0x002e580000001000 */
[----:B------:R-:W-:Y:S02]  /*04f0*/  @!P1 IMAD.IADD R0, R0, 0x1, -R3 ;  /* 0x0000000100009824 */ /* 0x000fe400078e0a03 */
[----:B------:R-:W-:Y:S01]  /*0500*/  @!P1 VIADD R11, R11, 0x1 ;  /* 0x000000010b0b9836 */ /* 0x000fe20000000000 */
[----:B------:R-:W-:Y:S02]  /*0510*/  ISETP.NE.AND P1, PT, R2, RZ, PT ;  /* 0x000000ff0200720c */ /* 0x000fe40003f25270 */
[----:B------:R-:W-:Y:S02]  /*0520*/  ISETP.GE.U32.AND P0, PT, R0, R3, PT ;  /* 0x000000030000720c */ /* 0x000fe40003f06070 */
[----:B------:R-:W-:Y:S01]  /*0530*/  LOP3.LUT R0, R7, R2, RZ, 0x3c, !PT ;  /* 0x0000000207007212 */ /* 0x000fe200078e3cff */
[----:B------:R-:W2:Y:S01]  /*0540*/  I2F.RP R3, R4 ;  /* 0x0000000400037306 */ /* 0x000ea20000209400 */
[----:B-1----:R-:W-:Y:S02]  /*0550*/  VIADD R8, R6, 0xffffffe ;  /* 0x0ffffffe06087836 */ /* 0x002fe40000000000 */
[----:B------:R-:W-:-:S02]  /*0560*/  ISETP.GE.AND P2, PT, R0, RZ, PT ;  /* 0x000000ff0000720c */ /* 0x000fc40003f46270 */
[----:B------:R-:W-:-:S03]  /*0570*/  SHF.R.U32.HI R0, RZ, 0x7, R25 ;  /* 0x00000007ff007819 */ /* 0x000fc60000011619 */
[----:B------:R1:W3:Y:S01]  /*0580*/  F2I.FTZ.U32.TRUNC.NTZ R9, R8 ;  /* 0x0000000800097305 */ /* 0x0002e2000021f000 */
[----:B------:R-:W-:Y:S01]  /*0590*/  SGXT.U32 R0, R0, 0x2 ;  /* 0x000000020000781a */ /* 0x000fe20000000000 */
[----:B------:R-:W-:-:S06]  /*05a0*/  @P0 VIADD R11, R11, 0x1 ;  /* 0x000000010b0b0836 */ /* 0x000fcc0000000000 */
[----:B------:R-:W-:Y:S01]  /*05b0*/  @!P2 IMAD.MOV R11, RZ, RZ, -R11 ;  /* 0x000000ffff0ba224 */ /* 0x000fe200078e0a0b */
[----:B------:R-:W-:Y:S01]  /*05c0*/  @!P1 LOP3.LUT R11, RZ, R2, RZ, 0x33, !PT ;  /* 0x00000002ff0b9212 */ /* 0x000fe200078e33ff */
[----:B--2---:R-:W2:Y:S01]  /*05d0*/  MUFU.RCP R3, R3 ;  /* 0x0000000300037308 */ /* 0x004ea20000001000 */
[----:B-1----:R-:W-:-:S03]  /*05e0*/  IMAD.MOV.U32 R8, RZ, RZ, RZ ;  /* 0x000000ffff087224 */ /* 0x002fc600078e00ff */
[----:B------:R-:W-:Y:S02]  /*05f0*/  IMAD.SHL.U32 R10, R11, 0x100, RZ ;  /* 0x000001000b0a7824 */ /* 0x000fe400078e00ff */
[----:B---3--:R-:W-:Y:S02]  /*0600*/  IMAD.MOV R6, RZ, RZ, -R9 ;  /* 0x000000ffff067224 */ /* 0x008fe400078e0a09 */
[----:B------:R-:W-:Y:S01]  /*0610*/  IMAD.MOV R11, RZ, RZ, -R11 ;  /* 0x000000ffff0b7224 */ /* 0x000fe200078e0a0b */
[----:B------:R-:W-:Y:S01]  /*0620*/  LOP3.LUT R0, R10, R0, RZ, 0xfc, !PT ;  /* 0x000000000a007212 */ /* 0x000fe200078efcff */
[----:B------:R-:W-:Y:S01]  /*0630*/  IMAD R27, R6, R5, RZ ;  /* 0x00000005061b7224 */ /* 0x000fe200078e02ff */
[----:B------:R1:W-:Y:S02]  /*0640*/  STL [R1+0x3d0], R10 ;  /* 0x0003d00a01007387 */ /* 0x0003e40000100800 */
[----:B------:R-:W-:Y:S01]  /*0650*/  LOP3.LUT R6, R0, 0xfc, RZ, 0xfc, !PT ;  /* 0x000000fc00067812 */ /* 0x000fe200078efcff */
[----:B------:R-:W-:Y:S01]  /*0660*/  IMAD.HI.U32 R27, R9, R27, R8 ;  /* 0x0000001b091b7227 */ /* 0x000fe200078e0008 */
[----:B------:R-:W-:-:S02]  /*0670*/  IABS R8, R0 ;  /* 0x0000000000087213 */ /* 0x000fc40000000000 */
[----:B------:R-:W-:Y:S01]  /*0680*/  SHF.R.S32.HI R9, RZ, 0x8, R25 ;  /* 0x00000008ff097819 */ /* 0x000fe20000011419 */
[----:B--2---:R-:W-:Y:S02]  /*0690*/  VIADD R3, R3, 0xffffffe ;  /* 0x0ffffffe03037836 */ /* 0x004fe40000000000 */
[----:B------:R-:W-:Y:S01]  /*06a0*/  IMAD.HI.U32 R12, R27, R8, RZ ;  /* 0x000000081b0c7227 */ /* 0x000fe200078e00ff */
[----:B-1----:R-:W-:Y:S02]  /*06b0*/  IABS R10, R6 ;  /* 0x00000006000a7213 */ /* 0x002fe40000000000 */
[----:B------:R-:W-:Y:S01]  /*06c0*/  SGXT R9, R9, 0x1 ;  /* 0x000000010909781a */ /* 0x000fe20000000200 */
[----:B------:R-:W-:Y:S01]  /*06d0*/  IMAD.MOV R15, RZ, RZ, -R12 ;  /* 0x000000ffff0f7224 */ /* 0x000fe200078e0a0c */
[----:B------:R-:W1:Y:S01]  /*06e0*/  F2I.FTZ.U32.TRUNC.NTZ R3, R3 ;  /* 0x0000000300037305 */ /* 0x000e62000021f000 */
[----:B------:R-:W-:Y:S01]  /*06f0*/  IMAD.HI.U32 R13, R27, R10, RZ ;  /* 0x0000000a1b0d7227 */ /* 0x000fe200078e00ff */
[----:B------:R-:W-:-:S03]  /*0700*/  LOP3.LUT R9, R14, 0x420, R9, 0x78, !PT ;  /* 0x000004200e097812 */ /* 0x000fc600078e7809 */
[----:B------:R-:W-:Y:S02]  /*0710*/  IMAD.MOV R13, RZ, RZ, -R13 ;  /* 0x000000ffff0d7224 */ /* 0x000fe400078e0a0d */
[----:B------:R-:W-:Y:S01]  /*0720*/  IMAD R12, R2, R11, R7 ;  /* 0x0000000b020c7224 */ /* 0x000fe200078e0207 */
[C---:B------:R-:W-:Y:S01]  /*0730*/  LOP3.LUT R7, R0.reuse, 0x4, RZ, 0xfc, !PT ;  /* 0x0000000400077812 */ /* 0x040fe200078efcff */
[C---:B------:R-:W-:Y:S01]  /*0740*/  IMAD R17, R5.reuse, R13, R10 ;  /* 0x0000000d05117224 */ /* 0x040fe200078e020a */
[C---:B------:R-:W-:Y:S01]  /*0750*/  LOP3.LUT R13, R0.reuse, 0xc, RZ, 0xfc, !PT ;  /* 0x0000000c000d7812 */ /* 0x040fe200078efcff */
[----:B------:R-:W-:Y:S01]  /*0760*/  IMAD R8, R5, R15, R8 ;  /* 0x0000000f05087224 */ /* 0x000fe200078e0208 */
[----:B------:R-:W-:Y:S01]  /*0770*/  IABS R14, R7 ;  /* 0x00000007000e7213 */ /* 0x000fe20000000000 */
[----:B------:R-:W-:Y:S01]  /*0780*/  IMAD.IADD R23, R23, 0x1, R12 ;  /* 0x0000000117177824 */ /* 0x000fe200078e020c */
[C---:B------:R-:W-:Y:S01]  /*0790*/  ISETP.GT.U32.AND P1, PT, R5.reuse, R17, PT ;  /* 0x000000110500720c */ /* 0x040fe20003f24070 */
[----:B-1----:R-:W-:Y:S01]  /*07a0*/  IMAD.MOV R19, RZ, RZ, -R3 ;  /* 0x000000ffff137224 */ /* 0x002fe200078e0a03 */
[----:B------:R-:W-:Y:S01]  /*07b0*/  ISETP.GT.U32.AND P0, PT, R5, R8, PT ;  /* 0x000000080500720c */ /* 0x000fe20003f04070 */
[----:B------:R-:W-:Y:S01]  /*07c0*/  IMAD.HI.U32 R11, R27, R14, RZ ;  /* 0x0000000e1b0b7227 */ /* 0x000fe200078e00ff */
[C---:B------:R-:W-:Y:S01]  /*07d0*/  LOP3.LUT R15, R0.reuse, 0x8, RZ, 0xfc, !PT ;  /* 0x00000008000f7812 */ /* 0x040fe200078efcff */
[----:B------:R1:W-:Y:S01]  /*07e0*/  STL [R1+0x5e8], R9 ;  /* 0x0005e80901007387 */ /* 0x0003e20000100800 */
[----:B------:R-:W-:Y:S01]  /*07f0*/  IABS R16, R13 ;  /* 0x0000000d00107213 */ /* 0x000fe20000000000 */
[----:B------:R-:W-:Y:S01]  /*0800*/  IMAD.MOV R11, RZ, RZ, -R11 ;  /* 0x000000ffff0b7224 */ /* 0x000fe200078e0a0b */
[----:B------:R-:W-:Y:S01]  /*0810*/  IABS R10, R15 ;  /* 0x0000000f000a7213 */ /* 0x000fe20000000000 */
[----:B------:R-:W-:Y:S01]  /*0820*/  IMAD.MOV.U32 R2, RZ, RZ, RZ ;  /* 0x000000ffff027224 */ /* 0x000fe200078e00ff */
[----:B------:R-:W-:Y:S01]  /*0830*/  STL [R1+0xb3c], R4 ;  /* 0x000b3c0401007387 */ /* 0x000fe20000100800 */
[----:B------:R-:W-:Y:S01]  /*0840*/  IMAD R12, R5, R11, R14 ;  /* 0x0000000b050c7224 */ /* 0x000fe200078e020e */
[----:B------:R-:W-:Y:S01]  /*0850*/  ISETP.GE.AND P6, PT, R7, RZ, PT ;  /* 0x000000ff0700720c */ /* 0x000fe20003fc6270 */
[----:B------:R-:W-:Y:S01]  /*0860*/  IMAD R19, R19, R4, RZ ;  /* 0x0000000413137224 */ /* 0x000fe200078e02ff */
[----:B------:R-:W-:Y:S01]  /*0870*/  LOP3.LUT R7, R0, 0x14, RZ, 0xfc, !PT ;  /* 0x0000001400077812 */ /* 0x000fe200078efcff */
[----:B------:R-:W-:Y:S01]  /*0880*/  @!P1 IMAD.IADD R17, R17, 0x1, -R5 ;  /* 0x0000000111119824 */ /* 0x000fe200078e0a05 */
[----:B------:R-:W-:Y:S01]  /*0890*/  ISETP.GT.U32.AND P3, PT, R5, R12, PT ;  /* 0x0000000c0500720c */ /* 0x000fe20003f64070 */
[----:B------:R-:W-:Y:S01]  /*08a0*/  IMAD.HI.U32 R3, R3, R19, R2 ;  /* 0x0000001303037227 */ /* 0x000fe200078e0002 */
[----:B------:R-:W-:-:S02]  /*08b0*/  ISETP.GE.AND P2, PT, R15, RZ, PT ;  /* 0x000000ff0f00720c */ /* 0x000fc40003f46270 */
[----:B------:R-:W-:Y:S01]  /*08c0*/  ISETP.GT.U32.AND P5, PT, R5, R17, PT ;  /* 0x000000110500720c */ /* 0x000fe20003fa4070 */
[----:B------:R-:W-:Y:S01]  /*08d0*/  @!P0 IMAD.IADD R8, R8, 0x1, -R5 ;  /* 0x0000000108088824 */ /* 0x000fe200078e0a05 */
[----:B------:R2:W-:Y:S01]  /*08e0*/  STL [R1+0x20], R3 ;  /* 0x0000200301007387 */ /* 0x0005e20000100800 */
[----:B------:R-:W-:Y:S01]  /*08f0*/  IMAD.MOV.U32 R2, RZ, RZ, R16 ;  /* 0x000000ffff027224 */ /* 0x000fe200078e0010 */
[C---:B------:R-:W-:Y:S01]  /*0900*/  ISETP.GE.AND P0, PT, R0.reuse, RZ, PT ;  /* 0x000000ff0000720c */ /* 0x040fe20003f06270 */
[----:B-1----:R-:W-:Y:S01]  /*0910*/  IMAD.HI.U32 R9, R27, R10, RZ ;  /* 0x0000000a1b097227 */ /* 0x002fe200078e00ff */
[----:B------:R-:W-:Y:S02]  /*0920*/  ISETP.GT.U32.AND P1, PT, R5, R8, PT ;  /* 0x000000080500720c */ /* 0x000fe40003f24070 */
[C---:B------:R-:W-:Y:S01]  /*0930*/  LOP3.LUT R19, R0.reuse, 0x30, RZ, 0xfc, !PT ;  /* 0x0000003000137812 */ /* 0x040fe200078efcff */
[----:B------:R-:W-:Y:S01]  /*0940*/  IMAD.MOV R16, RZ, RZ, -R9 ;  /* 0x000000ffff107224 */ /* 0x000fe200078e0a09 */
[----:B------:R-:W-:Y:S01]  /*0950*/  LOP3.LUT R9, R0, 0x10, RZ, 0xfc, !PT ;  /* 0x0000001000097812 */ /* 0x000fe200078efcff */
[----:B------:R-:W-:Y:S01]  /*0960*/  @!P3 IMAD.IADD R12, R12, 0x1, -R5 ;  /* 0x000000010c0cb824 */ /* 0x000fe200078e0a05 */
[----:B------:R-:W-:Y:S01]  /*0970*/  ISETP.GE.AND P3, PT, R6, RZ, PT ;  /* 0x000000ff0600720c */ /* 0x000fe20003f66270 */
[----:B--2---:R-:W-:-:S04]  /*0980*/  IMAD.HI.U32 R3, R27, R2, RZ ;  /* 0x000000021b037227 */ /* 0x004fc800078e00ff */
[----:B------:R-:W-:Y:S02]  /*0990*/  IMAD.MOV R3, RZ, RZ, -R3 ;  /* 0x000000ffff037224 */ /* 0x000fe400078e0a03 */
[C---:B------:R-:W-:Y:S01]  /*09a0*/  IMAD R10, R5.reuse, R16, R10 ;  /* 0x00000010050a7224 */ /* 0x040fe200078e020a */
[----:B------:R-:W-:Y:S01]  /*09b0*/  IABS R16, R9 ;  /* 0x0000000900107213 */ /* 0x000fe20000000000 */
[----:B------:R-:W-:Y:S01]  /*09c0*/  IMAD R14, R5, R3, R2 ;  /* 0x00000003050e7224 */ /* 0x000fe200078e0202 */
[----:B------:R-:W-:Y:S01]  /*09d0*/  IABS R3, R7 ;  /* 0x0000000700037213 */ /* 0x000fe20000000000 */
[--C-:B------:R-:W-:Y:S01]  /*09e0*/  @!P5 IMAD.IADD R17, R17, 0x1, -R5.reuse ;  /* 0x000000011111d824 */ /* 0x100fe200078e0a05 */
[C---:B------:R-:W-:Y:S01]  /*09f0*/  ISETP.GT.U32.AND P5, PT, R5.reuse, R12, PT ;  /* 0x0000000c0500720c */ /* 0x040fe20003fa4070 */
[----:B------:R-:W-:Y:S01]  /*0a00*/  @!P1 IMAD.IADD R8, R8, 0x1, -R5 ;  /* 0x0000000108089824 */ /* 0x000fe200078e0a05 */
[----:B------:R-:W-:Y:S01]  /*0a10*/  ISETP.GT.U32.AND P1, PT, R5, R14, PT ;  /* 0x0000000e0500720c */ /* 0x000fe20003f24070 */
[----:B------:R-:W-:Y:S01]  /*0a20*/  IMAD.HI.U32 R2, R27, R16, RZ ;  /* 0x000000101b027227 */ /* 0x000fe200078e00ff */
[----:B------:R-:W-:-:S03]  /*0a30*/  ISETP.GT.U32.AND P4, PT, R5, R10, PT ;  /* 0x0000000a0500720c */ /* 0x000fc60003f84070 */
[----:B------:R-:W-:Y:S02]  /*0a40*/  IMAD.MOV.U32 R6, RZ, RZ, R3 ;  /* 0x000000ffff067224 */ /* 0x000fe400078e0003 */
[----:B------:R-:W-:Y:S02]  /*0a50*/  IMAD.MOV.U32 R4, RZ, RZ, R8 ;  /* 0x000000ffff047224 */ /* 0x000fe400078e0008 */
[----:B------:R-:W-:Y:S02]  /*0a60*/  IMAD.MOV R2, RZ, RZ, -R2 ;  /* 0x000000ffff027224 */ /* 0x000fe400078e0a02 */
[----:B------:R-:W-:-:S04]  /*0a70*/  IMAD.HI.U32 R3, R27, R6, RZ ;  /* 0x000000061b037227 */ /* 0x000fc800078e00ff */
[----:B------:R-:W-:Y:S02]  /*0a80*/  @!P0 IMAD.MOV R4, RZ, RZ, -R4 ;  /* 0x000000ffff048224 */ /* 0x000fe400078e0a04 */
[----:B------:R-:W-:Y:S02]  /*0a90*/  IMAD R2, R5, R2, R16 ;  /* 0x0000000205027224 */ /* 0x000fe400078e0210 */
[----:B------:R-:W-:Y:S01]  /*0aa0*/  IMAD.MOV R3, RZ, RZ, -R3 ;  /* 0x000000ffff037224 */ /* 0x000fe200078e0a03 */
[----:B------:R1:W-:Y:S01]  /*0ab0*/  STL [R1+0xe8], R4 ;  /* 0x0000e80401007387 */ /* 0x0003e20000100800 */
[--C-:B------:R-:W-:Y:S01]  /*0ac0*/  @!P5 IMAD.IADD R12, R12, 0x1, -R5.reuse ;  /* 0x000000010c0cd824 */ /* 0x100fe200078e0a05 */
[----:B------:R-:W-:Y:S01]  /*0ad0*/  ISETP.GE.AND P5, PT, R9, RZ, PT ;  /* 0x000000ff0900720c */ /* 0x000fe20003fa6270 */
[----:B------:R-:W-:Y:S01]  /*0ae0*/  @!P1 IMAD.IADD R14, R14, 0x1, -R5 ;  /* 0x000000010e0e9824 */ /* 0x000fe200078e0a05 */
[----:B------:R-:W-:Y:S01]  /*0af0*/  LOP3.LUT R9, R0, 0x1c, RZ, 0xfc, !PT ;  /* 0x0000001c00097812 */ /* 0x000fe200078efcff */
[----:B------:R-:W-:Y:S01]  /*0b00*/  @!P3 IMAD.MOV R17, RZ, RZ, -R17 ;  /* 0x000000ffff11b224 */ /* 0x000fe200078e0a11 */
[C---:B------:R-:W-:Y:S01]  /*0b10*/  ISETP.GT.U32.AND P3, PT, R5.reuse, R2, PT ;  /* 0x000000020500720c */ /* 0x040fe20003f64070 */
[C---:B------:R-:W-:Y:S01]  /*0b20*/  IMAD R8, R5.reuse, R3, R6 ;  /* 0x0000000305087224 */ /* 0x040fe200078e0206 */
[----:B------:R-:W-:Y:S01]  /*0b30*/  ISETP.GT.U32.AND P0, PT, R5, R14, PT ;  /* 0x0000000e0500720c */ /* 0x000fe20003f04070 */
[----:B------:R-:W-:Y:S01]  /*0b40*/  @!P4 IMAD.IADD R10, R10, 0x1, -R5 ;  /* 0x000000010a0ac824 */ /* 0x000fe200078e0a05 */
[----:B------:R-:W-:Y:S01]  /*0b50*/  LOP3.LUT R3, R0, 0x18, RZ, 0xfc, !PT ;  /* 0x0000001800037812 */ /* 0x000fe200078efcff */
[----:B-1----:R-:W-:Y:S01]  /*0b60*/  IMAD.MOV.U32 R4, RZ, RZ, R12 ;  /* 0x000000ffff047224 */ /* 0x002fe200078e000c */
[----:B------:R-:W-:Y:S01]  /*0b70*/  STL [R1+0xab4], R17 ;  /* 0x000ab41101007387 */ /* 0x000fe20000100800 */
[----:B------:R-:W-:-:S02]  /*0b80*/  IABS R6, R9 ;  /* 0x0000000900067213 */ /* 0x000fc40000000000 */
[----:B------:R-:W-:Y:S01]  /*0b90*/  @!P6 IMAD.MOV R4, RZ, RZ, -R4 ;  /* 0x000000ffff04e224 */ /* 0x000fe200078e0a04 */
[C---:B------:R-:W-:Y:S02]  /*0ba0*/  ISETP.GT.U32.AND P6, PT, R5.reuse, R8, PT ;  /* 0x000000080500720c */ /* 0x040fe40003fc4070 */
[----:B------:R-:W-:Y:S01]  /*0bb0*/  ISETP.GT.U32.AND P1, PT, R5, R10, PT ;  /* 0x0000000a0500720c */ /* 0x000fe20003f24070 */
[--C-:B------:R-:W-:Y:S01]  /*0bc0*/  @!P3 IMAD.IADD R2, R2, 0x1, -R5.reuse ;  /* 0x000000010202b824 */ /* 0x100fe200078e0a05 */
[----:B------:R-:W-:Y:S01]  /*0bd0*/  IABS R12, R3 ;  /* 0x00000003000c7213 */ /* 0x000fe20000000000 */
[----:B------:R-:W-:Y:S01]  /*0be0*/  @!P0 IMAD.IADD R14, R14, 0x1, -R5 ;  /* 0x000000010e0e8824 */ /* 0x000fe200078e0a05 */
[----:B------:R-:W-:Y:S01]  /*0bf0*/  ISETP.GE.AND P0, PT, R3, RZ, PT ;  /* 0x000000ff0300720c */ /* 0x000fe20003f06270 */
[----:B------:R1:W-:Y:S01]  /*0c00*/  STL [R1+0xe4], R4 ;  /* 0x0000e40401007387 */ /* 0x0003e20000100800 */
[----:B------:R-:W-:Y:S01]  /*0c10*/  ISETP.GE.AND P4, PT, R13, RZ, PT ;  /* 0x000000ff0d00720c */ /* 0x000fe20003f86270 */
[----:B------:R-:W-:Y:S01]  /*0c20*/  IMAD.HI.U32 R3, R27, R12, RZ ;  /* 0x0000000c1b037227 */ /* 0x000fe200078e00ff */
[----:B------:R-:W-:-:S02]  /*0c30*/  ISETP.GE.AND P3, PT, R9, RZ, PT ;  /* 0x000000ff0900720c */ /* 0x000fc40003f66270 */
[----:B------:R-:W-:Y:S01]  /*0c40*/  LOP3.LUT R9, R0, 0x20, RZ, 0xfc, !PT ;  /* 0x0000002000097812 */ /* 0x000fe200078efcff */
[--C-:B------:R-:W-:Y:S01]  /*0c50*/  @!P6 IMAD.IADD R8, R8, 0x1, -R5.reuse ;  /* 0x000000010808e824 */ /* 0x100fe200078e0a05 */
[----:B------:R-:W-:Y:S01]  /*0c60*/  ISETP.GT.U32.AND P6, PT, R5, R2, PT ;  /* 0x000000020500720c */ /* 0x000fe20003fc4070 */
[----:B------:R-:W-:Y:S01]  /*0c70*/  @!P1 IMAD.IADD R10, R10, 0x1, -R5 ;  /* 0x000000010a0a9824 */ /* 0x000fe200078e0a05 */
[----:B------:R-:W-:Y:S01]  /*0c80*/  ISETP.GE.AND P1, PT, R7, RZ, PT ;  /* 0x000000ff0700720c */ /* 0x000fe20003f26270 */
[----:B------:R-:W-:Y:S02]  /*0c90*/  IMAD.MOV R3, RZ, RZ, -R3 ;  /* 0x000000ffff037224 */ /* 0x000fe400078e0a03 */
[----:B-1----:R-:W-:Y:S02]  /*0ca0*/  IMAD.MOV.U32 R4, RZ, RZ, R10 ;  /* 0x000000ffff047224 */ /* 0x002fe400078e000a */
[----:B------:R-:W-:Y:S01]  /*0cb0*/  IMAD R13, R5, R3, R12 ;  /* 0x00000003050d7224 */ /* 0x000fe200078e020c */
[----:B------:R-:W-:Y:S01]  /*0cc0*/  LOP3.LUT R3, R0, 0x24, RZ, 0xfc, !PT ;  /* 0x0000002400037812 */ /* 0x000fe200078efcff */
[----:B------:R-:W-:-:S03]  /*0cd0*/  IMAD.HI.U32 R7, R27, R6, RZ ;  /* 0x000000061b077227 */ /* 0x000fc600078e00ff */
[----:B------:R-:W-:Y:S01]  /*0ce0*/  IABS R10, R3 ;  /* 0x00000003000a7213 */ /* 0x000fe20000000000 */
[----:B------:R-:W-:Y:S01]  /*0cf0*/  @!P2 IMAD.MOV R4, RZ, RZ, -R4 ;  /* 0x000000ffff04a224 */ /* 0x000fe200078e0a04 */
[C---:B------:R-:W-:Y:S01]  /*0d00*/  ISETP.GT.U32.AND P2, PT, R5.reuse, R8, PT ;  /* 0x000000080500720c */ /* 0x040fe20003f44070 */
[----:B------:R-:W-:Y:S01]  /*0d10*/  @!P6 IMAD.IADD R2, R2, 0x1, -R5 ;  /* 0x000000010202e824 */ /* 0x000fe200078e0a05 */
[C---:B------:R-:W-:Y:S01]  /*0d20*/  ISETP.GT.U32.AND P6, PT, R5.reuse, R13, PT ;  /* 0x0000000d0500720c */ /* 0x040fe20003fc4070 */
[----:B------:R-:W-:Y:S01]  /*0d30*/  IMAD.MOV R7, RZ, RZ, -R7 ;  /* 0x000000ffff077224 */ /* 0x000fe200078e0a07 */
[----:B------:R1:W-:Y:S01]  /*0d40*/  STL [R1+0xe0], R4 ;  /* 0x0000e00401007387 */ /* 0x0003e20000100800 */
[----:B------:R-:W-:Y:S02]  /*0d50*/  IMAD.MOV.U32 R11, RZ, RZ, R2 ;  /* 0x000000ffff0b7224 */ /* 0x000fe400078e0002 */
[----:B------:R-:W-:Y:S01]  /*0d60*/  IMAD R6, R5, R7, R6 ;  /* 0x0000000705067224 */ /* 0x000fe200078e0206 */
[----:B------:R-:W-:Y:S01]  /*0d70*/  LOP3.LUT R7, R0, 0x28, RZ, 0xfc, !PT ;  /* 0x0000002800077812 */ /* 0x000fe200078efcff */
[----:B------:R-:W-:-:S02]  /*0d80*/  @!P5 IMAD.MOV R11, RZ, RZ, -R11 ;  /* 0x000000ffff0bd224 */ /* 0x000fc400078e0a0b */
[----:B------:R-:W-:Y:S01]  /*0d90*/  IMAD.MOV.U32 R2, RZ, RZ, R10 ;  /* 0x000000ffff027224 */ /* 0x000fe200078e000a */
[----:B------:R-:W-:Y:S01]  /*0da0*/  ISETP.GT.U32.AND P5, PT, R5, R6, PT ;  /* 0x000000060500720c */ /* 0x000fe20003fa4070 */
[--C-:B------:R-:W-:Y:S01]  /*0db0*/  @!P2 IMAD.IADD R8, R8, 0x1, -R5.reuse ;  /* 0x000000010808a824 */ /* 0x100fe200078e0a05 */
[----:B------:R-:W-:Y:S01]  /*0dc0*/  ISETP.GE.AND P2, PT, R3, RZ, PT ;  /* 0x000000ff0300720c */ /* 0x000fe20003f46270 */
[----:B-1----:R-:W-:Y:S01]  /*0dd0*/  IMAD.MOV.U32 R4, RZ, RZ, R14 ;  /* 0x000000ffff047224 */ /* 0x002fe200078e000e */
[C---:B------:R-:W-:Y:S01]  /*0de0*/  LOP3.LUT R3, R0.reuse, 0x2c, RZ, 0xfc, !PT ;  /* 0x0000002c00037812 */ /* 0x040fe200078efcff */
[----:B------:R-:W-:Y:S01]  /*0df0*/  @!P6 IMAD.IADD R13, R13, 0x1, -R5 ;  /* 0x000000010d0de824 */ /* 0x000fe200078e0a05 */
[----:B------:R-:W-:Y:S01]  /*0e00*/  LOP3.LUT R14, R0, 0x34, RZ, 0xfc, !PT ;  /* 0x00000034000e7812 */ /* 0x000fe200078efcff */
[----:B------:R-:W-:Y:S01]  /*0e10*/  @!P4 IMAD.MOV R4, RZ, RZ, -R4 ;  /* 0x000000ffff04c224 */ /* 0x000fe200078e0a04 */
[----:B------:R-:W-:Y:S02]  /*0e20*/  ISETP.GE.AND P4, PT, R9, RZ, PT ;  /* 0x000000ff0900720c */ /* 0x000fe40003f86270 */
[----:B------:R-:W-:-:S02]  /*0e30*/  IABS R9, R9 ;  /* 0x0000000900097213 */ /* 0x000fc40000000000 */
[C---:B------:R-:W-:Y:S01]  /*0e40*/  ISETP.GT.U32.AND P6, PT, R5.reuse, R13, PT ;  /* 0x0000000d0500720c */ /* 0x040fe20003fc4070 */
[----:B------:R1:W-:Y:S01]  /*0e50*/  STL [R1+0xdc], R4 ;  /* 0x0000dc0401007387 */ /* 0x0003e20000100800 */
[----:B------:R-:W-:Y:S02]  /*0e60*/  @!P5 IMAD.IADD R6, R6, 0x1, -R5 ;  /* 0x000000010606d824 */ /* 0x000fe400078e0a05 */
[----:B------:R-:W-:Y:S01]  /*0e70*/  IMAD.MOV.U32 R12, RZ, RZ, R9 ;  /* 0x000000ffff0c7224 */ /* 0x000fe200078e0009 */
[----:B------:R2:W-:Y:S02]  /*0e80*/  STL [R1+0xd8], R11 ;  /* 0x0000d80b01007387 */ /* 0x0005e40000100800 */
[----:B------:R-:W-:Y:S01]  /*0e90*/  ISETP.GT.U32.AND P5, PT, R5, R6, PT ;  /* 0x000000060500720c */ /* 0x000fe20003fa4070 */
[----:B------:R-:W-:-:S04]  /*0ea0*/  IMAD.HI.U32 R9, R27, R12, RZ ;  /* 0x0000000c1b097227 */ /* 0x000fc800078e00ff */
[----:B------:R-:W-:Y:S02]  /*0eb0*/  IMAD.MOV R10, RZ, RZ, -R9 ;  /* 0x000000ffff0a7224 */ /* 0x000fe400078e0a09 */
[----:B-1----:R-:W-:Y:S01]  /*0ec0*/  IMAD.MOV.U32 R4, RZ, RZ, R8 ;  /* 0x000000ffff047224 */ /* 0x002fe200078e0008 */
[----:B--2---:R-:W-:Y:S01]  /*0ed0*/  IABS R11, R7 ;  /* 0x00000007000b7213 */ /* 0x004fe20000000000 */
[----:B------:R-:W-:Y:S01]  /*0ee0*/  IMAD R12, R5, R10, R12 ;  /* 0x0000000a050c7224 */ /* 0x000fe200078e020c */
[----:B------:R-:W-:Y:S01]  /*0ef0*/  IABS R10, R3 ;  /* 0x00000003000a7213 */ /* 0x000fe20000000000 */
[----:B------:R-:W-:Y:S01]  /*0f00*/  @!P1 IMAD.MOV R4, RZ, RZ, -R4 ;  /* 0x000000ffff049224 */ /* 0x000fe200078e0a04 */
[----:B------:R-:W-:Y:S01]  /*0f10*/  ISETP.GE.AND P1, PT, R7, RZ, PT ;  /* 0x000000ff0700720c */ /* 0x000fe20003f26270 */
[----:B------:R-:W-:-:S03]  /*0f20*/  IMAD.HI.U32 R7, R27, R11, RZ ;  /* 0x0000000b1b077227 */ /* 0x000fc600078e00ff */
[----:B------:R1:W-:Y:S01]  /*0f30*/  STL [R1+0xd4], R4 ;  /* 0x0000d40401007387 */ /* 0x0003e20000100800 */
[----:B------:R-:W-:Y:S01]  /*0f40*/  @!P6 IMAD.IADD R13, R13, 0x1, -R5 ;  /* 0x000000010d0de824 */ /* 0x000fe200078e0a05 */
[----:B------:R-:W-:Y:S01]  /*0f50*/  ISETP.GT.U32.AND P6, PT, R5, R12, PT ;  /* 0x0000000c0500720c */ /* 0x000fe20003fc4070 */
[----:B------:R-:W-:-:S04]  /*0f60*/  IMAD.HI.U32 R9, R27, R2, RZ ;  /* 0x000000021b097227 */ /* 0x000fc800078e00ff */
[----:B------:R-:W-:-:S04]  /*0f70*/  IMAD.HI.U32 R8, R27, R10, RZ ;  /* 0x0000000a1b087227 */ /* 0x000fc800078e00ff */
[----:B------:R-:W-:Y:S02]  /*0f80*/  IMAD.MOV R7, RZ, RZ, -R7 ;  /* 0x000000ffff077224 */ /* 0x000fe400078e0a07 */
[----:B------:R-:W-:Y:S02]  /*0f90*/  IMAD.MOV R9, RZ, RZ, -R9 ;  /* 0x000000ffff097224 */ /* 0x000fe400078e0a09 */
[----:B------:R-:W-:Y:S02]  /*0fa0*/  IMAD.MOV R8, RZ, RZ, -R8 ;  /* 0x000000ffff087224 */ /* 0x000fe400078e0a08 */
[C---:B------:R-:W-:Y:S02]  /*0fb0*/  IMAD R11, R5.reuse, R7, R11 ;  /* 0x00000007050b7224 */ /* 0x040fe400078e020b */
[C---:B------:R-:W-:Y:S01]  /*0fc0*/  IMAD R9, R5.reuse, R9, R2 ;  /* 0x0000000905097224 */ /* 0x040fe200078e0202 */
[----:B------:R-:W-:Y:S01]  /*0fd0*/  IABS R2, R19 ;  /* 0x0000001300027213 */ /* 0x000fe20000000000 */
[----:B-1----:R-:W-:Y:S01]  /*0fe0*/  IMAD.MOV.U32 R4, RZ, RZ, R13 ;  /* 0x000000ffff047224 */ /* 0x002fe200078e000d */
[----:B------:R-:W-:Y:S01]  /*0ff0*/  IABS R13, R14 ;  /* 0x0000000e000d7213 */ /* 0x000fe20000000000 */
[C---:B------:R-:W-:Y:S01]  /*1000*/  IMAD R10, R5.reuse, R8, R10 ;  /* 0x00000008050a7224 */ /* 0x040fe200078e020a */
[----:B------:R-:W-:Y:S01]  /*1010*/  LOP3.LUT R8, R0, 0x38, RZ, 0xfc, !PT ;  /* 0x0000003800087812 */ /* 0x000fe200078efcff */
[--C-:B------:R-:W-:Y:S01]  /*1020*/  @!P5 IMAD.IADD R6, R6, 0x1, -R5.reuse ;  /* 0x000000010606d824 */ /* 0x100fe200078e0a05 */
[C---:B------:R-:W-:Y:S01]  /*1030*/  ISETP.GT.U32.AND P5, PT, R5.reuse, R11, PT ;  /* 0x0000000b0500720c */ /* 0x040fe20003fa4070 */
[----:B------:R-:W-:Y:S01]  /*1040*/  @!P0 IMAD.MOV R4, RZ, RZ, -R4 ;  /* 0x000000ffff048224 */ /* 0x000fe200078e0a04 */
[C---:B------:R-:W-:Y:S01]  /*1050*/  ISETP.GT.U32.AND P0, PT, R5.reuse, R9, PT ;  /* 0x000000090500720c */ /* 0x040fe20003f04070 */
[----:B------:R-:W-:Y:S01]  /*1060*/  @!P6 IMAD.IADD R12, R12, 0x1, -R5 ;  /* 0x000000010c0ce824 */ /* 0x000fe200078e0a05 */
[----:B------:R-:W-:Y:S01]  /*1070*/  ISETP.GT.U32.AND P6, PT, R5, R10, PT ;  /* 0x0000000a0500720c */ /* 0x000fe20003fc4070 */
[----:B------:R-:W-:Y:S01]  /*1080*/  IMAD.HI.U32 R7, R27, R2, RZ ;  /* 0x000000021b077227 */ /* 0x000fe200078e00ff */
[----:B------:R1:W-:Y:S01]  /*1090*/  STL [R1+0xd0], R4 ;  /* 0x0000d00401007387 */ /* 0x0003e20000100800 */
[----:B------:R-:W-:-:S02]  /*10a0*/  IABS R18, R8 ;  /* 0x0000000800127213 */ /* 0x000fc40000000000 */
[----:B------:R-:W-:-:S03]  /*10b0*/  IMAD.MOV R7, RZ, RZ, -R7 ;  /* 0x000000ffff077224 */ /* 0x000fc600078e0a07 */
[----:B------:R-:W-:-:S04]  /*10c0*/  IMAD.HI.U32 R15, R27, R18, RZ ;  /* 0x000000121b0f7227 */ /* 0x000fc800078e00ff */
[--C-:B------:R-:W-:Y:S02]  /*10d0*/  @!P5 IMAD.IADD R11, R11, 0x1, -R5.reuse ;  /* 0x000000010b0bd824 */ /* 0x100fe400078e0a05 */
[--C-:B------:R-:W-:Y:S01]  /*10e0*/  @!P0 IMAD.IADD R9, R9, 0x1, -R5.reuse ;  /* 0x0000000109098824 */ /* 0x100fe200078e0a05 */
[C---:B------:R-:W-:Y:S01]  /*10f0*/  ISETP.GT.U32.AND P0, PT, R5.reuse, R12, PT ;  /* 0x0000000c0500720c */ /* 0x040fe20003f04070 */
[----:B------:R-:W-:Y:S01]  /*1100*/  @!P6 IMAD.IADD R10, R10, 0x1, -R5 ;  /* 0x000000010a0ae824 */ /* 0x000fe200078e0a05 */
[C---:B------:R-:W-:Y:S01]  /*1110*/  ISETP.GT.U32.AND P6, PT, R5.reuse, R11, PT ;  /* 0x0000000b0500720c */ /* 0x040fe20003fc4070 */
[----:B-1----:R-:W-:Y:S01]  /*1120*/  IMAD.MOV.U32 R4, RZ, RZ, R6 ;  /* 0x000000ffff047224 */ /* 0x002fe200078e0006 */
[----:B------:R-:W-:Y:S01]  /*1130*/  ISETP.GT.U32.AND P5, PT, R5, R9, PT ;  /* 0x000000090500720c */ /* 0x000fe20003fa4070 */
[----:B------:R-:W-:-:S04]  /*1140*/  IMAD.HI.U32 R6, R27, R13, RZ ;  /* 0x0000000d1b067227 */ /* 0x000fc800078e00ff */
[----:B------:R-:W-:Y:S02]  /*1150*/  IMAD.MOV R6, RZ, RZ, -R6 ;  /* 0x000000ffff067224 */ /* 0x000fe400078e0a06 */
[----:B------:R-:W-:Y:S01]  /*1160*/  @!P3 IMAD.MOV R4, RZ, RZ, -R4 ;  /* 0x000000ffff04b224 */ /* 0x000fe200078e0a04 */
[C---:B------:R-:W-:Y:S01]  /*1170*/  ISETP.GT.U32.AND P3, PT, R5.reuse, R10, PT ;  /* 0x0000000a0500720c */ /* 0x040fe20003f64070 */
[C---:B------:R-:W-:Y:S01]  /*1180*/  IMAD R2, R5.reuse, R7, R2 ;  /* 0x0000000705027224 */ /* 0x040fe200078e0202 */
[----:B------:R-:W-:Y:S01]  /*1190*/  LOP3.LUT R7, R0, 0x3c, RZ, 0xfc, !PT ;  /* 0x0000003c00077812 */ /* 0x000fe200078efcff */
[C---:B------:R-:W-:Y:S01]  /*11a0*/  IMAD R13, R5.reuse, R6, R13 ;  /* 0x00000006050d7224 */ /* 0x040fe200078e020d */
[----:B------:R1:W-:Y:S01]  /*11b0*/  STL [R1+0xcc], R4 ;  /* 0x0000cc0401007387 */ /* 0x0003e20000100800 */
[--C-:B------:R-:W-:Y:S01]  /*11c0*/  @!P0 IMAD.IADD R12, R12, 0x1, -R5.reuse ;  /* 0x000000010c0c8824 */ /* 0x100fe200078e0a05 */
[----:B------:R-:W-:Y:S01]  /*11d0*/  ISETP.GT.U32.AND P0, PT, R5, R2, PT ;  /* 0x000000020500720c */ /* 0x000fe20003f04070 */
[--C-:B------:R-:W-:Y:S01]  /*11e0*/  @!P6 IMAD.IADD R11, R11, 0x1, -R5.reuse ;  /* 0x000000010b0be824 */ /* 0x100fe200078e0a05 */
[----:B------:R-:W-:Y:S01]  /*11f0*/  ISETP.GT.U32.AND P6, PT, R5, R13, PT ;  /* 0x0000000d0500720c */ /* 0x000fe20003fc4070 */
[--C-:B------:R-:W-:Y:S01]  /*1200*/  @!P5 IMAD.IADD R9, R9, 0x1, -R5.reuse ;  /* 0x000000010909d824 */ /* 0x100fe200078e0a05 */
[----:B------:R-:W-:Y:S01]  /*1210*/  ISETP.GE.AND P5, PT, R3, RZ, PT ;  /* 0x000000ff0300720c */ /* 0x000fe20003fa6270 */
[----:B------:R-:W-:Y:S01]  /*1220*/  IMAD.MOV.U32 R17, RZ, RZ, R12 ;  /* 0x000000ffff117224 */ /* 0x000fe200078e000c */
[----:B------:R-:W-:Y:S01]  /*1230*/  LOP3.LUT R3, R0, 0x40, RZ, 0xfc, !PT ;  /* 0x0000004000037812 */ /* 0x000fe200078efcff */
[----:B------:R-:W-:Y:S01]  /*1240*/  @!P3 IMAD.IADD R10, R10, 0x1, -R5 ;  /* 0x000000010a0ab824 */ /* 0x000fe200078e0a05 */
[----:B------:R-:W-:Y:S01]  /*1250*/  ISETP.GE.AND P3, PT, R19, RZ, PT ;  /* 0x000000ff1300720c */ /* 0x000fe20003f66270 */
[----:B-1----:R-:W-:Y:S01]  /*1260*/  IMAD.MOV.U32 R4, RZ, RZ, R9 ;  /* 0x000000ffff047224 */ /* 0x002fe200078e0009 */
[----:B------:R-:W-:Y:S01]  /*1270*/  IABS R19, R3 ;  /* 0x0000000300137213 */ /* 0x000fe20000000000 */
[----:B------:R-:W-:Y:S01]  /*1280*/  IMAD.MOV R15, RZ, RZ, -R15 ;  /* 0x000000ffff0f7224 */ /* 0x000fe200078e0a0f */
[----:B------:R-:W-:Y:S01]  /*1290*/  IABS R16, R7 ;  /* 0x0000000700107213 */ /* 0x000fe20000000000 */
[--C-:B------:R-:W-:Y:S01]  /*12a0*/  @!P0 IMAD.IADD R2, R2, 0x1, -R5.reuse ;  /* 0x0000000102028824 */ /* 0x100fe200078e0a05 */
[----:B------:R-:W-:Y:S01]  /*12b0*/  ISETP.GE.AND P0, PT, R14, RZ, PT ;  /* 0x000000ff0e00720c */ /* 0x000fe20003f06270 */
[----:B------:R-:W-:-:S02]  /*12c0*/  @!P6 IMAD.IADD R13, R13, 0x1, -R5 ;  /* 0x000000010d0de824 */ /* 0x000fc400078e0a05 */
[----:B------:R-:W-:Y:S02]  /*12d0*/  IMAD.MOV.U32 R14, RZ, RZ, R19 ;  /* 0x000000ffff0e7224 */ /* 0x000fe400078e0013 */
[----:B------:R-:W-:Y:S01]  /*12e0*/  @!P2 IMAD.MOV R4, RZ, RZ, -R4 ;  /* 0x000000ffff04a224 */ /* 0x000fe200078e0a04 */
[----:B------:R-:W-:Y:S01]  /*12f0*/  ISETP.GT.U32.AND P2, PT, R5, R13, PT ;  /* 0x0000000d0500720c */ /* 0x000fe20003f44070 */
[----:B------:R-:W-:-:S04]  /*1300*/  IMAD.HI.U32 R12, R27, R14, RZ ;  /* 0x0000000e1b0c7227 */ /* 0x000fc800078e00ff */
[----:B------:R-:W-:Y:S02]  /*1310*/  IMAD.MOV R9, RZ, RZ, -R12 ;  /* 0x000000ffff097224 */ /* 0x000fe400078e0a0c */
[----:B------:R-:W-:Y:S01]  /*1320*/  @!P4 IMAD.MOV R17, RZ, RZ, -R17 ;  /* 0x000000ffff11c224 */ /* 0x000fe200078e0a11 */
[C---:B------:R-:W-:Y:S01]  /*1330*/  ISETP.GT.U32.AND P4, PT, R5.reuse, R2, PT ;  /* 0x000000020500720c */ /* 0x040fe20003f84070 */
[C---:B------:R-:W-:Y:S01]  /*1340*/  IMAD R14, R5.reuse, R9, R14 ;  /* 0x00000009050e7224 */ /* 0x040fe200078e020e */
[----:B------:R-:W-:Y:S01]  /*1350*/  LOP3.LUT R9, R0, 0x4c, RZ, 0xfc, !PT ;  /* 0x0000004c00097812 */ /* 0x000fe200078efcff */
[----:B------:R-:W-:Y:S01]  /*1360*/  IMAD R18, R5, R15, R18 ;  /* 0x0000000f05127224 */ /* 0x000fe200078e0212 */
[----:B------:R-:W-:Y:S01]  /*1370*/  STL [R1+0xc8], R17 ;  /* 0x0000c81101007387 */ /* 0x000fe20000100800 */
[----:B------:R-:W-:Y:S01]  /*1380*/  @!P2 IMAD.IADD R13, R13, 0x1, -R5 ;  /* 0x000000010d0da824 */ /* 0x000fe200078e0a05 */
[----:B------:R-:W-:Y:S01]  /*1390*/  ISETP.GT.U32.AND P2, PT, R5, R14, PT ;  /* 0x0000000e0500720c */ /* 0x000fe20003f44070 */
[----:B------:R-:W-:Y:S01]  /*13a0*/  IMAD.HI.U32 R6, R27, R16, RZ ;  /* 0x000000101b067227 */ /* 0x000fe200078e00ff */
[----:B------:R-:W-:Y:S01]  /*13b0*/  ISETP.GT.U32.AND P6, PT, R5, R18, PT ;  /* 0x000000120500720c */ /* 0x000fe20003fc4070 */
[----:B------:R1:W-:Y:S01]  /*13c0*/  STL [R1+0xc4], R4 ;  /* 0x0000c40401007387 */ /* 0x0003e20000100800 */
[----:B------:R-:W-:Y:S01]  /*13d0*/  IABS R15, R9 ;  /* 0x00000009000f7213 */ /* 0x000fe20000000000 */
[----:B------:R-:W-:Y:S01]  /*13e0*/  @!P1 IMAD.MOV R11, RZ, RZ, -R11 ;  /* 0x000000ffff0b9224 */ /* 0x000fe200078e0a0b */
[----:B------:R-:W-:Y:S01]  /*13f0*/  ISETP.GE.AND P1, PT, R8, RZ, PT ;  /* 0x000000ff0800720c */ /* 0x000fe20003f26270 */
[----:B------:R-:W-:Y:S01]  /*1400*/  IMAD.MOV R6, RZ, RZ, -R6 ;  /* 0x000000ffff067224 */ /* 0x000fe200078e0a06 */
[----:B------:R-:W-:Y:S01]  /*1410*/  LOP3.LUT R8, R0, 0x48, RZ, 0xfc, !PT ;  /* 0x0000004800087812 */ /* 0x000fe200078efcff */
[--C-:B------:R-:W-:Y:S01]  /*1420*/  @!P4 IMAD.IADD R2, R2, 0x1, -R5.reuse ;  /* 0x000000010202c824 */ /* 0x100fe200078e0a05 */
[----:B------:R-:W-:Y:S01]  /*1430*/  ISETP.GE.AND P4, PT, R7, RZ, PT ;  /* 0x000000ff0700720c */ /* 0x000fe20003f86270 */
[C---:B------:R-:W-:Y:S01]  /*1440*/  IMAD R16, R5.reuse, R6, R16 ;  /* 0x0000000605107224 */ /* 0x040fe200078e0210 */
[----:B------:R-:W-:Y:S01]  /*1450*/  IABS R7, R8 ;  /* 0x0000000800077213 */ /* 0x000fe20000000000 */
[----:B-1----:R-:W-:Y:S01]  /*1460*/  IMAD.MOV.U32 R4, RZ, RZ, R10 ;  /* 0x000000ffff047224 */ /* 0x002fe200078e000a */
[----:B------:R-:W-:Y:S01]  /*1470*/  LOP3.LUT R6, R0, 0x44, RZ, 0xfc, !PT ;  /* 0x0000004400067812 */ /* 0x000fe200078efcff */
[--C-:B------:R-:W-:Y:S01]  /*1480*/  @!P2 IMAD.IADD R14, R14, 0x1, -R5.reuse ;  /* 0x000000010e0ea824 */ /* 0x100fe200078e0a05 */
[----:B------:R-:W-:Y:S01]  /*1490*/  STL [R1+0xc0], R11 ;  /* 0x0000c00b01007387 */ /* 0x000fe20000100800 */
[----:B------:R-:W-:Y:S01]  /*14a0*/  @!P5 IMAD.MOV R4, RZ, RZ, -R4 ;  /* 0x000000ffff04d224 */ /* 0x000fe200078e0a04 */
[----:B------:R-:W-:Y:S01]  /*14b0*/  IABS R12, R6 ;  /* 0x00000006000c7213 */ /* 0x000fe20000000000 */
[----:B------:R-:W-:Y:S01]  /*14c0*/  @!P6 IMAD.IADD R18, R18, 0x1, -R5 ;  /* 0x000000011212e824 */ /* 0x000fe200078e0a05 */
[----:B------:R-:W-:Y:S01]  /*14d0*/  ISETP.GT.U32.AND P2, PT, R5, R14, PT ;  /* 0x0000000e0500720c */ /* 0x000fe20003f44070 */
[----:B------:R-:W-:Y:S01]  /*14e0*/  IMAD.HI.U32 R10, R27, R7, RZ ;  /* 0x000000071b0a7227 */ /* 0x000fe200078e00ff */
[----:B------:R1:W-:Y:S01]  /*14f0*/  STL [R1+0xbc], R4 ;  /* 0x0000bc0401007387 */ /* 0x0003e20000100800 */
[----:B------:R-:W-:-:S02]  /*1500*/  ISETP.GE.AND P6, PT, R3, RZ, PT ;  /* 0x000000ff0300720c */ /* 0x000fc40003fc6270 */
[----:B------:R-:W-:Y:S01]  /*1510*/  IMAD.MOV R10, RZ, RZ, -R10 ;  /* 0x000000ffff0a7224 */ /* 0x000fe200078e0a0a */
[----:B------:R-:W-:Y:S01]  /*1520*/  ISETP.GT.U32.AND P5, PT, R5, R16, PT ;  /* 0x000000100500720c */ /* 0x000fe20003fa4070 */
[----:B------:R-:W-:-:S04]  /*1530*/  IMAD.HI.U32 R3, R27, R12, RZ ;  /* 0x0000000c1b037227 */ /* 0x000fc800078e00ff */
[C---:B------:R-:W-:Y:S01]  /*1540*/  IMAD R7, R5.reuse, R10, R7 ;  /* 0x0000000a05077224 */ /* 0x040fe200078e0207 */
[C---:B------:R-:W-:Y:S01]  /*1550*/  LOP3.LUT R10, R0.reuse, 0x54, RZ, 0xfc, !PT ;  /* 0x00000054000a7812 */ /* 0x040fe200078efcff */
[----:B-1----:R-:W-:Y:S01]  /*1560*/  IMAD.MOV.U32 R4, RZ, RZ, R2 ;  /* 0x000000ffff047224 */ /* 0x002fe200078e0002 */
[----:B------:R-:W-:Y:S01]  /*1570*/  LOP3.LUT R2, R0, 0x50, RZ, 0xfc, !PT ;  /* 0x0000005000027812 */ /* 0x000fe200078efcff */
[----:B------:R-:W-:Y:S01]  /*1580*/  IMAD.MOV R3, RZ, RZ, -R3 ;  /* 0x000000ffff037224 */ /* 0x000fe200078e0a03 */
[----:B------:R-:W-:Y:S01]  /*1590*/  IABS R11, R10 ;  /* 0x0000000a000b7213 */ /* 0x000fe20000000000 */
[----:B------:R-:W-:Y:S01]  /*15a0*/  @!P3 IMAD.MOV R4, RZ, RZ, -R4 ;  /* 0x000000ffff04b224 */ /* 0x000fe200078e0a04 */
[C---:B------:R-:W-:Y:S01]  /*15b0*/  ISETP.GT.U32.AND P3, PT, R5.reuse, R18, PT ;  /* 0x000000120500720c */ /* 0x040fe20003f64070 */
[--C-:B------:R-:W-:Y:S01]  /*15c0*/  @!P2 IMAD.IADD R14, R14, 0x1, -R5.reuse ;  /* 0x000000010e0ea824 */ /* 0x100fe200078e0a05 */
[C---:B------:R-:W-:Y:S01]  /*15d0*/  ISETP.GT.U32.AND P2, PT, R5.reuse, R7, PT ;  /* 0x000000070500720c */ /* 0x040fe20003f44070 */
[----:B------:R-:W-:Y:S01]  /*15e0*/  IMAD R12, R5, R3, R12 ;  /* 0x00000003050c7224 */ /* 0x000fe200078e020c */
[----:B------:R1:W-:Y:S01]  /*15f0*/  STL [R1+0xb8], R4 ;  /* 0x0000b80401007387 */ /* 0x0003e20000100800 */
[----:B------:R-:W-:Y:S01]  /*1600*/  @!P5 IMAD.IADD R16, R16, 0x1, -R5 ;  /* 0x000000011010d824 */ /* 0x000fe200078e0a05 */
[----:B------:R-:W-:Y:S01]  /*1610*/  IABS R3, R2 ;  /* 0x0000000200037213 */ /* 0x000fe20000000000 */
[----:B------:R-:W-:-:S02]  /*1620*/  IMAD.MOV.U32 R17, RZ, RZ, R13 ;  /* 0x000000ffff117224 */ /* 0x000fc400078e000d */
[----:B------:R-:W-:Y:S01]  /*1630*/  IMAD.HI.U32 R13, R27, R11, RZ ;  /* 0x0000000b1b0d7227 */ /* 0x000fe200078e00ff */
[----:B------:R-:W-:-:S03]  /*1640*/  ISETP.GT.U32.AND P5, PT, R5, R16, PT ;  /* 0x000000100500720c */ /* 0x000fc60003fa4070 */
[--C-:B------:R-:W-:Y:S01]  /*1650*/  @!P3 IMAD.IADD R18, R18, 0x1, -R5.reuse ;  /* 0x000000011212b824 */ /* 0x100fe200078e0a05 */
[----:B------:R-:W-:Y:S01]  /*1660*/  ISETP.GT.U32.AND P3, PT, R5, R12, PT ;  /* 0x0000000c0500720c */ /* 0x000fe20003f64070 */
[----:B------:R-:W-:Y:S02]  /*1670*/  @!P2 IMAD.IADD R7, R7, 0x1, -R5 ;  /* 0x000000010707a824 */ /* 0x000fe400078e0a05 */
[----:B-1----:R-:W-:Y:S01]  /*1680*/  IMAD.MOV.U32 R4, RZ, RZ, R18 ;  /* 0x000000ffff047224 */ /* 0x002fe200078e0012 */
[----:B------:R-:W-:Y:S01]  /*1690*/  LOP3.LUT R18, R0, 0xa4, RZ, 0xfc, !PT ;  /* 0x000000a400127812 */ /* 0x000fe200078efcff */
[----:B------:R-:W-:-:S04]  /*16a0*/  IMAD.HI.U32 R19, R27, R15, RZ ;  /* 0x0000000f1b137227 */ /* 0x000fc800078e00ff */
[----:B------:R-:W-:Y:S01]  /*16b0*/  @!P1 IMAD.MOV R4, RZ, RZ, -R4 ;  /* 0x000000ffff049224 */ /* 0x000fe200078e0a04 */
[C---:B------:R-:W-:Y:S01]  /*16c0*/  ISETP.GT.U32.AND P1, PT, R5.reuse, R7, PT ;  /* 0x000000070500720c */ /* 0x040fe20003f24070 */
[----:B------:R-:W-:Y:S02]  /*16d0*/  @!P0 IMAD.MOV R17, RZ, RZ, -R17 ;  /* 0x000000ffff118224 */ /* 0x000fe400078e0a11 */
[--C-:B------:R-:W-:Y:S01]  /*16e0*/  @!P3 IMAD.IADD R12, R12, 0x1, -R5.reuse ;  /* 0x000000010c0cb824 */ /* 0x100fe200078e0a05 */
[----:B------:R-:W-:Y:S01]  /*16f0*/  ISETP.GE.AND P3, PT, R8, RZ, PT ;  /* 0x000000ff0800720c */ /* 0x000fe20003f66270 */
[----:B------:R-:W-:Y:S01]  /*1700*/  @!P5 IMAD.IADD R16, R16, 0x1, -R5 ;  /* 0x000000011010d824 */ /* 0x000fe200078e0a05 */
[----:B------:R-:W-:Y:S01]  /*1710*/  ISETP.GE.AND P5, PT, R6, RZ, PT ;  /* 0x000000ff0600720c */ /* 0x000fe20003fa6270 */
[----:B------:R-:W-:Y:S01]  /*1720*/  IMAD.MOV R13, RZ, RZ, -R13 ;  /* 0x000000ffff0d7224 */ /* 0x000fe200078e0a0d */
[----:B------:R-:W-:Y:S01]  /*1730*/  ISETP.GT.U32.AND P0, PT, R5, R12, PT ;  /* 0x0000000c0500720c */ /* 0x000fe20003f04070 */
[----:B------:R-:W-:Y:S01]  /*1740*/  IMAD.HI.U32 R6, R27, R3, RZ ;  /* 0x000000031b067227 */ /* 0x000fe200078e00ff */
[----:B------:R-:W-:Y:S01]  /*1750*/  STL [R1+0xb4], R17 ;  /* 0x0000b41101007387 */ /* 0x000fe20000100800 */
[----:B------:R-:W-:-:S02]  /*1760*/  LOP3.LUT R8, R0, 0x58, RZ, 0xfc, !PT ;  /* 0x0000005800087812 */ /* 0x000fc400078efcff */
[----:B------:R-:W-:Y:S01]  /*1770*/  IMAD.MOV R19, RZ, RZ, -R19 ;  /* 0x000000ffff137224 */ /* 0x000fe200078e0a13 */
[----:B------:R1:W-:Y:S01]  /*1780*/  STL [R1+0xb0], R4 ;  /* 0x0000b00401007387 */ /* 0x0003e20000100800 */
[C---:B------:R-:W-:Y:S02]  /*1790*/  IMAD R11, R5.reuse, R13, R11 ;  /* 0x0000000d050b7224 */ /* 0x040fe400078e020b */
[----:B------:R-:W-:Y:S02]  /*17a0*/  IMAD.MOV R6, RZ, RZ, -R6 ;  /* 0x000000ffff067224 */ /* 0x000fe400078e0a06 */
[----:B------:R-:W-:Y:S01]  /*17b0*/  IMAD R15, R5, R19, R15 ;  /* 0x00000013050f7224 */ /* 0x000fe200078e020f */
[----:B------:R-:W-:Y:S01]  /*17c0*/  LOP3.LUT R19, R0, 0xa8, RZ, 0xfc, !PT ;  /* 0x000000a800137812 */ /* 0x000fe200078efcff */
[----:B------:R-:W-:Y:S01]  /*17d0*/  @!P1 IMAD.IADD R7, R7, 0x1, -R5 ;  /* 0x0000000107079824 */ /* 0x000fe200078e0a05 */
[C---:B------:R-:W-:Y:S01]  /*17e0*/  ISETP.GT.U32.AND P1, PT, R5.reuse, R11, PT ;  /* 0x0000000b0500720c */ /* 0x040fe20003f24070 */
[C---:B------:R-:W-:Y:S01]  /*17f0*/  IMAD R3, R5.reuse, R6, R3 ;  /* 0x0000000605037224 */ /* 0x040fe200078e0203 */
[----:B------:R-:W-:Y:S01]  /*1800*/  ISETP.GT.U32.AND P2, PT, R5, R15, PT ;  /* 0x0000000f0500720c */ /* 0x000fe20003f44070 */
[----:B-1----:R-:W-:Y:S01]  /*1810*/  IMAD.MOV.U32 R4, RZ, RZ, R14 ;  /* 0x000000ffff047224 */ /* 0x002fe200078e000e */
[----:B------:R-:W-:Y:S01]  /*1820*/  IABS R6, R8 ;  /* 0x0000000800067213 */ /* 0x000fe20000000000 */
[----:B------:R-:W-:Y:S01]  /*1830*/  @!P4 IMAD.MOV R16, RZ, RZ, -R16 ;  /* 0x000000ffff10c224 */ /* 0x000fe200078e0a10 */
[----:B------:R-:W-:Y:S01]  /*1840*/  ISETP.GE.AND P4, PT, R9, RZ, PT ;  /* 0x000000ff0900720c */ /* 0x000fe20003f86270 */
[----:B------:R-:W-:Y:S01]  /*1850*/  @!P6 IMAD.MOV R4, RZ, RZ, -R4 ;  /* 0x000000ffff04e224 */ /* 0x000fe200078e0a04 */
[----:B------:R-:W-:Y:S01]  /*1860*/  ISETP.GT.U32.AND P6, PT, R5, R3, PT ;  /* 0x000000030500720c */ /* 0x000fe20003fc4070 */
[--C-:B------:R-:W-:Y:S01]  /*1870*/  @!P0 IMAD.IADD R12, R12, 0x1, -R5.reuse ;  /* 0x000000010c0c8824 */ /* 0x100fe200078e0a05 */
[----:B------:R-:W-:Y:S01]  /*1880*/  STL [R1+0xac], R16 ;  /* 0x0000ac1001007387 */ /* 0x000fe20000100800 */
[----:B------:R-:W-:Y:S01]  /*1890*/  ISETP.GE.AND P0, PT, R2, RZ, PT ;  /* 0x000000ff0200720c */ /* 0x000fe20003f06270 */
[----:B------:R-:W-:Y:S01]  /*18a0*/  IMAD.HI.U32 R9, R27, R6, RZ ;  /* 0x000000061b097227 */ /* 0x000fe200078e00ff */
[----:B------:R-:W-:Y:S01]  /*18b0*/  LOP3.LUT R2, R0, 0x5c, RZ, 0xfc, !PT ;  /* 0x0000005c00027812 */ /* 0x000fe200078efcff */
[----:B------:R1:W-:Y:S02]  /*18c0*/  STL [R1+0xa8], R4 ;  /* 0x0000a80401007387 */ /* 0x0003e40000100800 */
[--C-:B------:R-:W-:Y:S01]  /*18d0*/  @!P1 IMAD.IADD R11, R11, 0x1, -R5.reuse ;  /* 0x000000010b0b9824 */ /* 0x100fe200078e0a05 */
[----:B------:R-:W-:Y:S01]  /*18e0*/  IABS R13, R2 ;  /* 0x00000002000d7213 */ /* 0x000fe20000000000 */
[----:B------:R-:W-:Y:S01]  /*18f0*/  @!P2 IMAD.IADD R15, R15, 0x1, -R5 ;  /* 0x000000010f0fa824 */ /* 0x000fe200078e0a05 */
[----:B------:R-:W-:Y:S01]  /*1900*/  ISETP.GE.AND P2, PT, R10, RZ, PT ;  /* 0x000000ff0a00720c */ /* 0x000fe20003f46270 */
[----:B------:R-:W-:Y:S01]  /*1910*/  IMAD.MOV R9, RZ, RZ, -R9 ;  /* 0x000000ffff097224 */ /* 0x000fe200078e0a09 */
[----:B------:R-:W-:Y:S01]  /*1920*/  ISETP.GT.U32.AND P1, PT, R5, R11, PT ;  /* 0x0000000b0500720c */ /* 0x000fe20003f24070 */
[----:B------:R-:W-:Y:S01]  /*1930*/  @!P6 IMAD.IADD R3, R3, 0x1, -R5 ;  /* 0x000000010303e824 */ /* 0x000fe200078e0a05 */
[C---:B------:R-:W-:Y:S01]  /*1940*/  ISETP.GT.U32.AND P6, PT, R5.reuse, R15, PT ;  /* 0x0000000f0500720c */ /* 0x040fe20003fc4070 */
[----:B-1----:R-:W-:Y:S01]  /*1950*/  IMAD.MOV.U32 R4, RZ, RZ, R12 ;  /* 0x000000ffff047224 */ /* 0x002fe200078e000c */
[----:B------:R-:W-:Y:S01]  /*1960*/  LOP3.LUT R10, R0, 0x60, RZ, 0xfc, !PT ;  /* 0x00000060000a7812 */ /* 0x000fe200078efcff */
[----:B------:R-:W-:-:S02]  /*1970*/  IMAD R6, R5, R9, R6 ;  /* 0x0000000905067224 */ /* 0x000fc400078e0206 */
[----:B------:R-:W-:Y:S01]  /*1980*/  @!P5 IMAD.MOV R4, RZ, RZ, -R4 ;  /* 0x000000ffff04d224 */ /* 0x000fe200078e0a04 */
[----:B------:R-:W-:Y:S02]  /*1990*/  ISETP.GT.U32.AND P5, PT, R5, R3, PT ;  /* 0x000000030500720c */ /* 0x000fe40003fa4070 */
[----:B------:R-:W-:Y:S02]  /*19a0*/  IABS R12, R10 ;  /* 0x0000000a000c7213 */ /* 0x000fe40000000000 */
[----:B------:R1:W-:Y:S01]  /*19b0*/  STL [R1+0xa4], R4 ;  /* 0x0000a40401007387 */ /* 0x0003e20000100800 */
[--C-:B------:R-:W-:Y:S02]  /*19c0*/  @!P1 IMAD.IADD R11, R11, 0x1, -R5.reuse ;  /* 0x000000010b0b9824 */ /* 0x100fe400078e0a05 */
[----:B------:R-:W-:Y:S01]  /*19d0*/  @!P6 IMAD.IADD R15, R15, 0x1, -R5 ;  /* 0x000000010f0fe824 */ /* 0x000fe200078e0a05 */
[----:B------:R-:W-:Y:S01]  /*19e0*/  ISETP.GT.U32.AND P6, PT, R5, R6, PT ;  /* 0x000000060500720c */ /* 0x000fe20003fc4070 */
[----:B------:R-:W-:-:S04]  /*19f0*/  IMAD.HI.U32 R14, R27, R12, RZ ;  /* 0x0000000c1b0e7227 */ /* 0x000fc800078e00ff */
[----:B------:R-:W-:Y:S01]  /*1a00*/  @!P5 IMAD.IADD R3, R3, 0x1, -R5 ;  /* 0x000000010303d824 */ /* 0x000fe200078e0a05 */
[----:B------:R-:W-:Y:S01]  /*1a10*/  ISETP.GE.AND P5, PT, R2, RZ, PT ;  /* 0x000000ff0200720c */ /* 0x000fe20003fa6270 */
[----:B-1----:R-:W-:Y:S02]  /*1a20*/  IMAD.MOV.U32 R4, RZ, RZ, R7 ;  /* 0x000000ffff047224 */ /* 0x002fe400078e0007 */
[----:B------:R-:W-:-:S04]  /*1a30*/  IMAD.HI.U32 R7, R27, R13, RZ ;  /* 0x0000000d1b077227 */ /* 0x000fc800078e00ff */
[----:B------:R-:W-:Y:S02]  /*1a40*/  IMAD.MOV R7, RZ, RZ, -R7 ;  /* 0x000000ffff077224 */ /* 0x000fe400078e0a07 */
[----:B------:R-:W-:Y:S01]  /*1a50*/  @!P3 IMAD.MOV R4, RZ, RZ, -R4 ;  /* 0x000000ffff04b224 */ /* 0x000fe200078e0a04 */
[----:B------:R-:W-:Y:S01]  /*1a60*/  ISETP.GE.AND P3, PT, R8, RZ, PT ;  /* 0x000000ff0800720c */ /* 0x000fe20003f66270 */
[C---:B------:R-:W-:Y:S01]  /*1a70*/  IMAD R13, R5.reuse, R7, R13 ;  /* 0x00000007050d7224 */ /* 0x040fe200078e020d */
[----:B------:R-:W-:Y:S01]  /*1a80*/  LOP3.LUT R7, R0, 0x64, RZ, 0xfc, !PT ;  /* 0x0000006400077812 */ /* 0x000fe200078efcff */
[----:B------:R-:W-:Y:S01]  /*1a90*/  IMAD.MOV R14, RZ, RZ, -R14 ;  /* 0x000000ffff0e7224 */ /* 0x000fe200078e0a0e */
[----:B------:R1:W-:Y:S01]  /*1aa0*/  STL [R1+0xa0], R4 ;  /* 0x0000a00401007387 */ /* 0x0003e20000100800 */
[----:B------:R-:W-:Y:S01]  /*1ab0*/  @!P6 IMAD.IADD R6, R6, 0x1, -R5 ;  /* 0x000000010606e824 */ /* 0x000fe200078e0a05 */
[C---:B------:R-:W-:Y:S01]  /*1ac0*/  ISETP.GT.U32.AND P1, PT, R5.reuse, R13, PT ;  /* 0x0000000d0500720c */ /* 0x040fe20003f24070 */
[----:B------:R-:W-:Y:S01]  /*1ad0*/  IMAD R12, R5, R14, R12 ;  /* 0x0000000e050c7224 */ /* 0x000fe200078e020c */
[----:B------:R-:W-:-:S02]  /*1ae0*/  IABS R2, R7 ;  /* 0x0000000700027213 */ /* 0x000fc40000000000 */
[----:B------:R-:W-:Y:S02]  /*1af0*/  LOP3.LUT R8, R0, 0x68, RZ, 0xfc, !PT ;  /* 0x0000006800087812 */ /* 0x000fe400078efcff */
[----:B------:R-:W-:Y:S01]  /*1b00*/  ISETP.GT.U32.AND P6, PT, R5, R6, PT ;  /* 0x000000060500720c */ /* 0x000fe20003fc4070 */
[----:B-1----:R-:W-:Y:S01]  /*1b10*/  IMAD.MOV.U32 R4, RZ, RZ, R15 ;  /* 0x000000ffff047224 */ /* 0x002fe200078e000f */
[----:B------:R-:W-:Y:S01]  /*1b20*/  IABS R9, R8 ;  /* 0x0000000800097213 */ /* 0x000fe20000000000 */
[----:B------:R-:W-:Y:S02]  /*1b30*/  IMAD.MOV.U32 R15, RZ, RZ, R3 ;  /* 0x000000ffff0f7224 */ /* 0x000fe400078e0003 */
[----:B------:R-:W-:Y:S01]  /*1b40*/  @!P4 IMAD.MOV R4, RZ, RZ, -R4 ;  /* 0x000000ffff04c224 */ /* 0x000fe200078e0a04 */
[----:B------:R-:W-:Y:S01]  /*1b50*/  ISETP.GE.AND P4, PT, R10, RZ, PT ;  /* 0x000000ff0a00720c */ /* 0x000fe20003f86270 */
[----:B------:R-:W-:Y:S02]  /*1b60*/  @!P1 IMAD.IADD R13, R13, 0x1, -R5 ;  /* 0x000000010d0d9824 */ /* 0x000fe400078e0a05 */
[----:B------:R-:W-:Y:S01]  /*1b70*/  IMAD.HI.U32 R10, R27, R2, RZ ;  /* 0x000000021b0a7227 */ /* 0x000fe200078e00ff */
[----:B------:R1:W-:Y:S02]  /*1b80*/  STL [R1+0x98], R4 ;  /* 0x0000980401007387 */ /* 0x0003e40000100800 */
[C---:B------:R-:W-:Y:S01]  /*1b90*/  ISETP.GT.U32.AND P1, PT, R5.reuse, R13, PT ;  /* 0x0000000d0500720c */ /* 0x040fe20003f24070 */
[----:B------:R-:W-:Y:S01]  /*1ba0*/  @!P0 IMAD.MOV R15, RZ, RZ, -R15 ;  /* 0x000000ffff0f8224 */ /* 0x000fe200078e0a0f */
[----:B------:R-:W-:Y:S01]  /*1bb0*/  ISETP.GT.U32.AND P0, PT, R5, R12, PT ;  /* 0x0000000c0500720c */ /* 0x000fe20003f04070 */
[----:B------:R-:W-:-:S03]  /*1bc0*/  IMAD.HI.U32 R3, R27, R9, RZ ;  /* 0x000000091b037227 */ /* 0x000fc600078e00ff */
[----:B------:R-:W-:Y:S01]  /*1bd0*/  STL [R1+0x94], R15 ;  /* 0x0000940f01007387 */ /* 0x000fe20000100800 */
[----:B------:R-:W-:Y:S02]  /*1be0*/  IMAD.MOV R3, RZ, RZ, -R3 ;  /* 0x000000ffff037224 */ /* 0x000fe400078e0a03 */
[----:B-1----:R-:W-:Y:S02]  /*1bf0*/  IMAD.MOV.U32 R4, RZ, RZ, R11 ;  /* 0x000000ffff047224 */ /* 0x002fe400078e000b */
[--C-:B------:R-:W-:Y:S01]  /*1c00*/  @!P6 IMAD.IADD R6, R6, 0x1, -R5.reuse ;  /* 0x000000010606e824 */ /* 0x100fe200078e0a05 */
[----:B------:R-:W-:Y:S01]  /*1c10*/  ISETP.GE.AND P6, PT, R8, RZ, PT ;  /* 0x000000ff0800720c */ /* 0x000fe20003fc6270 */
[----:B------:R-:W-:Y:S01]  /*1c20*/  @!P2 IMAD.MOV R4, RZ, RZ, -R4 ;  /* 0x000000ffff04a224 */ /* 0x000fe200078e0a04 */
[----:B------:R-:W-:Y:S01]  /*1c30*/  ISETP.GE.AND P2, PT, R7, RZ, PT ;  /* 0x000000ff0700720c */ /* 0x000fe20003f46270 */
[----:B------:R-:W-:Y:S01]  /*1c40*/  IMAD.MOV R7, RZ, RZ, -R10 ;  /* 0x000000ffff077224 */ /* 0x000fe200078e0a0a */
[C---:B------:R-:W-:Y:S01]  /*1c50*/  LOP3.LUT R10, R0.reuse, 0x6c, RZ, 0xfc, !PT ;  /* 0x0000006c000a7812 */ /* 0x040fe200078efcff */
[--C-:B------:R-:W-:Y:S01]  /*1c60*/  @!P1 IMAD.IADD R13, R13, 0x1, -R5.reuse ;  /* 0x000000010d0d9824 */ /* 0x100fe200078e0a05 */
[----:B------:R1:W-:Y:S01]  /*1c70*/  STL [R1+0x90], R4 ;  /* 0x0000900401007387 */ /* 0x0003e20000100800 */
[C---:B------:R-:W-:Y:S01]  /*1c80*/  IMAD R2, R5.reuse, R7, R2 ;  /* 0x0000000705027224 */ /* 0x040fe200078e0202 */
[----:B------:R-:W-:Y:S01]  /*1c90*/  LOP3.LUT R7, R0, 0x70, RZ, 0xfc, !PT ;  /* 0x0000007000077812 */ /* 0x000fe200078efcff */
[----:B------:R-:W-:Y:S01]  /*1ca0*/  @!P0 IMAD.IADD R12, R12, 0x1, -R5 ;  /* 0x000000010c0c8824 */ /* 0x000fe200078e0a05 */
[----:B------:R-:W-:Y:S01]  /*1cb0*/  IABS R8, R10 ;  /* 0x0000000a00087213 */ /* 0x000fe20000000000 */
[C---:B------:R-:W-:Y:S01]  /*1cc0*/  IMAD R9, R5.reuse, R3, R9 ;  /* 0x0000000305097224 */ /* 0x040fe200078e0209 */
[C---:B------:R-:W-:Y:S01]  /*1cd0*/  ISETP.GT.U32.AND P1, PT, R5.reuse, R2, PT ;  /* 0x000000020500720c */ /* 0x040fe20003f24070 */
[----:B------:R-:W-:Y:S01]  /*1ce0*/  IMAD.MOV.U32 R14, RZ, RZ, R6 ;  /* 0x000000ffff0e7224 */ /* 0x000fe200078e0006 */
[C---:B------:R-:W-:Y:S01]  /*1cf0*/  ISETP.GT.U32.AND P0, PT, R5.reuse, R12, PT ;  /* 0x0000000c0500720c */ /* 0x040fe20003f04070 */
[----:B-1----:R-:W-:Y:S01]  /*1d00*/  IMAD.MOV.U32 R4, RZ, RZ, R13 ;  /* 0x000000ffff047224 */ /* 0x002fe200078e000d */
[----:B------:R-:W-:Y:S01]  /*1d10*/  IABS R11, R7 ;  /* 0x00000007000b7213 */ /* 0x000fe20000000000 */
[----:B------:R-:W-:Y:S01]  /*1d20*/  @!P3 IMAD.MOV R14, RZ, RZ, -R14 ;  /* 0x000000ffff0eb224 */ /* 0x000fe200078e0a0e */
[----:B------:R-:W-:Y:S01]  /*1d30*/  ISETP.GT.U32.AND P3, PT, R5, R9, PT ;  /* 0x000000090500720c */ /* 0x000fe20003f64070 */
[----:B------:R-:W-:Y:S01]  /*1d40*/  @!P5 IMAD.MOV R4, RZ, RZ, -R4 ;  /* 0x000000ffff04d224 */ /* 0x000fe200078e0a04 */
[----:B------:R-:W-:Y:S01]  /*1d50*/  LOP3.LUT R3, R0, 0x74, RZ, 0xfc, !PT ;  /* 0x0000007400037812 */ /* 0x000fe200078efcff */
[----:B------:R-:W-:Y:S01]  /*1d60*/  IMAD.HI.U32 R13, R27, R8, RZ ;  /* 0x000000081b0d7227 */ /* 0x000fe200078e00ff */
[----:B------:R-:W-:Y:S01]  /*1d70*/  STL [R1+0x8c], R14 ;  /* 0x00008c0e01007387 */ /* 0x000fe20000100800 */
[----:B------:R-:W-:-:S02]  /*1d80*/  ISETP.GE.AND P5, PT, R10, RZ, PT ;  /* 0x000000ff0a00720c */ /* 0x000fc40003fa6270 */
[--C-:B------:R-:W-:Y:S01]  /*1d90*/  @!P1 IMAD.IADD R2, R2, 0x1, -R5.reuse ;  /* 0x0000000102029824 */ /* 0x100fe200078e0a05 */
[----:B------:R1:W-:Y:S01]  /*1da0*/  STL [R1+0x88], R4 ;  /* 0x0000880401007387 */ /* 0x0003e20000100800 */
[--C-:B------:R-:W-:Y:S01]  /*1db0*/  @!P0 IMAD.IADD R12, R12, 0x1, -R5.reuse ;  /* 0x000000010c0c8824 */ /* 0x100fe200078e0a05 */
[----:B------:R-:W-:Y:S01]  /*1dc0*/  ISETP.GE.AND P0, PT, R7, RZ, PT ;  /* 0x000000ff0700720c */ /* 0x000fe20003f06270 */
[----:B------:R-:W-:Y:S01]  /*1dd0*/  IMAD.HI.U32 R7, R27, R11, RZ ;  /* 0x0000000b1b077227 */ /* 0x000fe200078e00ff */
[----:B------:R-:W-:Y:S02]  /*1de0*/  ISETP.GT.U32.AND P1, PT, R5, R2, PT ;  /* 0x000000020500720c */ /* 0x000fe40003f24070 */
[----:B------:R-:W-:Y:S01]  /*1df0*/  IABS R6, R3 ;  /* 0x0000000300067213 */ /* 0x000fe20000000000 */
[----:B------:R-:W-:Y:S01]  /*1e00*/  @!P3 IMAD.IADD R9, R9, 0x1, -R5 ;  /* 0x000000010909b824 */ /* 0x000fe200078e0a05 */
[----:B------:R-:W-:Y:S01]  /*1e10*/  LOP3.LUT R15, R0, 0x78, RZ, 0xfc, !PT ;  /* 0x00000078000f7812 */ /* 0x000fe200078efcff */
[----:B------:R-:W-:-:S02]  /*1e20*/  IMAD.MOV R13, RZ, RZ, -R13 ;  /* 0x000000ffff0d7224 */ /* 0x000fc400078e0a0d */
[----:B-1----:R-:W-:Y:S01]  /*1e30*/  IMAD.MOV.U32 R4, RZ, RZ, R12 ;  /* 0x000000ffff047224 */ /* 0x002fe200078e000c */
[----:B------:R-:W-:Y:S01]  /*1e40*/  ISETP.GT.U32.AND P3, PT, R5, R9, PT ;  /* 0x000000090500720c */ /* 0x000fe20003f64070 */
[----:B------:R-:W-:Y:S01]  /*1e50*/  IMAD.MOV R7, RZ, RZ, -R7 ;  /* 0x000000ffff077224 */ /* 0x000fe200078e0a07 */
[----:B------:R-:W-:Y:S01]  /*1e60*/  LOP3.LUT R12, R0, 0x7c, RZ, 0xfc, !PT ;  /* 0x0000007c000c7812 */ /* 0x000fe200078efcff */
[----:B------:R-:W-:Y:S01]  /*1e70*/  @!P4 IMAD.MOV R4, RZ, RZ, -R4 ;  /* 0x000000ffff04c224 */ /* 0x000fe200078e0a04 */
[----:B------:R-:W-:Y:S01]  /*1e80*/  ISETP.GE.AND P4, PT, R3, RZ, PT ;  /* 0x000000ff0300720c */ /* 0x000fe20003f86270 */
[----:B------:R-:W-:Y:S01]  /*1e90*/  @!P1 IMAD.IADD R2, R2, 0x1, -R5 ;  /* 0x0000000102029824 */ /* 0x000fe200078e0a05 */
[----:B------:R-:W-:Y:S01]  /*1ea0*/  IABS R14, R12 ;  /* 0x0000000c000e7213 */ /* 0x000fe20000000000 */
[C---:B------:R-:W-:Y:S01]  /*1eb0*/  IMAD R8, R5.reuse, R13, R8 ;  /* 0x0000000d05087224 */ /* 0x040fe200078e0208 */
[----:B------:R1:W-:Y:S01]  /*1ec0*/  STL [R1+0x84], R4 ;  /* 0x0000840401007387 */ /* 0x0003e20000100800 */
[----:B------:R-:W-:Y:S01]  /*1ed0*/  IMAD R11, R5, R7, R11 ;  /* 0x00000007050b7224 */ /* 0x000fe200078e020b */
[----:B------:R-:W-:Y:S01]  /*1ee0*/  LOP3.LUT R3, R0, 0x80, RZ, 0xfc, !PT ;  /* 0x0000008000037812 */ /* 0x000fe200078efcff */
[----:B------:R-:W-:Y:S01]  /*1ef0*/  IMAD.HI.U32 R10, R27, R6, RZ ;  /* 0x000000061b0a7227 */ /* 0x000fe200078e00ff */
[----:B------:R-:W-:-:S02]  /*1f00*/  ISETP.GT.U32.AND P1, PT, R5, R8, PT ;  /* 0x000000080500720c */ /* 0x000fc40003f24070 */
[----:B------:R-:W-:Y:S01]  /*1f10*/  IABS R7, R3 ;  /* 0x0000000300077213 */ /* 0x000fe20000000000 */
[----:B------:R-:W-:Y:S02]  /*1f20*/  IMAD.MOV R10, RZ, RZ, -R10 ;  /* 0x000000ffff0a7224 */ /* 0x000fe400078e0a0a */
[--C-:B------:R-:W-:Y:S01]  /*1f30*/  @!P3 IMAD.IADD R9, R9, 0x1, -R5.reuse ;  /* 0x000000010909b824 */ /* 0x100fe200078e0a05 */
[----:B------:R-:W-:Y:S01]  /*1f40*/  ISETP.GE.AND P3, PT, R15, RZ, PT ;  /* 0x000000ff0f00720c */ /* 0x000fe20003f66270 */
[----:B-1----:R-:W-:Y:S01]  /*1f50*/  IMAD.MOV.U32 R4, RZ, RZ, R2 ;  /* 0x000000ffff047224 */ /* 0x002fe200078e0002 */
[----:B------:R-:W-:Y:S01]  /*1f60*/  IABS R15, R15 ;  /* 0x0000000f000f7213 */ /* 0x000fe20000000000 */
[C---:B------:R-:W-:Y:S01]  /*1f70*/  IMAD R6, R5.reuse, R10, R6 ;  /* 0x0000000a05067224 */ /* 0x040fe200078e0206 */
[----:B------:R-:W-:Y:S01]  /*1f80*/  LOP3.LUT R10, R0, 0x84, RZ, 0xfc, !PT ;  /* 0x00000084000a7812 */ /* 0x000fe200078efcff */
[----:B------:R-:W-:Y:S01]  /*1f90*/  @!P2 IMAD.MOV R4, RZ, RZ, -R4 ;  /* 0x000000ffff04a224 */ /* 0x000fe200078e0a04 */
[----:B------:R-:W-:Y:S01]  /*1fa0*/  ISETP.GT.U32.AND P2, PT, R5, R11, PT ;  /* 0x0000000b0500720c */ /* 0x000fe20003f44070 */
[----:B------:R-:W-:Y:S01]  /*1fb0*/  @!P1 IMAD.IADD R8, R8, 0x1, -R5 ;  /* 0x0000000108089824 */ /* 0x000fe200078e0a05 */
[----:B------:R-:W-:Y:S01]  /*1fc0*/  IABS R2, R10 ;  /* 0x0000000a00027213 */ /* 0x000fe20000000000 */
[----:B------:R-:W-:Y:S01]  /*1fd0*/  IMAD.HI.U32 R16, R27, R15, RZ ;  /* 0x0000000f1b107227 */ /* 0x000fe200078e00ff */
[----:B------:R1:W-:Y:S02]  /*1fe0*/  STL [R1+0x80], R4 ;  /* 0x0000800401007387 */ /* 0x0003e40000100800 */
[----:B------:R-:W-:Y:S01]  /*1ff0*/  ISETP.GT.U32.AND P1, PT, R5, R8, PT ;  /* 0x000000080500720c */ /* 0x000fe20003f24070 */
[----:B------:R-:W-:-:S02]  /*2000*/  IMAD.MOV R16, RZ, RZ, -R16 ;  /* 0x000000ffff107224 */ /* 0x000fc400078e0a10 */
[----:B------:R-:W-:-:S04]  /*2010*/  IMAD.HI.U32 R13, R27, R14, RZ ;  /* 0x0000000e1b0d7227 */ /* 0x000fc800078e00ff */
[----:B------:R-:W-:Y:S02]  /*2020*/  @!P2 IMAD.IADD R11, R11, 0x1, -R5 ;  /* 0x000000010b0ba824 */ /* 0x000fe400078e0a05 */
[----:B-1----:R-:W-:Y:S02]  /*2030*/  IMAD.MOV.U32 R4, RZ, RZ, R9 ;  /* 0x000000ffff047224 */ /* 0x002fe400078e0009 */
[----:B------:R-:W-:Y:S01]  /*2040*/  IMAD.MOV R13, RZ, RZ, -R13 ;  /* 0x000000ffff0d7224 */ /* 0x000fe200078e0a0d */
[C---:B------:R-:W-:Y:S01]  /*2050*/  ISETP.GT.U32.AND P2, PT, R5.reuse, R11, PT ;  /* 0x0000000b0500720c */ /* 0x040fe20003f44070 */
[----:B------:R-:W-:Y:S01]  /*2060*/  @!P6 IMAD.MOV R4, RZ, RZ, -R4 ;  /* 0x000000ffff04e224 */ /* 0x000fe200078e0a04 */
[C---:B------:R-:W-:Y:S01]  /*2070*/  ISETP.GT.U32.AND P6, PT, R5.reuse, R6, PT ;  /* 0x000000060500720c */ /* 0x040fe20003fc4070 */
[----:B------:R-:W-:Y:S01]  /*2080*/  @!P1 IMAD.IADD R8, R8, 0x1, -R5 ;  /* 0x0000000108089824 */ /* 0x000fe200078e0a05 */
[----:B------:R-:W-:Y:S01]  /*2090*/  ISETP.GE.AND P1, PT, R12, RZ, PT ;  /* 0x000000ff0c00720c */ /* 0x000fe20003f26270 */
[----:B------:R-:W-:Y:S01]  /*20a0*/  IMAD R12, R5, R16, R15 ;  /* 0x00000010050c7224 */ /* 0x000fe200078e020f */
[----:B------:R1:W-:Y:S01]  /*20b0*/  STL [R1+0x7c], R4 ;  /* 0x00007c0401007387 */ /* 0x0003e20000100800 */
[----:B------:R-:W-:-:S02]  /*20c0*/  IMAD.MOV.U32 R17, RZ, RZ, R8 ;  /* 0x000000ffff117224 */ /* 0x000fc400078e0008 */
[----:B------:R-:W-:Y:S02]  /*20d0*/  IMAD R14, R5, R13, R14 ;  /* 0x0000000d050e7224 */ /* 0x000fe400078e020e */
[----:B------:R-:W-:-:S04]  /*20e0*/  IMAD.HI.U32 R13, R27, R2, RZ ;  /* 0x000000021b0d7227 */ /* 0x000fc800078e00ff */
[--C-:B------:R-:W-:Y:S02]  /*20f0*/  @!P6 IMAD.IADD R6, R6, 0x1, -R5.reuse ;  /* 0x000000010606e824 */ /* 0x100fe400078e0a05 */
[----:B------:R-:W-:Y:S01]  /*2100*/  @!P2 IMAD.IADD R11, R11, 0x1, -R5 ;  /* 0x000000010b0ba824 */ /* 0x000fe200078e0a05 */
[C---:B------:R-:W-:Y:S01]  /*2110*/  ISETP.GT.U32.AND P2, PT, R5.reuse, R12, PT ;  /* 0x0000000c0500720c */ /* 0x040fe20003f44070 */
[----:B------:R-:W-:Y:S01]  /*2120*/  @!P5 IMAD.MOV R17, RZ, RZ, -R17 ;  /* 0x000000ffff11d224 */ /* 0x000fe200078e0a11 */
[C---:B------:R-:W-:Y:S01]  /*2130*/  ISETP.GT.U32.AND P6, PT, R5.reuse, R6, PT ;  /* 0x000000060500720c */ /* 0x040fe20003fc4070 */
[----:B-1----:R-:W-:Y:S01]  /*2140*/  IMAD.MOV.U32 R4, RZ, RZ, R11 ;  /* 0x000000ffff047224 */ /* 0x002fe200078e000b */
[----:B------:R-:W-:Y:S01]  /*2150*/  ISETP.GT.U32.AND P5, PT, R5, R14, PT ;  /* 0x0000000e0500720c */ /* 0x000fe20003fa4070 */
[----:B------:R-:W-:Y:S01]  /*2160*/  IMAD.MOV R8, RZ, RZ, -R13 ;  /* 0x000000ffff087224 */ /* 0x000fe200078e0a0d */
[----:B------:R-:W-:Y:S01]  /*2170*/  STL [R1+0x78], R17 ;  /* 0x0000781101007387 */ /* 0x000fe20000100800 */
[----:B------:R-:W-:Y:S01]  /*2180*/  @!P0 IMAD.MOV R4, RZ, RZ, -R4 ;  /* 0x000000ffff048224 */ /* 0x000fe200078e0a04 */
[----:B------:R-:W-:Y:S01]  /*2190*/  ISETP.GE.AND P0, PT, R3, RZ, PT ;  /* 0x000000ff0300720c */ /* 0x000fe20003f06270 */
[----:B------:R-:W-:Y:S01]  /*21a0*/  IMAD R2, R5, R8, R2 ;  /* 0x0000000805027224 */ /* 0x000fe200078e0202 */
[----:B------:R-:W-:Y:S01]  /*21b0*/  LOP3.LUT R8, R0, 0x8c, RZ, 0xfc, !PT ;  /* 0x0000008c00087812 */ /* 0x000fe200078efcff */
[----:B------:R-:W-:Y:S01]  /*21c0*/  IMAD.HI.U32 R9, R27, R7, RZ ;  /* 0x000000071b097227 */ /* 0x000fe200078e00ff */
[----:B------:R1:W-:Y:S02]  /*21d0*/  STL [R1+0x74], R4 ;  /* 0x0000740401007387 */ /* 0x0003e40000100800 */
[----:B------:R-:W-:Y:S01]  /*21e0*/  IABS R11, R8 ;  /* 0x00000008000b7213 */ /* 0x000fe20000000000 */
[----:B------:R-:W-:-:S02]  /*21f0*/  @!P6 IMAD.IADD R6, R6, 0x1, -R5 ;  /* 0x000000010606e824 */ /* 0x000fc400078e0a05 */
[----:B------:R-:W-:Y:S02]  /*2200*/  @!P2 IMAD.IADD R12, R12, 0x1, -R5 ;  /* 0x000000010c0ca824 */ /* 0x000fe400078e0a05 */
[----:B------:R-:W-:Y:S02]  /*2210*/  IMAD.MOV R9, RZ, RZ, -R9 ;  /* 0x000000ffff097224 */ /* 0x000fe400078e0a09 */
[----:B------:R-:W-:Y:S01]  /*2220*/  @!P5 IMAD.IADD R14, R14, 0x1, -R5 ;  /* 0x000000010e0ed824 */ /* 0x000fe200078e0a05 */
[C---:B------:R-:W-:Y:S01]  /*2230*/  ISETP.GT.U32.AND P2, PT, R5.reuse, R12, PT ;  /* 0x0000000c0500720c */ /* 0x040fe20003f44070 */
[----:B-1----:R-:W-:Y:S02]  /*2240*/  IMAD.MOV.U32 R4, RZ, RZ, R6 ;  /* 0x000000ffff047224 */ /* 0x002fe400078e0006 */
[C---:B------:R-:W-:Y:S01]  /*2250*/  IMAD R3, R5.reuse, R9, R7 ;  /* 0x0000000905037224 */ /* 0x040fe200078e0207 */
[----:B------:R-:W-:Y:S01]  /*2260*/  LOP3.LUT R7, R0, 0x88, RZ, 0xfc, !PT ;  /* 0x0000008800077812 */ /* 0x000fe200078efcff */
[----:B------:R-:W-:Y:S01]  /*2270*/  @!P4 IMAD.MOV R4, RZ, RZ, -R4 ;  /* 0x000000ffff04c224 */ /* 0x000fe200078e0a04 */
[----:B------:R-:W-:-:S02]  /*2280*/  ISETP.GT.U32.AND P4, PT, R5, R2, PT ;  /* 0x000000020500720c */ /* 0x000fc40003f84070 */
[----:B------:R-:W-:Y:S02]  /*2290*/  IABS R13, R7 ;  /* 0x00000007000d7213 */ /* 0x000fe40000000000 */
[C---:B------:R-:W-:Y:S01]  /*22a0*/  ISETP.GT.U32.AND P5, PT, R5.reuse, R14, PT ;  /* 0x0000000e0500720c */ /* 0x040fe20003fa4070 */
[----:B------:R1:W-:Y:S01]  /*22b0*/  STL [R1+0x70], R4 ;  /* 0x0000700401007387 */ /* 0x0003e20000100800 */
[----:B------:R-:W-:Y:S01]  /*22c0*/  ISETP.GT.U32.AND P6, PT, R5, R3, PT ;  /* 0x000000030500720c */ /* 0x000fe20003fc4070 */
[----:B------:R-:W-:Y:S01]  /*22d0*/  IMAD.HI.U32 R15, R27, R13, RZ ;  /* 0x0000000d1b0f7227 */ /* 0x000fe200078e00ff */
[----:B------:R-:W-:-:S03]  /*22e0*/  LOP3.LUT R9, R0, 0x90, RZ, 0xfc, !PT ;  /* 0x0000009000097812 */ /* 0x000fc600078efcff */
[--C-:B------:R-:W-:Y:S01]  /*22f0*/  @!P2 IMAD.IADD R12, R12, 0x1, -R5.reuse ;  /* 0x000000010c0ca824 */ /* 0x100fe200078e0a05 */
[----:B------:R-:W-:Y:S01]  /*2300*/  ISETP.GE.AND P2, PT, R10, RZ, PT ;  /* 0x000000ff0a00720c */ /* 0x000fe20003f46270 */
[----:B------:R-:W-:Y:S01]  /*2310*/  @!P4 IMAD.IADD R2, R2, 0x1, -R5 ;  /* 0x000000010202c824 */ /* 0x000fe200078e0a05 */
[----:B------:R-:W-:Y:S01]  /*2320*/  IABS R6, R9 ;  /* 0x0000000900067213 */ /* 0x000fe20000000000 */
[----:B------:R-:W-:Y:S02]  /*2330*/  IMAD.MOV R15, RZ, RZ, -R15 ;  /* 0x000000ffff0f7224 */ /* 0x000fe400078e0a0f */
[----:B------:R-:W-:Y:S01]  /*2340*/  IMAD.HI.U32 R10, R27, R11, RZ ;  /* 0x0000000b1b0a7227 */ /* 0x000fe200078e00ff */
[----:B------:R-:W-:-:S03]  /*2350*/  ISETP.GT.U32.AND P4, PT, R5, R2, PT ;  /* 0x000000020500720c */ /* 0x000fc60003f84070 */
[C---:B------:R-:W-:Y:S02]  /*2360*/  IMAD R13, R5.reuse, R15, R13 ;  /* 0x0000000f050d7224 */ /* 0x040fe400078e020d */
[----:B------:R-:W-:Y:S02]  /*2370*/  IMAD.MOV R10, RZ, RZ, -R10 ;  /* 0x000000ffff0a7224 */ /* 0x000fe400078e0a0a */
[----:B------:R-:W-:Y:S01]  /*2380*/  @!P5 IMAD.IADD R14, R14, 0x1, -R5 ;  /* 0x000000010e0ed824 */ /* 0x000fe200078e0a05 */
[C---:B------:R-:W-:Y:S01]  /*2390*/  ISETP.GT.U32.AND P5, PT, R5.reuse, R13, PT ;  /* 0x0000000d0500720c */ /* 0x040fe20003fa4070 */
[C---:B------:R-:W-:Y:S02]  /*23a0*/  IMAD R11, R5.reuse, R10, R11 ;  /* 0x0000000a050b7224 */ /* 0x040fe400078e020b */
[----:B------:R-:W-:Y:S02]  /*23b0*/  IMAD.MOV.U32 R16, RZ, RZ, R12 ;  /* 0x000000ffff107224 */ /* 0x000fe400078e000c */
[----:B------:R-:W-:Y:S01]  /*23c0*/  @!P4 IMAD.IADD R2, R2, 0x1, -R5 ;  /* 0x000000010202c824 */ /* 0x000fe200078e0a05 */
[----:B------:R-:W-:Y:S01]  /*23d0*/  ISETP.GT.U32.AND P4, PT, R5, R11, PT ;  /* 0x0000000b0500720c */ /* 0x000fe20003f84070 */
[----:B------:R-:W-:-:S04]  /*23e0*/  IMAD.HI.U32 R12, R27, R6, RZ ;  /* 0x000000061b0c7227 */ /* 0x000fc800078e00ff */
[--C-:B------:R-:W-:Y:S02]  /*23f0*/  @!P6 IMAD.IADD R3, R3, 0x1, -R5.reuse ;  /* 0x000000010303e824 */ /* 0x100fe400078e0a05 */
[----:B------:R-:W-:Y:S01]  /*2400*/  @!P3 IMAD.MOV R16, RZ, RZ, -R16 ;  /* 0x000000ffff10b224 */ /* 0x000fe200078e0a10 */
[----:B------:R-:W-:Y:S01]  /*2410*/  ISETP.GE.AND P3, PT, R7, RZ, PT ;  /* 0x000000ff0700720c */ /* 0x000fe20003f66270 */
[--C-:B------:R-:W-:Y:S01]  /*2420*/  @!P5 IMAD.IADD R13, R13, 0x1, -R5.reuse ;  /* 0x000000010d0dd824 */ /* 0x100fe200078e0a05 */
[----:B------:R-:W-:Y:S01]  /*2430*/  LOP3.LUT R7, R0, 0x94, RZ, 0xfc, !PT ;  /* 0x0000009400077812 */ /* 0x000fe200078efcff */
[----:B------:R-:W-:Y:S01]  /*2440*/  IMAD.MOV R12, RZ, RZ, -R12 ;  /* 0x000000ffff0c7224 */ /* 0x000fe200078e0a0c */
[----:B------:R-:W-:Y:S01]  /*2450*/  ISETP.GT.U32.AND P6, PT, R5, R3, PT ;  /* 0x000000030500720c */ /* 0x000fe20003fc4070 */
[----:B------:R-:W-:Y:S01]  /*2460*/  @!P4 IMAD.IADD R11, R11, 0x1, -R5 ;  /* 0x000000010b0bc824 */ /* 0x000fe200078e0a05 */
[C---:B------:R-:W-:Y:S01]  /*2470*/  ISETP.GT.U32.AND P5, PT, R5.reuse, R13, PT ;  /* 0x0000000d0500720c */ /* 0x040fe20003fa4070 */
[C---:B------:R-:W-:Y:S01]  /*2480*/  IMAD R6, R5.reuse, R12, R6 ;  /* 0x0000000c05067224 */ /* 0x040fe200078e0206 */
[----:B------:R-:W-:Y:S01]  /*2490*/  IABS R12, R7 ;  /* 0x00000007000c7213 */ /* 0x000fe20000000000 */
[----:B-1----:R-:W-:Y:S01]  /*24a0*/  IMAD.MOV.U32 R4, RZ, RZ, R14 ;  /* 0x000000ffff047224 */ /* 0x002fe200078e000e */
[----:B------:R-:W-:Y:S01]  /*24b0*/  ISETP.GT.U32.AND P4, PT, R5, R11, PT ;  /* 0x0000000b0500720c */ /* 0x000fe20003f84070 */
[----:B------:R1:W-:Y:S02]  /*24c0*/  STL [R1+0x6c], R16 ;  /* 0x00006c1001007387 */ /* 0x0003e40000100800 */
[----:B------:R-:W-:-:S04]  /*24d0*/  IMAD.HI.U32 R10, R27, R12, RZ ;  /* 0x0000000c1b0a7227 */ /* 0x000fc800078e00ff */
[----:B------:R-:W-:Y:S02]  /*24e0*/  IMAD.MOV R10, RZ, RZ, -R10 ;  /* 0x000000ffff0a7224 */ /* 0x000fe400078e0a0a */
[--C-:B------:R-:W-:Y:S01]  /*24f0*/  @!P6 IMAD.IADD R3, R3, 0x1, -R5.reuse ;  /* 0x000000010303e824 */ /* 0x100fe200078e0a05 */
[----:B------:R-:W-:Y:S01]  /*2500*/  ISETP.GE.AND P6, PT, R9, RZ, PT ;  /* 0x000000ff0900720c */ /* 0x000fe20003fc6270 */
[----:B------:R-:W-:Y:S01]  /*2510*/  @!P5 IMAD.IADD R13, R13, 0x1, -R5 ;  /* 0x000000010d0dd824 */ /* 0x000fe200078e0a05 */
[C---:B------:R-:W-:Y:S01]  /*2520*/  ISETP.GT.U32.AND P5, PT, R5.reuse, R6, PT ;  /* 0x000000060500720c */ /* 0x040fe20003fa4070 */
[----:B------:R-:W-:Y:S01]  /*2530*/  IMAD R12, R5, R10, R12 ;  /* 0x0000000a050c7224 */ /* 0x000fe200078e020c */
[----:B-1----:R-:W-:Y:S01]  /*2540*/  IABS R16, R19 ;  /* 0x0000001300107213 */ /* 0x002fe20000000000 */
[----:B------:R-:W-:Y:S01]  /*2550*/  IMAD.MOV.U32 R14, RZ, RZ, R3 ;  /* 0x000000ffff0e7224 */ /* 0x000fe200078e0003 */
[----:B------:R-:W-:Y:S01]  /*2560*/  LOP3.LUT R3, R0, 0x98, RZ, 0xfc, !PT ;  /* 0x0000009800037812 */ /* 0x000fe200078efcff */
[----:B------:R-:W-:Y:S01]  /*2570*/  @!P1 IMAD.MOV R4, RZ, RZ, -R4 ;  /* 0x000000ffff049224 */ /* 0x000fe200078e0a04 */
[----:B------:R-:W-:Y:S01]  /*2580*/  ISETP.GE.AND P1, PT, R8, RZ, PT ;  /* 0x000000ff0800720c */ /* 0x000fe20003f26270 */
[--C-:B------:R-:W-:Y:S01]  /*2590*/  @!P4 IMAD.IADD R11, R11, 0x1, -R5.reuse ;  /* 0x000000010b0bc824 */ /* 0x100fe200078e0a05 */
[----:B------:R-:W-:Y:S01]  /*25a0*/  ISETP.GT.U32.AND P4, PT, R5, R12, PT ;  /* 0x0000000c0500720c */ /* 0x000fe20003f84070 */
[----:B------:R-:W-:Y:S01]  /*25b0*/  @!P0 IMAD.MOV R14, RZ, RZ, -R14 ;  /* 0x000000ffff0e8224 */ /* 0x000fe200078e0a0e */
[----:B------:R-:W-:Y:S01]  /*25c0*/  IABS R20, R3 ;  /* 0x0000000300147213 */ /* 0x000fe20000000000 */
[----:B------:R1:W-:Y:S01]  /*25d0*/  STL [R1+0x68], R4 ;  /* 0x0000680401007387 */ /* 0x0003e20000100800 */
[----:B------:R-:W-:Y:S01]  /*25e0*/  ISETP.GE.AND P0, PT, R7, RZ, PT ;  /* 0x000000ff0700720c */ /* 0x000fe20003f06270 */
[----:B------:R-:W-:Y:S01]  /*25f0*/  @!P5 IMAD.IADD R6, R6, 0x1, -R5 ;  /* 0x000000010606d824 */ /* 0x000fe200078e0a05 */
[----:B------:R-:W-:Y:S01]  /*2600*/  LOP3.LUT R7, R0, 0xa0, RZ, 0xfc, !PT ;  /* 0x000000a000077812 */ /* 0x000fe200078efcff */
[----:B------:R2:W-:Y:S01]  /*2610*/  STL [R1+0x64], R14 ;  /* 0x0000640e01007387 */ /* 0x0005e20000100800 */
[----:B------:R-:W-:-:S02]  /*2620*/  IMAD.HI.U32 R22, R27, R16, RZ ;  /* 0x000000101b167227 */ /* 0x000fc400078e00ff */
[----:B------:R-:W-:Y:S02]  /*2630*/  ISETP.GT.U32.AND P5, PT, R5, R6, PT ;  /* 0x000000060500720c */ /* 0x000fe40003fa4070 */
[----:B------:R-:W-:Y:S01]  /*2640*/  IABS R8, R7 ;  /* 0x0000000700087213 */ /* 0x000fe20000000000 */
[----:B-1----:R-:W-:Y:S02]  /*2650*/  IMAD.MOV.U32 R4, RZ, RZ, R2 ;  /* 0x000000ffff047224 */ /* 0x002fe400078e0002 */
[----:B------:R-:W-:-:S04]  /*2660*/  IMAD.HI.U32 R2, R27, R20, RZ ;  /* 0x000000141b027227 */ /* 0x000fc800078e00ff */
[----:B------:R-:W-:Y:S01]  /*2670*/  @!P2 IMAD.MOV R4, RZ, RZ, -R4 ;  /* 0x000000ffff04a224 */ /* 0x000fe200078e0a04 */
[----:B------:R-:W-:Y:S01]  /*2680*/  ISETP.GE.AND P2, PT, R3, RZ, PT ;  /* 0x000000ff0300720c */ /* 0x000fe20003f46270 */
[----:B------:R-:W-:Y:S01]  /*2690*/  IMAD.MOV R2, RZ, RZ, -R2 ;  /* 0x000000ffff027224 */ /* 0x000fe200078e0a02 */
[----:B------:R-:W-:Y:S01]  /*26a0*/  LOP3.LUT R3, R0, 0x9c, RZ, 0xfc, !PT ;  /* 0x0000009c00037812 */ /* 0x000fe200078efcff */
[----:B------:R-:W-:Y:S01]  /*26b0*/  @!P4 IMAD.IADD R12, R12, 0x1, -R5 ;  /* 0x000000010c0cc824 */ /* 0x000fe200078e0a05 */
[----:B------:R1:W-:Y:S01]  /*26c0*/  STL [R1+0x60], R4 ;  /* 0x0000600401007387 */ /* 0x0003e20000100800 */
[C---:B------:R-:W-:Y:S01]  /*26d0*/  IMAD R20, R5.reuse, R2, R20 ;  /* 0x0000000205147224 */ /* 0x040fe200078e0214 */
[----:B------:R-:W-:Y:S01]  /*26e0*/  IABS R9, R3 ;  /* 0x0000000300097213 */ /* 0x000fe20000000000 */
[----:B--2---:R-:W-:Y:S01]  /*26f0*/  IMAD.MOV.U32 R14, RZ, RZ, R13 ;  /* 0x000000ffff0e7224 */ /* 0x004fe200078e000d */
[----:B------:R-:W-:Y:S01]  /*2700*/  ISETP.GT.U32.AND P4, PT, R5, R12, PT ;  /* 0x0000000c0500720c */ /* 0x000fe20003f84070 */
[----:B------:R-:W-:Y:S01]  /*2710*/  @!P5 IMAD.IADD R6, R6, 0x1, -R5 ;  /* 0x000000010606d824 */ /* 0x000fe200078e0a05 */
[----:B------:R-:W-:Y:S01]  /*2720*/  ISETP.GE.AND P5, PT, R7, RZ, PT ;  /* 0x000000ff0700720c */ /* 0x000fe20003fa6270 */
[----:B------:R-:W-:Y:S01]  /*2730*/  IMAD.HI.U32 R10, R27, R9, RZ ;  /* 0x000000091b0a7227 */ /* 0x000fe200078e00ff */
[----:B------:R-:W-:-:S03]  /*2740*/  IABS R7, R18 ;  /* 0x0000001200077213 */ /* 0x000fc60000000000 */
[----:B------:R-:W-:Y:S01]  /*2750*/  @!P3 IMAD.MOV R14, RZ, RZ, -R14 ;  /* 0x000000ffff0eb224 */ /* 0x000fe200078e0a0e */
[C---:B------:R-:W-:Y:S01]  /*2760*/  ISETP.GT.U32.AND P3, PT, R5.reuse, R20, PT ;  /* 0x000000140500720c */ /* 0x040fe20003f64070 */
[----:B------:R-:W-:Y:S02]  /*2770*/  IMAD.MOV R10, RZ, RZ, -R10 ;  /* 0x000000ffff0a7224 */ /* 0x000fe400078e0a0a */
[----:B-1----:R-:W-:Y:S01]  /*2780*/  IMAD.MOV.U32 R4, RZ, RZ, R11 ;  /* 0x000000ffff047224 */ /* 0x002fe200078e000b */
[----:B------:R1:W-:Y:S01]  /*2790*/  STL [R1+0x5c], R14 ;  /* 0x00005c0e01007387 */ /* 0x0003e20000100800 */
[----:B------:R-:W-:Y:S01]  /*27a0*/  IMAD R9, R5, R10, R9 ;  /* 0x0000000a05097224 */ /* 0x000fe200078e0209 */
[----:B------:R-:W-:Y:S01]  /*27b0*/  LOP3.LUT R10, R0, 0xac, RZ, 0xfc, !PT ;  /* 0x000000ac000a7812 */ /* 0x000fe200078efcff */
[----:B------:R-:W-:Y:S01]  /*27c0*/  @!P1 IMAD.MOV R4, RZ, RZ, -R4 ;  /* 0x000000ffff049224 */ /* 0x000fe200078e0a04 */
[----:B------:R-:W-:Y:S01]  /*27d0*/  ISETP.GE.AND P1, PT, R3, RZ, PT ;  /* 0x000000ff0300720c */ /* 0x000fe20003f26270 */
[----:B------:R-:W-:Y:S01]  /*27e0*/  @!P4 IMAD.IADD R12, R12, 0x1, -R5 ;  /* 0x000000010c0cc824 */ /* 0x000fe200078e0a05 */
[----:B------:R-:W-:Y:S01]  /*27f0*/  ISETP.GT.U32.AND P4, PT, R5, R9, PT ;  /* 0x000000090500720c */ /* 0x000fe20003f84070 */
[----:B------:R-:W-:Y:S01]  /*2800*/  IMAD.HI.U32 R3, R27, R7, RZ ;  /* 0x000000071b037227 */ /* 0x000fe200078e00ff */
[----:B------:R2:W-:Y:S01]  /*2810*/  STL [R1+0x58], R4 ;  /* 0x0000580401007387 */ /* 0x0005e20000100800 */
[----:B------:R-:W-:-:S02]  /*2820*/  IABS R15, R10 ;  /* 0x0000000a000f7213 */ /* 0x000fc40000000000 */
[----:B------:R-:W-:Y:S01]  /*2830*/  @!P3 IMAD.IADD R20, R20, 0x1, -R5 ;  /* 0x000000011414b824 */ /* 0x000fe200078e0a05 */
[----:B------:R-:W-:Y:S01]  /*2840*/  LOP3.LUT R11, R0, 0xb0, RZ, 0xfc, !PT ;  /* 0x000000b0000b7812 */ /* 0x000fe200078efcff */
[----:B------:R-:W-:Y:S02]  /*2850*/  IMAD.MOV R3, RZ, RZ, -R3 ;  /* 0x000000ffff037224 */ /* 0x000fe400078e0a03 */
[----:B------:R-:W-:Y:S01]  /*2860*/  IMAD.HI.U32 R2, R27, R8, RZ ;  /* 0x000000081b027227 */ /* 0x000fe200078e00ff */
[C---:B------:R-:W-:Y:S02]  /*2870*/  ISETP.GT.U32.AND P3, PT, R5.reuse, R20, PT ;  /* 0x000000140500720c */ /* 0x040fe40003f64070 */
[----:B-1----:R-:W-:Y:S01]  /*2880*/  IABS R14, R11 ;  /* 0x0000000b000e7213 */ /* 0x002fe20000000000 */
[----:B------:R-:W-:Y:S02]  /*2890*/  IMAD R7, R5, R3, R7 ;  /* 0x0000000305077224 */ /* 0x000fe400078e0207 */
[----:B------:R-:W-:-:S02]  /*28a0*/  IMAD.MOV R2, RZ, RZ, -R2 ;  /* 0x000000ffff027224 */ /* 0x000fc400078e0a02 */
[--C-:B------:R-:W-:Y:S01]  /*28b0*/  @!P4 IMAD.IADD R9, R9, 0x1, -R5.reuse ;  /* 0x000000010909c824 */ /* 0x100fe200078e0a05 */
[C---:B------:R-:W-:Y:S01]  /*28c0*/  ISETP.GT.U32.AND P4, PT, R5.reuse, R7, PT ;  /* 0x000000070500720c */ /* 0x040fe20003f84070 */
[C---:B------:R-:W-:Y:S01]  /*28d0*/  IMAD R8, R5.reuse, R2, R8 ;  /* 0x0000000205087224 */ /* 0x040fe200078e0208 */
[C---:B------:R-:W-:Y:S01]  /*28e0*/  LOP3.LUT R2, R0.reuse, 0xb4, RZ, 0xfc, !PT ;  /* 0x000000b400027812 */ /* 0x040fe200078efcff */
[----:B--2---:R-:W-:Y:S01]  /*28f0*/  IMAD.MOV.U32 R4, RZ, RZ, R6 ;  /* 0x000000ffff047224 */ /* 0x004fe200078e0006 */
[----:B------:R-:W-:Y:S01]  /*2900*/  LOP3.LUT R6, R0, 0xbc, RZ, 0xfc, !PT ;  /* 0x000000bc00067812 */ /* 0x000fe200078efcff */
[----:B------:R-:W-:Y:S01]  /*2910*/  @!P3 IMAD.IADD R20, R20, 0x1, -R5 ;  /* 0x000000011414b824 */ /* 0x000fe200078e0a05 */
[----:B------:R-:W-:Y:S01]  /*2920*/  ISETP.GT.U32.AND P3, PT, R5, R8, PT ;  /* 0x000000080500720c */ /* 0x000fe20003f64070 */
[----:B------:R-:W-:Y:S01]  /*2930*/  @!P6 IMAD.MOV R4, RZ, RZ, -R4 ;  /* 0x000000ffff04e224 */ /* 0x000fe200078e0a04 */
[----:B------:R-:W-:Y:S01]  /*2940*/  IABS R26, R2 ;  /* 0x00000002001a7213 */ /* 0x000fe20000000000 */
[----:B------:R-:W-:Y:S01]  /*2950*/  IMAD.HI.U32 R21, R27, R15, RZ ;  /* 0x0000000f1b157227 */ /* 0x000fe200078e00ff */
[----:B------:R-:W-:-:S02]  /*2960*/  ISETP.GT.U32.AND P6, PT, R5, R9, PT ;  /* 0x000000090500720c */ /* 0x000fc40003fc4070 */
[----:B------:R1:W-:Y:S01]  /*2970*/  STL [R1+0x54], R4 ;  /* 0x0000540401007387 */ /* 0x0003e20000100800 */
[----:B------:R-:W-:Y:S02]  /*2980*/  @!P4 IMAD.IADD R7, R7, 0x1, -R5 ;  /* 0x000000010707c824 */ /* 0x000fe400078e0a05 */
[----:B------:R-:W-:Y:S02]  /*2990*/  IMAD.MOV R21, RZ, RZ, -R21 ;  /* 0x000000ffff157224 */ /* 0x000fe400078e0a15 */
[----:B------:R-:W-:-:S04]  /*29a0*/  IMAD.HI.U32 R3, R27, R26, RZ ;  /* 0x0000001a1b037227 */ /* 0x000fc800078e00ff */
[----:B------:R-:W-:Y:S02]  /*29b0*/  @!P3 IMAD.IADD R8, R8, 0x1, -R5 ;  /* 0x000000010808b824 */ /* 0x000fe400078e0a05 */
[----:B-1----:R-:W-:Y:S01]  /*29c0*/  IMAD.MOV.U32 R4, RZ, RZ, R12 ;  /* 0x000000ffff047224 */ /* 0x002fe200078e000c */
[----:B------:R-:W-:Y:S01]  /*29d0*/  IABS R12, R6 ;  /* 0x00000006000c7213 */ /* 0x000fe20000000000 */
[C---:B------:R-:W-:Y:S01]  /*29e0*/  IMAD R15, R5.reuse, R21, R15 ;  /* 0x00000015050f7224 */ /* 0x040fe200078e020f */
[C---:B------:R-:W-:Y:S01]  /*29f0*/  ISETP.GT.U32.AND P4, PT, R5.reuse, R8, PT ;  /* 0x000000080500720c */ /* 0x040fe20003f84070 */
[----:B------:R-:W-:Y:S01]  /*2a00*/  @!P0 IMAD.MOV R4, RZ, RZ, -R4 ;  /* 0x000000ffff048224 */ /* 0x000fe200078e0a04 */
[C---:B------:R-:W-:Y:S01]  /*2a10*/  ISETP.GT.U32.AND P0, PT, R5.reuse, R7, PT ;  /* 0x000000070500720c */ /* 0x040fe20003f04070 */
[----:B------:R-:W-:Y:S02]  /*2a20*/  IMAD.MOV R22, RZ, RZ, -R22 ;  /* 0x000000ffff167224 */ /* 0x000fe400078e0a16 */
[----:B------:R-:W-:Y:S01]  /*2a30*/  IMAD.MOV R21, RZ, RZ, -R3 ;  /* 0x000000ffff157224 */ /* 0x000fe200078e0a03 */
[----:B------:R1:W-:Y:S01]  /*2a40*/  STL [R1+0x50], R4 ;  /* 0x0000500401007387 */ /* 0x0003e20000100800 */
[C---:B------:R-:W-:Y:S01]  /*2a50*/  IMAD R16, R5.reuse, R22, R16 ;  /* 0x0000001605107224 */ /* 0x040fe200078e0210 */
[----:B------:R-:W-:Y:S01]  /*2a60*/  LOP3.LUT R3, R0, 0xb8, RZ, 0xfc, !PT ;  /* 0x000000b800037812 */ /* 0x000fe200078efcff */
[----:B------:R-:W-:-:S02]  /*2a70*/  IMAD R26, R5, R21, R26 ;  /* 0x00000015051a7224 */ /* 0x000fc400078e021a */
[----:B------:R-:W-:Y:S01]  /*2a80*/  IMAD.HI.U32 R13, R27, R14, RZ ;  /* 0x0000000e1b0d7227 */ /* 0x000fe200078e00ff */
[----:B------:R-:W-:-:S03]  /*2a90*/  ISETP.GT.U32.AND P3, PT, R5, R16, PT ;  /* 0x000000100500720c */ /* 0x000fc60003f64070 */
[----:B------:R-:W-:Y:S01]  /*2aa0*/  @!P0 IMAD.IADD R7, R7, 0x1, -R5 ;  /* 0x0000000107078824 */ /* 0x000fe200078e0a05 */
[C---:B------:R-:W-:Y:S01]  /*2ab0*/  ISETP.GT.U32.AND P0, PT, R5.reuse, R26, PT ;  /* 0x0000001a0500720c */ /* 0x040fe20003f04070 */
[----:B-1----:R-:W-:Y:S02]  /*2ac0*/  IMAD.MOV.U32 R4, RZ, RZ, R20 ;  /* 0x000000ffff047224 */ /* 0x002fe400078e0014 */
[----:B------:R-:W-:Y:S02]  /*2ad0*/  IMAD.MOV R13, RZ, RZ, -R13 ;  /* 0x000000ffff0d7224 */ /* 0x000fe400078e0a0d */
[----:B------:R-:W-:Y:S01]  /*2ae0*/  @!P2 IMAD.MOV R4, RZ, RZ, -R4 ;  /* 0x000000ffff04a224 */ /* 0x000fe200078e0a04 */
[----:B------:R-:W-:Y:S01]  /*2af0*/  ISETP.GT.U32.AND P2, PT, R5, R15, PT ;  /* 0x0000000f0500720c */ /* 0x000fe20003f44070 */
[--C-:B------:R-:W-:Y:S02]  /*2b00*/  @!P6 IMAD.IADD R9, R9, 0x1, -R5.reuse ;  /* 0x000000010909e824 */ /* 0x100fe400078e0a05 */
[----:B------:R-:W-:Y:S01]  /*2b10*/  IMAD R14, R5, R13, R14 ;  /* 0x0000000d050e7224 */ /* 0x000fe200078e020e */
[----:B------:R-:W-:Y:S01]  /*2b20*/  IABS R13, R3 ;  /* 0x00000003000d7213 */ /* 0x000fe20000000000 */
[----:B------:R-:W-:Y:S01]  /*2b30*/  @!P4 IMAD.IADD R8, R8, 0x1, -R5 ;  /* 0x000000010808c824 */ /* 0x000fe200078e0a05 */
[----:B------:R1:W-:Y:S01]  /*2b40*/  STL [R1+0x4c], R4 ;  /* 0x00004c0401007387 */ /* 0x0003e20000100800 */
[----:B------:R-:W-:Y:S01]  /*2b50*/  IMAD.MOV.U32 R17, RZ, RZ, R9 ;  /* 0x000000ffff117224 */ /* 0x000fe200078e0009 */
[----:B------:R-:W-:Y:S01]  /*2b60*/  ISETP.GE.AND P4, PT, R18, RZ, PT ;  /* 0x000000ff1200720c */ /* 0x000fe20003f86270 */
[----:B------:R-:W-:Y:S01]  /*2b70*/  IMAD.HI.U32 R20, R27, R13, RZ ;  /* 0x0000000d1b147227 */ /* 0x000fe200078e00ff */
[----:B------:R-:W-:-:S02]  /*2b80*/  ISETP.GT.U32.AND P6, PT, R5, R14, PT ;  /* 0x0000000e0500720c */ /* 0x000fc40003fc4070 */
[----:B------:R-:W-:Y:S01]  /*2b90*/  LOP3.LUT R9, R0, 0xc0, RZ, 0xfc, !PT ;  /* 0x000000c000097812 */ /* 0x000fe200078efcff */
[----:B------:R-:W-:Y:S01]  /*2ba0*/  @!P2 IMAD.IADD R15, R15, 0x1, -R5 ;  /* 0x000000010f0fa824 */ /* 0x000fe200078e0a05 */
[----:B------:R-:W-:Y:S01]  /*2bb0*/  ISETP.GE.AND P2, PT, R10, RZ, PT ;  /* 0x000000ff0a00720c */ /* 0x000fe20003f46270 */
[----:B------:R-:W-:Y:S02]  /*2bc0*/  @!P1 IMAD.MOV R17, RZ, RZ, -R17 ;  /* 0x000000ffff119224 */ /* 0x000fe400078e0a11 */
[----:B-1----:R-:W-:Y:S01]  /*2bd0*/  IMAD.MOV.U32 R4, RZ, RZ, R8 ;  /* 0x000000ffff047224 */ /* 0x002fe200078e0008 */
[----:B------:R-:W-:Y:S01]  /*2be0*/  IABS R8, R9 ;  /* 0x0000000900087213 */ /* 0x000fe20000000000 */
[--C-:B------:R-:W-:Y:S01]  /*2bf0*/  @!P3 IMAD.IADD R16, R16, 0x1, -R5.reuse ;  /* 0x000000011010b824 */ /* 0x100fe200078e0a05 */
[----:B------:R1:W-:Y:S01]  /*2c00*/  STL [R1+0x44], R17 ;  /* 0x0000441101007387 */ /* 0x0003e20000100800 */
[----:B------:R-:W-:Y:S01]  /*2c10*/  @!P0 IMAD.IADD R26, R26, 0x1, -R5 ;  /* 0x000000011a1a8824 */ /* 0x000fe200078e0a05 */
[C---:B------:R-:W-:Y:S01]  /*2c20*/  ISETP.GT.U32.AND P0, PT, R5.reuse, R15, PT ;  /* 0x0000000f0500720c */ /* 0x040fe20003f04070 */
[----:B------:R-:W-:Y:S01]  /*2c30*/  @!P5 IMAD.MOV R4, RZ, RZ, -R4 ;  /* 0x000000ffff04d224 */ /* 0x000fe200078e0a04 */
[----:B------:R-:W-:Y:S01]  /*2c40*/  ISETP.GT.U32.AND P3, PT, R5, R16, PT ;  /* 0x000000100500720c */ /* 0x000fe20003f64070 */
[----:B------:R-:W-:Y:S01]  /*2c50*/  IMAD.HI.U32 R18, R27, R12, RZ ;  /* 0x0000000c1b127227 */ /* 0x000fe200078e00ff */
[----:B------:R-:W-:-:S02]  /*2c60*/  ISETP.GT.U32.AND P1, PT, R5, R26, PT ;  /* 0x0000001a0500720c */ /* 0x000fc40003f24070 */
[----:B------:R2:W-:Y:S01]  /*2c70*/  STL [R1+0x38], R4 ;  /* 0x0000380401007387 */ /* 0x0005e20000100800 */
[----:B------:R-:W-:Y:S01]  /*2c80*/  IMAD.MOV R20, RZ, RZ, -R20 ;  /* 0x000000ffff147224 */ /* 0x000fe200078e0a14 */
[C---:B-1----:R-:W-:Y:S01]  /*2c90*/  LOP3.LUT R17, R0.reuse, 0xdc, RZ, 0xfc, !PT ;  /* 0x000000dc00117812 */ /* 0x042fe200078efcff */
[----:B------:R-:W-:Y:S02]  /*2ca0*/  IMAD.MOV R18, RZ, RZ, -R18 ;  /* 0x000000ffff127224 */ /* 0x000fe400078e0a12 */
[C---:B------:R-:W-:Y:S01]  /*2cb0*/  IMAD R13, R5.reuse, R20, R13 ;  /* 0x00000014050d7224 */ /* 0x040fe200078e020d */
[C---:B------:R-:W-:Y:S01]  /*2cc0*/  LOP3.LUT R20, R0.reuse, 0xcc, RZ, 0xfc, !PT ;  /* 0x000000cc00147812 */ /* 0x040fe200078efcff */
[----:B------:R-:W-:Y:S01]  /*2cd0*/  IMAD R12, R5, R18, R12 ;  /* 0x00000012050c7224 */ /* 0x000fe200078e020c */
[----:B------:R-:W-:Y:S01]  /*2ce0*/  LOP3.LUT R18, R0, 0xd4, RZ, 0xfc, !PT ;  /* 0x000000d400127812 */ /* 0x000fe200078efcff */
[----:B------:R-:W-:Y:S02]  /*2cf0*/  @!P0 IMAD.IADD R15, R15, 0x1, -R5 ;  /* 0x000000010f0f8824 */ /* 0x000fe400078e0a05 */
[----:B--2---:R-:W-:Y:S01]  /*2d00*/  IMAD.MOV.U32 R4, RZ, RZ, R7 ;  /* 0x000000ffff047224 */ /* 0x004fe200078e0007 */
[----:B------:R-:W-:Y:S01]  /*2d10*/  ISETP.GT.U32.AND P0, PT, R5, R12, PT ;  /* 0x0000000c0500720c */ /* 0x000fe20003f04070 */
[--C-:B------:R-:W-:Y:S01]  /*2d20*/  @!P3 IMAD.IADD R16, R16, 0x1, -R5.reuse ;  /* 0x000000011010b824 */ /* 0x100fe200078e0a05 */
[----:B------:R-:W-:Y:S01]  /*2d30*/  ISETP.GE.AND P3, PT, R19, RZ, PT ;  /* 0x000000ff1300720c */ /* 0x000fe20003f66270 */
[----:B------:R-:W-:Y:S01]  /*2d40*/  @!P4 IMAD.MOV R4, RZ, RZ, -R4 ;  /* 0x000000ffff04c224 */ /* 0x000fe200078e0a04 */
[----:B------:R-:W-:Y:S01]  /*2d50*/  ISETP.GT.U32.AND P4, PT, R5, R13, PT ;  /* 0x0000000d0500720c */ /* 0x000fe20003f84070 */
[----:B------:R-:W-:Y:S01]  /*2d60*/  @!P6 IMAD.IADD R14, R14, 0x1, -R5 ;  /* 0x000000010e0ee824 */ /* 0x000fe200078e0a05 */
[----:B------:R-:W-:Y:S01]  /*2d70*/  ISETP.GE.AND P6, PT, R11, RZ, PT ;  /* 0x000000ff0b00720c */ /* 0x000fe20003fc6270 */
[----:B------:R-:W-:Y:S01]  /*2d80*/  IMAD.HI.U32 R7, R27, R8, RZ ;  /* 0x000000081b077227 */ /* 0x000fe200078e00ff */
[----:B------:R-:W-:-:S02]  /*2d90*/  LOP3.LUT R19, R0, 0xd8, RZ, 0xfc, !PT ;  /* 0x000000d800137812 */ /* 0x000fc400078efcff */
[----:B------:R-:W-:Y:S01]  /*2da0*/  ISETP.GT.U32.AND P5, PT, R5, R14, PT ;  /* 0x0000000e0500720c */ /* 0x000fe20003fa4070 */
[----:B------:R-:W-:Y:S02]  /*2db0*/  IMAD.MOV R7, RZ, RZ, -R7 ;  /* 0x000000ffff077224 */ /* 0x000fe400078e0a07 */
[--C-:B------:R-:W-:Y:S02]  /*2dc0*/  @!P0 IMAD.IADD R12, R12, 0x1, -R5.reuse ;  /* 0x000000010c0c8824 */ /* 0x100fe400078e0a05 */
[----:B------:R-:W-:Y:S01]  /*2dd0*/  @!P3 IMAD.MOV R16, RZ, RZ, -R16 ;  /* 0x000000ffff10b224 */ /* 0x000fe200078e0a10 */
[----:B------:R-:W-:Y:S01]  /*2de0*/  ISETP.GE.AND P3, PT, R2, RZ, PT ;  /* 0x000000ff0200720c */ /* 0x000fe20003f66270 */
[--C-:B------:R-:W-:Y:S01]  /*2df0*/  @!P4 IMAD.IADD R13, R13, 0x1, -R5.reuse ;  /* 0x000000010d0dc824 */ /* 0x100fe200078e0a05 */
[----:B------:R-:W-:Y:S01]  /*2e00*/  LOP3.LUT R2, R0, 0xc4, RZ, 0xfc, !PT ;  /* 0x000000c400027812 */ /* 0x000fe200078efcff */
[----:B------:R-:W-:Y:S01]  /*2e10*/  @!P1 IMAD.IADD R26, R26, 0x1, -R5 ;  /* 0x000000011a1a9824 */ /* 0x000fe200078e0a05 */
[----:B------:R-:W-:Y:S01]  /*2e20*/  ISETP.GE.AND P1, PT, R6, RZ, PT ;  /* 0x000000ff0600720c */ /* 0x000fe20003f26270 */
[----:B------:R-:W-:Y:S01]  /*2e30*/  @!P2 IMAD.MOV R15, RZ, RZ, -R15 ;  /* 0x000000ffff0fa224 */ /* 0x000fe200078e0a0f */
[----:B------:R-:W-:Y:S01]  /*2e40*/  ISETP.GT.U32.AND P0, PT, R5, R13, PT ;  /* 0x0000000d0500720c */ /* 0x000fe20003f04070 */
[--C-:B------:R-:W-:Y:S01]  /*2e50*/  @!P5 IMAD.IADD R14, R14, 0x1, -R5.reuse ;  /* 0x000000010e0ed824 */ /* 0x100fe200078e0a05 */
[----:B------:R-:W-:Y:S01]  /*2e60*/  ISETP.GE.AND P5, PT, R3, RZ, PT ;  /* 0x000000ff0300720c */ /* 0x000fe20003fa6270 */
[C---:B------:R-:W-:Y:S01]  /*2e70*/  IMAD R11, R5.reuse, R7, R8 ;  /* 0x00000007050b7224 */ /* 0x040fe200078e0208 */
[----:B------:R-:W-:Y:S01]  /*2e80*/  IABS R10, R2 ;  /* 0x00000002000a7213 */ /* 0x000fe20000000000 */
[----:B------:R-:W-:Y:S01]  /*2e90*/  @!P6 IMAD.MOV R14, RZ, RZ, -R14 ;  /* 0x000000ffff0ee224 */ /* 0x000fe200078e0a0e */
[----:B------:R-:W-:Y:S01]  /*2ea0*/  LOP3.LUT R3, R0, 0xc8, RZ, 0xfc, !PT ;  /* 0x000000c800037812 */ /* 0x000fe200078efcff */
[----:B------:R-:W-:Y:S01]  /*2eb0*/  @!P3 IMAD.MOV R26, RZ, RZ, -R26 ;  /* 0x000000ffff1ab224 */ /* 0x000fe200078e0a1a */
[----:B------:R-:W-:Y:S01]  /*2ec0*/  ISETP.GT.U32.AND P2, PT, R5, R12, PT ;  /* 0x0000000c0500720c */ /* 0x000fe20003f44070 */
[----:B------:R-:W-:Y:S01]  /*2ed0*/  IMAD.HI.U32 R6, R27, R10, RZ ;  /* 0x0000000a1b067227 */ /* 0x000fe200078e00ff */
[----:B------:R-:W-:Y:S01]  /*2ee0*/  ISETP.GE.AND P6, PT, R2, RZ, PT ;  /* 0x000000ff0200720c */ /* 0x000fe20003fc6270 */
[----:B------:R-:W-:Y:S01]  /*2ef0*/  STL [R1+0xac0], R16 ;  /* 0x000ac01001007387 */ /* 0x000fe20000100800 */
[----:B------:R-:W-:Y:S01]  /*2f00*/  IABS R7, R3 ;  /* 0x0000000300077213 */ /* 0x000fe20000000000 */
[--C-:B------:R-:W-:Y:S01]  /*2f10*/  @!P0 IMAD.IADD R13, R13, 0x1, -R5.reuse ;  /* 0x000000010d0d8824 */ /* 0x100fe200078e0a05 */
[----:B------:R-:W-:Y:S01]  /*2f20*/  ISETP.GE.AND P0, PT, R3, RZ, PT ;  /* 0x000000ff0300720c */ /* 0x000fe20003f06270 */
[----:B------:R-:W-:Y:S01]  /*2f30*/  IMAD.MOV R6, RZ, RZ, -R6 ;  /* 0x000000ffff067224 */ /* 0x000fe200078e0a06 */
[----:B------:R-:W1:Y:S01]  /*2f40*/  LDC.64 R2, c[0x0][0x3a8] ;  /* 0x0000ea00ff027b82 */ /* 0x000e620000000a00 */
[C---:B------:R-:W-:Y:S01]  /*2f50*/  ISETP.GT.U32.AND P3, PT, R5.reuse, R11, PT ;  /* 0x0000000b0500720c */ /* 0x040fe20003f64070 */
[----:B------:R2:W-:Y:S01]  /*2f60*/  STL [R1+0x34], R4 ;  /* 0x0000340401007387 */ /* 0x0005e20000100800 */
[----:B------:R-:W-:Y:S01]  /*2f70*/  IMAD R10, R5, R6, R10 ;  /* 0x00000006050a7224 */ /* 0x000fe200078e020a */
[----:B------:R-:W-:Y:S01]  /*2f80*/  ISETP.GE.AND P4, PT, R9, RZ, PT ;  /* 0x000000ff0900720c */ /* 0x000fe20003f86270 */
[----:B------:R-:W-:Y:S01]  /*2f90*/  @!P2 IMAD.IADD R12, R12, 0x1, -R5 ;  /* 0x000000010c0ca824 */ /* 0x000fe200078e0a05 */
[----:B------:R-:W-:Y:S01]  /*2fa0*/  STL [R1+0xac4], R15 ;  /* 0x000ac40f01007387 */ /* 0x000fe20000100800 */
[----:B------:R-:W-:Y:S01]  /*2fb0*/  SHF.R.U32.HI R9, RZ, 0x8, R25 ;  /* 0x00000008ff097819 */ /* 0x000fe20000011619 */
[----:B------:R-:W-:Y:S01]  /*2fc0*/  @!P5 IMAD.MOV R13, RZ, RZ, -R13 ;  /* 0x000000ffff0dd224 */ /* 0x000fe200078e0a0d */
[----:B------:R-:W-:Y:S01]  /*2fd0*/  ISETP.GT.U32.AND P2, PT, R5, R10, PT ;  /* 0x0000000a0500720c */ /* 0x000fe20003f44070 */
[----:B------:R-:W-:Y:S01]  /*2fe0*/  STL [R1+0xac8], R14 ;  /* 0x000ac80e01007387 */ /* 0x000fe20000100800 */
[----:B------:R-:W-:Y:S01]  /*2ff0*/  @!P1 IMAD.MOV R12, RZ, RZ, -R12 ;  /* 0x000000ffff0c9224 */ /* 0x000fe200078e0a0c */
[----:B------:R-:W-:Y:S01]  /*3000*/  LOP3.LUT R6, R0, 0xd0, RZ, 0xfc, !PT ;  /* 0x000000d000067812 */ /* 0x000fe200078efcff */
[----:B--2---:R-:W-:Y:S01]  /*3010*/  IMAD R4, R23, 0x100, R24 ;  /* 0x0000010017047824 */ /* 0x004fe200078e0218 */
[----:B------:R-:W-:Y:S01]  /*3020*/  STL [R1+0xacc], R26 ;  /* 0x000acc1a01007387 */ /* 0x000fe20000100800 */
[----:B------:R-:W-:Y:S01]  /*3030*/  @!P3 IMAD.IADD R11, R11, 0x1, -R5 ;  /* 0x000000010b0bb824 */ /* 0x000fe200078e0a05 */
[----:B------:R-:W-:Y:S01]  /*3040*/  ISETP.GE.AND P5, PT, R20, RZ, PT ;  /* 0x000000ff1400720c */ /* 0x000fe20003fa6270 */
[----:B------:R-:W-:Y:S01]  /*3050*/  IMAD.HI.U32 R8, R27, R7, RZ ;  /* 0x000000071b087227 */ /* 0x000fe200078e00ff */
[----:B------:R-:W-:-:S02]  /*3060*/  IABS R20, R20 ;  /* 0x0000001400147213 */ /* 0x000fc40000000000 */
[C---:B------:R-:W-:Y:S01]  /*3070*/  ISETP.GT.U32.AND P3, PT, R5.reuse, R11, PT ;  /* 0x0000000b0500720c */ /* 0x040fe20003f64070 */
[----:B------:R-:W-:Y:S01]  /*3080*/  IMAD.MOV R8, RZ, RZ, -R8 ;  /* 0x000000ffff087224 */ /* 0x000fe200078e0a08 */
[----:B------:R-:W-:Y:S01]  /*3090*/  IABS R25, R17 ;  /* 0x0000001100197213 */ /* 0x000fe20000000000 */
[----:B------:R-:W-:Y:S01]  /*30a0*/  @!P2 IMAD.IADD R10, R10, 0x1, -R5 ;  /* 0x000000010a0aa824 */ /* 0x000fe200078e0a05 */
[----:B-1----:R1:W-:Y:S01]  /*30b0*/  STL [R1+0xa6c], R3 ;  /* 0x000a6c0301007387 */ /* 0x0023e20000100800 */
[----:B------:R-:W-:Y:S01]  /*30c0*/  IMAD R7, R5, R8, R7 ;  /* 0x0000000805077224 */ /* 0x000fe200078e0207 */
[----:B------:R-:W-:Y:S01]  /*30d0*/  LOP3.LUT R16, R0, 0xe4, RZ, 0xfc, !PT ;  /* 0x000000e400107812 */ /* 0x000fe200078efcff */
[----:B------:R-:W-:Y:S01]  /*30e0*/  IMAD.HI.U32 R8, R27, R20, RZ ;  /* 0x000000141b087227 */ /* 0x000fe200078e00ff */
[C---:B------:R-:W-:Y:S01]  /*30f0*/  ISETP.GT.U32.AND P2, PT, R5.reuse, R10, PT ;  /* 0x0000000a0500720c */ /* 0x040fe20003f44070 */
[----:B------:R2:W-:Y:S01]  /*3100*/  STL [R1+0xabc], R13 ;  /* 0x000abc0d01007387 */ /* 0x0005e20000100800 */
[----:B------:R-:W-:Y:S01]  /*3110*/  ISETP.GT.U32.AND P1, PT, R5, R7, PT ;  /* 0x000000070500720c */ /* 0x000fe20003f24070 */
[----:B------:R-:W-:Y:S01]  /*3120*/  IMAD.MOV R8, RZ, RZ, -R8 ;  /* 0x000000ffff087224 */ /* 0x000fe200078e0a08 */
[----:B------:R-:W-:Y:S01]  /*3130*/  IABS R22, R16 ;  /* 0x0000001000167213 */ /* 0x000fe20000000000 */
[----:B------:R-:W-:Y:S01]  /*3140*/  STL [R1+0xad0], R12 ;  /* 0x000ad00c01007387 */ /* 0x000fe20000100800 */
[----:B-1----:R-:W-:Y:S01]  /*3150*/  SGXT.U32 R3, R9, 0x1 ;  /* 0x000000010903781a */ /* 0x002fe20000000000 */
[--C-:B------:R-:W-:Y:S01]  /*3160*/  @!P3 IMAD.IADD R11, R11, 0x1, -R5.reuse ;  /* 0x000000010b0bb824 */ /* 0x100fe200078e0a05 */
[----:B------:R-:W-:Y:S01]  /*3170*/  IABS R9, R6 ;  /* 0x0000000600097213 */ /* 0x000fe20000000000 */
[----:B------:R-:W-:Y:S01]  /*3180*/  IMAD R20, R5, R8, R20 ;  /* 0x0000000805147224 */ /* 0x000fe200078e0214 */
[----:B------:R-:W-:Y:S01]  /*3190*/  ISETP.GE.AND P3, PT, R6, RZ, PT ;  /* 0x000000ff0600720c */ /* 0x000fe20003f66270 */
[----:B------:R-:W-:Y:S01]  /*31a0*/  IMAD R3, R3, R2, RZ ;  /* 0x0000000203037224 */ /* 0x000fe200078e02ff */
[----:B--2---:R-:W-:Y:S01]  /*31b0*/  LOP3.LUT R13, R0, 0xe0, RZ, 0xfc, !PT ;  /* 0x000000e0000d7812 */ /* 0x004fe200078efcff */
[----:B------:R-:W-:Y:S01]  /*31c0*/  @!P2 IMAD.IADD R10, R10, 0x1, -R5 ;  /* 0x000000010a0aa824 */ /* 0x000fe200078e0a05 */
[----:B------:R-:W-:Y:S01]  /*31d0*/  ISETP.GE.AND P2, PT, R18, RZ, PT ;  /* 0x000000ff1200720c */ /* 0x000fe20003f46270 */
[----:B------:R-:W-:Y:S01]  /*31e0*/  @!P4 IMAD.MOV R11, RZ, RZ, -R11 ;  /* 0x000000ffff0bc224 */ /* 0x000fe200078e0a0b */
[----:B------:R1:W-:Y:S01]  /*31f0*/  STL [R1+0x724], R3 ;  /* 0x0007240301007387 */ /* 0x0003e20000100800 */
[----:B------:R-:W-:Y:S01]  /*3200*/  @!P6 IMAD.MOV R10, RZ, RZ, -R10 ;  /* 0x000000ffff0ae224 */ /* 0x000fe200078e0a0a */
[----:B------:R-:W-:Y:S01]  /*3210*/  IABS R18, R18 ;  /* 0x0000001200127213 */ /* 0x000fe20000000000 */
[----:B------:R-:W-:Y:S01]  /*3220*/  @!P1 IMAD.IADD R7, R7, 0x1, -R5 ;  /* 0x0000000107079824 */ /* 0x000fe200078e0a05 */
[----:B------:R-:W-:Y:S01]  /*3230*/  STL [R1+0x730], R4 ;  /* 0x0007300401007387 */ /* 0x000fe20000100800 */
[----:B------:R-:W-:Y:S01]  /*3240*/  IMAD.HI.U32 R6, R27, R9, RZ ;  /* 0x000000091b067227 */ /* 0x000fe200078e00ff */
[----:B------:R-:W-:-:S02]  /*3250*/  ISETP.GE.AND P6, PT, R19, RZ, PT ;  /* 0x000000ff1300720c */ /* 0x000fc40003fc6270 */
[C---:B------:R-:W-:Y:S01]  /*3260*/  ISETP.GT.U32.AND P1, PT, R5.reuse, R7, PT ;  /* 0x000000070500720c */ /* 0x040fe20003f24070 */
[----:B------:R-:W-:Y:S01]  /*3270*/  IMAD.MOV R6, RZ, RZ, -R6 ;  /* 0x000000ffff067224 */ /* 0x000fe200078e0a06 */
[----:B------:R-:W-:Y:S01]  /*3280*/  IABS R19, R19 ;  /* 0x0000001300137213 */ /* 0x000fe20000000000 */
[----:B-1----:R-:W-:Y:S01]  /*3290*/  IMAD R3, R2, 0x2, R3 ;  /* 0x0000000202037824 */ /* 0x002fe200078e0203 */
[----:B------:R-:W-:Y:S01]  /*32a0*/  IABS R21, R13 ;  /* 0x0000000d00157213 */ /* 0x000fe20000000000 */
[C---:B------:R-:W-:Y:S01]  /*32b0*/  IMAD R9, R5.reuse, R6, R9 ;  /* 0x0000000605097224 */ /* 0x040fe200078e0209 */
[----:B------:R-:W-:Y:S01]  /*32c0*/  ISETP.GT.U32.AND P4, PT, R5, R20, PT ;  /* 0x000000140500720c */ /* 0x000fe20003f84070 */
[----:B------:R-:W-:Y:S01]  /*32d0*/  IMAD.HI.U32 R6, R27, R18, RZ ;  /* 0x000000121b067227 */ /* 0x000fe200078e00ff */
[----:B------:R1:W-:Y:S01]  /*32e0*/  STL [R1+0x700], R3 ;  /* 0x0007000301007387 */ /* 0x0003e20000100800 */
[C---:B------:R-:W-:Y:S02]  /*32f0*/  LOP3.LUT R15, R0.reuse, 0xe8, RZ, 0xfc, !PT ;  /* 0x000000e8000f7812 */ /* 0x040fe400078efcff */
[----:B------:R-:W-:Y:S01]  /*3300*/  IMAD.MOV R6, RZ, RZ, -R6 ;  /* 0x000000ffff067224 */ /* 0x000fe200078e0a06 */
[C---:B------:R-:W-:Y:S01]  /*3310*/  LOP3.LUT R14, R0.reuse, 0xec, RZ, 0xfc, !PT ;  /* 0x000000ec000e7812 */ /* 0x040fe200078efcff */
[----:B------:R-:W-:Y:S01]  /*3320*/  @!P1 IMAD.IADD R7, R7, 0x1, -R5 ;  /* 0x0000000107079824 */ /* 0x000fe200078e0a05 */
[----:B------:R-:W-:Y:S01]  /*3330*/  LOP3.LUT R12, R0, 0xf0, RZ, 0xfc, !PT ;  /* 0x000000f0000c7812 */ /* 0x000fe200078efcff */
[C---:B------:R-:W-:Y:S01]  /*3340*/  IMAD R18, R5.reuse, R6, R18 ;  /* 0x0000000605127224 */ /* 0x040fe200078e0212 */
[----:B------:R-:W-:Y:S01]  /*3350*/  IABS R24, R14 ;  /* 0x0000000e00187213 */ /* 0x000fe20000000000 */
[----:B------:R-:W-:Y:S01]  /*3360*/  @!P0 IMAD.MOV R7, RZ, RZ, -R7 ;  /* 0x000000ffff078224 */ /* 0x000fe200078e0a07 */
[----:B------:R-:W-:Y:S01]  /*3370*/  ISETP.GT.U32.AND P1, PT, R5, R9, PT ;  /* 0x000000090500720c */ /* 0x000fe20003f24070 */
[----:B-1----:R-:W-:-:S02]  /*3380*/  IMAD R3, R2, 0x2, R3 ;  /* 0x0000000202037824 */ /* 0x002fc400078e0203 */
[----:B------:R-:W-:-:S03]  /*3390*/  IMAD.HI.U32 R6, R27, R25, RZ ;  /* 0x000000191b067227 */ /* 0x000fc600078e00ff */
[----:B------:R1:W-:Y:S01]  /*33a0*/  STL [R1+0x6fc], R3 ;  /* 0x0006fc0301007387 */ /* 0x0003e20000100800 */
[----:B------:R-:W-:Y:S02]  /*33b0*/  IMAD.MOV R6, RZ, RZ, -R6 ;  /* 0x000000ffff067224 */ /* 0x000fe400078e0a06 */
[----:B------:R-:W-:Y:S01]  /*33c0*/  IMAD.HI.U32 R8, R27, R19, RZ ;  /* 0x000000131b087227 */ /* 0x000fe200078e00ff */
[----:B------:R2:W-:Y:S03]  /*33d0*/  STL [R1+0xad4], R11 ;  /* 0x000ad40b01007387 */ /* 0x0005e60000100800 */
[----:B------:R-:W-:Y:S01]  /*33e0*/  IMAD R25, R5, R6, R25 ;  /* 0x0000000605197224 */ /* 0x000fe200078e0219 */
[----:B------:R3:W-:Y:S01]  /*33f0*/  STL [R1+0xab8], R10 ;  /* 0x000ab80a01007387 */ /* 0x0007e20000100800 */
[----:B------:R-:W-:-:S04]  /*3400*/  IMAD.HI.U32 R6, R27, R21, RZ ;  /* 0x000000151b067227 */ /* 0x000fc800078e00ff */
[----:B-1----:R-:W-:Y:S01]  /*3410*/  IMAD R3, R2, 0x2, R3 ;  /* 0x0000000202037824 */ /* 0x002fe200078e0203 */
[C---:B--2---:R-:W-:Y:S01]  /*3420*/  LOP3.LUT R11, R0.reuse, 0xf4, RZ, 0xfc, !PT ;  /* 0x000000f4000b7812 */ /* 0x044fe200078efcff */
[----:B------:R-:W-:Y:S02]  /*3430*/  IMAD.MOV R8, RZ, RZ, -R8 ;  /* 0x000000ffff087224 */ /* 0x000fe400078e0a08 */
[----:B------:R-:W-:Y:S01]  /*3440*/  IMAD.MOV R6, RZ, RZ, -R6 ;  /* 0x000000ffff067224 */ /* 0x000fe200078e0a06 */
[----:B------:R1:W-:Y:S01]  /*3450*/  STL [R1+0x6f8], R3 ;  /* 0x0006f80301007387 */ /* 0x0003e20000100800 */
[C---:B------:R-:W-:Y:S01]  /*3460*/  IMAD R19, R5.reuse, R8, R19 ;  /* 0x0000000805137224 */ /* 0x040fe200078e0213 */
[----:B------:R-:W-:Y:S01]  /*3470*/  IABS R8, R15 ;  /* 0x0000000f00087213 */ /* 0x000fe20000000000 */
[----:B------:R-:W-:Y:S01]  /*3480*/  IMAD R21, R5, R6, R21 ;  /* 0x0000000605157224 */ /* 0x000fe200078e0215 */
[----:B---3--:R-:W-:Y:S01]  /*3490*/  LOP3.LUT R10, R0, 0xf8, RZ, 0xfc, !PT ;  /* 0x000000f8000a7812 */ /* 0x008fe200078efcff */
[----:B------:R-:W-:Y:S01]  /*34a0*/  IMAD.HI.U32 R6, R27, R22, RZ ;  /* 0x000000161b067227 */ /* 0x000fe200078e00ff */
[----:B------:R-:W-:-:S03]  /*34b0*/  IABS R29, R11 ;  /* 0x0000000b001d7213 */ /* 0x000fc60000000000 */
[----:B------:R-:W-:Y:S02]  /*34c0*/  IMAD.MOV R6, RZ, RZ, -R6 ;  /* 0x000000ffff067224 */ /* 0x000fe400078e0a06 */
[----:B-1----:R-:W-:Y:S02]  /*34d0*/  IMAD R3, R2, 0x2, R3 ;  /* 0x0000000202037824 */ /* 0x002fe400078e0203 */
[----:B------:R-:W-:-:S03]  /*34e0*/  IMAD.HI.U32 R28, R27, R8, RZ ;  /* 0x000000081b1c7227 */ /* 0x000fc600078e00ff */
[----:B------:R1:W-:Y:S01]  /*34f0*/  STL [R1+0x718], R3 ;  /* 0x0007180301007387 */ /* 0x0003e20000100800 */
[----:B------:R-:W-:Y:S02]  /*3500*/  @!P4 IMAD.IADD R20, R20, 0x1, -R5 ;  /* 0x000000011414c824 */ /* 0x000fe400078e0a05 */
[C---:B------:R-:W-:Y:S01]  /*3510*/  IMAD R22, R5.reuse, R6, R22 ;  /* 0x0000000605167224 */ /* 0x040fe200078e0216 */
[----:B------:R-:W-:Y:S01]  /*3520*/  IABS R6, R12 ;  /* 0x0000000c00067213 */ /* 0x000fe20000000000 */
[----:B------:R-:W-:Y:S01]  /*3530*/  IMAD.MOV R28, RZ, RZ, -R28 ;  /* 0x000000ffff1c7224 */ /* 0x000fe200078e0a1c */
[----:B------:R-:W-:Y:S01]  /*3540*/  ISETP.GT.U32.AND P4, PT, R5, R20, PT ;  /* 0x000000140500720c */ /* 0x000fe20003f84070 */
[----:B------:R-:W-:-:S04]  /*3550*/  IMAD.HI.U32 R23, R27, R24, RZ ;  /* 0x000000181b177227 */ /* 0x000fc800078e00ff */
[----:B-1----:R-:W-:Y:S02]  /*3560*/  IMAD R3, R2, 0x2, R3 ;  /* 0x0000000202037824 */ /* 0x002fe400078e0203 */
[----:B------:R-:W-:Y:S02]  /*3570*/  IMAD R8, R5, R28, R8 ;  /* 0x0000001c05087224 */ /* 0x000fe400078e0208 */
[----:B------:R-:W-:Y:S01]  /*3580*/  IMAD.MOV R28, RZ, RZ, -R23 ;  /* 0x000000ffff1c7224 */ /* 0x000fe200078e0a17 */
[----:B------:R1:W-:Y:S01]  /*3590*/  STL [R1+0x400], R3 ;  /* 0x0004000301007387 */ /* 0x0003e20000100800 */
[----:B------:R-:W-:-:S04]  /*35a0*/  IMAD.HI.U32 R23, R27, R6, RZ ;  /* 0x000000061b177227 */ /* 0x000fc800078e00ff */
[C---:B------:R-:W-:Y:S02]  /*35b0*/  IMAD R24, R5.reuse, R28, R24 ;  /* 0x0000001c05187224 */ /* 0x040fe400078e0218 */
[----:B------:R-:W-:Y:S02]  /*35c0*/  IMAD.MOV R23, RZ, RZ, -R23 ;  /* 0x000000ffff177224 */ /* 0x000fe400078e0a17 */
[----:B------:R-:W-:Y:S02]  /*35d0*/  IMAD.MOV.U32 R28, RZ, RZ, R4 ;  /* 0x000000ffff1c7224 */ /* 0x000fe400078e0004 */
[----:B-1----:R-:W-:Y:S02]  /*35e0*/  IMAD R3, R2, 0x2, R3 ;  /* 0x0000000202037824 */ /* 0x002fe400078e0203 */
[----:B------:R-:W-:Y:S01]  /*35f0*/  IMAD R0, R5, R23, R6 ;  /* 0x0000001705007224 */ /* 0x000fe200078e0206 */
[----:B------:R-:W-:Y:S01]  /*3600*/  IABS R6, R10 ;  /* 0x0000000a00067213 */ /* 0x000fe20000000000 */
[----:B------:R-:W-:Y:S01]  /*3610*/  @!P4 IMAD.IADD R20, R20, 0x1, -R5 ;  /* 0x000000011414c824 */ /* 0x000fe200078e0a05 */
[----:B------:R1:W-:Y:S01]  /*3620*/  STL [R1+0x3fc], R3 ;  /* 0x0003fc0301007387 */ /* 0x0003e20000100800 */
[----:B------:R-:W-:Y:S01]  /*3630*/  IMAD.HI.U32 R23, R27, R29, RZ ;  /* 0x0000001d1b177227 */ /* 0x000fe200078e00ff */
[----:B------:R-:W-:-:S03]  /*3640*/  ISETP.GT.U32.AND P4, PT, R5, R18, PT ;  /* 0x000000120500720c */ /* 0x000fc60003f84070 */
[----:B------:R-:W-:Y:S01]  /*3650*/  IMAD.MOV.U32 R26, RZ, RZ, R6 ;  /* 0x000000ffff1a7224 */ /* 0x000fe200078e0006 */
[----:B------:R-:W-:Y:S01]  /*3660*/  IABS R6, R28 ;  /* 0x0000001c00067213 */ /* 0x000fe20000000000 */
[----:B------:R-:W-:Y:S02]  /*3670*/  @!P5 IMAD.MOV R20, RZ, RZ, -R20 ;  /* 0x000000ffff14d224 */ /* 0x000fe400078e0a14 */
[----:B------:R-:W-:-:S04]  /*3680*/  IMAD.HI.U32 R28, R27, R26, RZ ;  /* 0x0000001a1b1c7227 */ /* 0x000fc800078e00ff */
[----:B-1----:R-:W-:Y:S02]  /*3690*/  IMAD R3, R2, 0x2, R3 ;  /* 0x0000000202037824 */ /* 0x002fe400078e0203 */
[----:B------:R-:W-:Y:S02]  /*36a0*/  @!P1 IMAD.IADD R9, R9, 0x1, -R5 ;  /* 0x0000000109099824 */ /* 0x000fe400078e0a05 */
[----:B------:R-:W-:Y:S01]  /*36b0*/  IMAD.MOV R23, RZ, RZ, -R23 ;  /* 0x000000ffff177224 */ /* 0x000fe200078e0a17 */
[----:B------:R1:W-:Y:S01]  /*36c0*/  STL [R1+0x3f8], R3 ;  /* 0x0003f80301007387 */ /* 0x0003e20000100800 */
[----:B------:R-:W-:Y:S01]  /*36d0*/  @!P4 IMAD.IADD R18, R18, 0x1, -R5 ;  /* 0x000000011212c824 */ /* 0x000fe200078e0a05 */
[C---:B------:R-:W-:Y:S01]  /*36e0*/  ISETP.GT.U32.AND P1, PT, R5.reuse, R9, PT ;  /* 0x000000090500720c */ /* 0x040fe20003f24070 */
[----:B------:R-:W-:-:S03]  /*36f0*/  IMAD R29, R5, R23, R29 ;  /* 0x00000017051d7224 */ /* 0x000fc600078e021d */
[----:B------:R-:W-:Y:S01]  /*3700*/  ISETP.GT.U32.AND P4, PT, R5, R18, PT ;  /* 0x000000120500720c */ /* 0x000fe20003f84070 */
[----:B-1----:R-:W-:-:S05]  /*3710*/  IMAD R3, R2, 0x2, R3 ;  /* 0x0000000202037824 */ /* 0x002fca00078e0203 */
[----:B------:R1:W-:Y:S03]  /*3720*/  STL [R1+0x3f4], R3 ;  /* 0x0003f40301007387 */ /* 0x0003e60000100800 */
[----:B------:R-:W-:Y:S01]  /*3730*/  @!P1 IMAD.IADD R9, R9, 0x1, -R5 ;  /* 0x0000000109099824 */ /* 0x000fe200078e0a05 */
[----:B------:R-:W-:-:S03]  /*3740*/  ISETP.GT.U32.AND P1, PT, R5, R19, PT ;  /* 0x000000130500720c */ /* 0x000fc60003f24070 */
[----:B------:R-:W-:Y:S01]  /*3750*/  @!P4 IMAD.IADD R18, R18, 0x1, -R5 ;  /* 0x000000011212c824 */ /* 0x000fe200078e0a05 */
[----:B------:R-:W-:Y:S01]  /*3760*/  ISETP.GT.U32.AND P4, PT, R5, R25, PT ;  /* 0x000000190500720c */ /* 0x000fe20003f84070 */
[----:B-1----:R-:W-:-:S05]  /*3770*/  IMAD R3, R2, 0x2, R3 ;  /* 0x0000000202037824 */ /* 0x002fca00078e0203 */
[----:B------:R1:W-:Y:S01]  /*3780*/  STL [R1+0x3f0], R3 ;  /* 0x0003f00301007387 */ /* 0x0003e20000100800 */
[----:B------:R-:W-:Y:S02]  /*3790*/  @!P3 IMAD.MOV R9, RZ, RZ, -R9 ;  /* 0x000000ffff09b224 */ /* 0x000fe400078e0a09 */
[----:B------:R-:W-:-:S04]  /*37a0*/  @!P1 IMAD.IADD R19, R19, 0x1, -R5 ;  /* 0x0000000113139824 */ /* 0x000fc800078e0a05 */
[----:B------:R-:W-:Y:S01]  /*37b0*/  @!P4 IMAD.IADD R25, R25, 0x1, -R5 ;  /* 0x000000011919c824 */ /* 0x000fe200078e0a05 */
[C---:B------:R-:W-:Y:S02]  /*37c0*/  ISETP.GT.U32.AND P4, PT, R5.reuse, R22, PT ;  /* 0x000000160500720c */ /* 0x040fe40003f84070 */
[----:B------:R-:W-:Y:S01]  /*37d0*/  ISETP.GT.U32.AND P1, PT, R5, R19, PT ;  /* 0x000000130500720c */ /* 0x000fe20003f24070 */
[----:B-1----:R-:W-:-:S05]  /*37e0*/  IMAD R3, R2, 0x2, R3 ;  /* 0x0000000202037824 */ /* 0x002fca00078e0203 */
[----:B------:R1:W-:Y:S05]  /*37f0*/  STL [R1+0x3ec], R3 ;  /* 0x0003ec0301007387 */ /* 0x0003ea0000100800 */
[--C-:B------:R-:W-:Y:S02]  /*3800*/  @!P4 IMAD.IADD R22, R22, 0x1, -R5.reuse ;  /* 0x000000011616c824 */ /* 0x100fe400078e0a05 */
[----:B------:R-:W-:Y:S01]  /*3810*/  @!P1 IMAD.IADD R19, R19, 0x1, -R5 ;  /* 0x0000000113139824 */ /* 0x000fe200078e0a05 */
[----:B------:R-:W-:Y:S01]  /*3820*/  ISETP.GT.U32.AND P1, PT, R5, R21, PT ;  /* 0x000000150500720c */ /* 0x000fe20003f24070 */
[----:B-1----:R-:W-:-:S04]  /*3830*/  IMAD R3, R2, 0x2, R3 ;  /* 0x0000000202037824 */ /* 0x002fc800078e0203 */
[C---:B------:R-:W-:Y:S01]  /*3840*/  IMAD R4, R2.reuse, 0x2, R3 ;  /* 0x0000000202047824 */ /* 0x040fe200078e0203 */
[----:B------:R-:W-:Y:S03]  /*3850*/  STL [R1+0x3e8], R3 ;  /* 0x0003e80301007387 */ /* 0x000fe60000100800 */
[C---:B------:R-:W-:Y:S01]  /*3860*/  IMAD R4, R2.reuse, 0x2, R4 ;  /* 0x0000000202047824 */ /* 0x040fe200078e0204 */
[----:B------:R1:W-:Y:S03]  /*3870*/  STL [R1+0xad8], R7 ;  /* 0x000ad80701007387 */ /* 0x0003e60000100800 */
[--C-:B------:R-:W-:Y:S01]  /*3880*/  @!P1 IMAD.IADD R21, R21, 0x1, -R5.reuse ;  /* 0x0000000115159824 */ /* 0x100fe200078e0a05 */
[C---:B------:R-:W-:Y:S01]  /*3890*/  ISETP.GT.U32.AND P1, PT, R5.reuse, R8, PT ;  /* 0x000000080500720c */ /* 0x040fe20003f24070 */
[C---:B------:R-:W-:Y:S01]  /*38a0*/  IMAD R4, R2.reuse, 0x2, R4 ;  /* 0x0000000202047824 */ /* 0x040fe200078e0204 */
[----:B-1----:R-:W2:Y:S03]  /*38b0*/  LDL.LU R7, [R1+0x20] ;  /* 0x0000200001077983 */ /* 0x002ea60000300800 */
[----:B------:R-:W-:Y:S01]  /*38c0*/  IMAD R27, R2, 0x2, R4 ;  /* 0x00000002021b7824 */ /* 0x000fe200078e0204 */
[C---:B------:R-:W-:Y:S01]  /*38d0*/  ISETP.GT.U32.AND P4, PT, R5.reuse, R25, PT ;  /* 0x000000190500720c */ /* 0x040fe20003f84070 */
[----:B------:R-:W-:Y:S06]  /*38e0*/  STL [R1+0xadc], R20 ;  /* 0x000adc1401007387 */ /* 0x000fec0000100800 */
[----:B------:R-:W-:Y:S01]  /*38f0*/  @!P1 IMAD.IADD R8, R8, 0x1, -R5 ;  /* 0x0000000108089824 */ /* 0x000fe200078e0a05 */
[C---:B------:R-:W-:Y:S01]  /*3900*/  ISETP.GT.U32.AND P1, PT, R5.reuse, R22, PT ;  /* 0x000000160500720c */ /* 0x040fe20003f24070 */
[----:B------:R-:W3:Y:S01]  /*3910*/  LDL.LU R4, [R1+0xb3c] ;  /* 0x000b3c0001047983 */ /* 0x000ee20000300800 */
[----:B------:R-:W-:-:S03]  /*3920*/  ISETP.GT.U32.AND P0, PT, R5, R21, PT ;  /* 0x000000150500720c */ /* 0x000fc60003f04070 */
[----:B------:R-:W-:Y:S01]  /*3930*/  @!P4 IMAD.IADD R25, R25, 0x1, -R5 ;  /* 0x000000011919c824 */ /* 0x000fe200078e0a05 */
[----:B------:R-:W-:-:S07]  /*3940*/  ISETP.GT.U32.AND P4, PT, R5, R24, PT ;  /* 0x000000180500720c */ /* 0x000fce0003f84070 */
[----:B------:R-:W-:Y:S01]  /*3950*/  @!P1 IMAD.IADD R22, R22, 0x1, -R5 ;  /* 0x0000000116169824 */ /* 0x000fe200078e0a05 */
[C---:B------:R-:W-:Y:S01]  /*3960*/  ISETP.GT.U32.AND P1, PT, R5.reuse, R29, PT ;  /* 0x0000001d0500720c */ /* 0x040fe20003f24070 */
[----:B------:R-:W-:Y:S01]  /*3970*/  IMAD.MOV R28, RZ, RZ, -R28 ;  /* 0x000000ffff1c7224 */ /* 0x000fe200078e0a1c */
[----:B------:R-:W-:-:S03]  /*3980*/  ISETP.GT.U32.AND P5, PT, R5, R8, PT ;  /* 0x000000080500720c */ /* 0x000fc60003fa4070 */
[----:B------:R-:W-:Y:S02]  /*3990*/  IMAD R28, R5, R28, R26 ;  /* 0x0000001c051c7224 */ /* 0x000fe400078e021a */
[--C-:B------:R-:W-:Y:S01]  /*39a0*/  @!P0 IMAD.IADD R21, R21, 0x1, -R5.reuse ;  /* 0x0000000115158824 */ /* 0x100fe200078e0a05 */
[C---:B------:R-:W-:Y:S01]  /*39b0*/  ISETP.GT.U32.AND P0, PT, R5.reuse, R0, PT ;  /* 0x000000000500720c */ /* 0x040fe20003f04070 */
[----:B------:R-:W-:Y:S01]  /*39c0*/  @!P4 IMAD.IADD R24, R24, 0x1, -R5 ;  /* 0x000000011818c824 */ /* 0x000fe200078e0a05 */
[----:B------:R-:W-:-:S03]  /*39d0*/  ISETP.GT.U32.AND P4, PT, R5, R28, PT ;  /* 0x0000001c0500720c */ /* 0x000fc60003f84070 */
[--C-:B------:R-:W-:Y:S02]  /*39e0*/  @!P1 IMAD.IADD R29, R29, 0x1, -R5.reuse ;  /* 0x000000011d1d9824 */ /* 0x100fe400078e0a05 */
[----:B------:R-:W-:Y:S01]  /*39f0*/  @!P5 IMAD.IADD R8, R8, 0x1, -R5 ;  /* 0x000000010808d824 */ /* 0x000fe200078e0a05 */
[----:B------:R-:W-:Y:S01]  /*3a00*/  ISETP.GE.AND P5, PT, R17, RZ, PT ;  /* 0x000000ff1100720c */ /* 0x000fe20003fa6270 */
[----:B--2---:R-:W-:-:S04]  /*3a10*/  IMAD.HI.U32 R23, R7, R6, RZ ;  /* 0x0000000607177227 */ /* 0x004fc800078e00ff */
[----:B------:R-:W-:-:S05]  /*3a20*/  IMAD R7, R2, 0x2, R27 ;  /* 0x0000000202077824 */ /* 0x000fca00078e021b */
[----:B------:R1:W-:Y:S02]  /*3a30*/  STL [R1+0x2c], R7 ;  /* 0x00002c0701007387 */ /* 0x0003e40000100800 */
[----:B-1----:R-:W-:-:S05]  /*3a40*/  IMAD R7, R2, 0x2, R7 ;  /* 0x0000000202077824 */ /* 0x002fca00078e0207 */
[----:B------:R1:W-:Y:S02]  /*3a50*/  STL [R1+0x28], R7 ;  /* 0x0000280701007387 */ /* 0x0003e40000100800 */
[----:B-1----:R-:W-:-:S05]  /*3a60*/  IMAD R7, R2, 0x2, R7 ;  /* 0x0000000202077824 */ /* 0x002fca00078e0207 */
[----:B------:R-:W-:Y:S04]  /*3a70*/  STL [R1+0x1c], R7 ;  /* 0x00001c0701007387 */ /* 0x000fe80000100800 */
[----:B------:R1:W-:Y:S04]  /*3a80*/  STL [R1+0xab0], R3 ;  /* 0x000ab00301007387 */ /* 0x0003e80000100800 */
[----:B------:R-:W-:Y:S04]  /*3a90*/  STL [R1+0xae0], R9 ;  /* 0x000ae00901007387 */ /* 0x000fe80000100800 */
[----:B-1----:R-:W2:Y:S01]  /*3aa0*/  LDL R3, [R1+0x728] ;  /* 0x0007280001037983 */ /* 0x002ea20000100800 */
[----:B------:R-:W-:-:S04]  /*3ab0*/  IMAD.MOV R23, RZ, RZ, -R23 ;  /* 0x000000ffff177224 */ /* 0x000fc800078e0a17 */
[----:B---3--:R-:W-:-:S05]  /*3ac0*/  IMAD R23, R4, R23, R6 ;  /* 0x0000001704177224 */ /* 0x008fca00078e0206 */
[----:B------:R-:W-:Y:S01]  /*3ad0*/  ISETP.GT.U32.AND P1, PT, R4, R23, PT ;  /* 0x000000170400720c */ /* 0x000fe20003f24070 */
[--C-:B------:R-:W-:Y:S02]  /*3ae0*/  @!P0 IMAD.IADD R0, R0, 0x1, -R5.reuse ;  /* 0x0000000100008824 */ /* 0x100fe400078e0a05 */
[----:B------:R-:W-:Y:S01]  /*3af0*/  @!P4 IMAD.IADD R28, R28, 0x1, -R5 ;  /* 0x000000011c1cc824 */ /* 0x000fe200078e0a05 */
[C---:B------:R-:W-:Y:S01]  /*3b00*/  ISETP.GT.U32.AND P4, PT, R5.reuse, R29, PT ;  /* 0x0000001d0500720c */ /* 0x040fe20003f84070 */
[----:B------:R-:W-:Y:S01]  /*3b10*/  @!P2 IMAD.MOV R18, RZ, RZ, -R18 ;  /* 0x000000ffff12a224 */ /* 0x000fe200078e0a12 */
[C---:B------:R-:W-:Y:S01]  /*3b20*/  ISETP.GT.U32.AND P2, PT, R5.reuse, R24, PT ;  /* 0x000000180500720c */ /* 0x040fe20003f44070 */
[----:B------:R-:W-:Y:S01]  /*3b30*/  @!P6 IMAD.MOV R19, RZ, RZ, -R19 ;  /* 0x000000ffff13e224 */ /* 0x000fe200078e0a13 */
[----:B------:R-:W-:Y:S01]  /*3b40*/  ISETP.GT.U32.AND P6, PT, R5, R0, PT ;  /* 0x000000000500720c */ /* 0x000fe20003fc4070 */
[----:B------:R-:W-:-:S04]  /*3b50*/  @!P5 IMAD.MOV R25, RZ, RZ, -R25 ;  /* 0x000000ffff19d224 */ /* 0x000fc800078e0a19 */
[----:B------:R-:W-:Y:S01]  /*3b60*/  @!P1 IMAD.IADD R23, R23, 0x1, -R4 ;  /* 0x0000000117179824 */ /* 0x000fe200078e0a04 */
[----:B------:R-:W-:Y:S02]  /*3b70*/  ISETP.GT.U32.AND P1, PT, R5, R28, PT ;  /* 0x0000001c0500720c */ /* 0x000fe40003f24070 */
[----:B------:R-:W-:Y:S02]  /*3b80*/  ISETP.GE.AND P0, PT, R13, RZ, PT ;  /* 0x000000ff0d00720c */ /* 0x000fe40003f06270 */
[----:B------:R-:W-:Y:S01]  /*3b90*/  ISETP.GT.U32.AND P5, PT, R4, R23, PT ;  /* 0x000000170400720c */ /* 0x000fe20003fa4070 */
[----:B------:R-:W-:-:S04]  /*3ba0*/  IMAD R13, R2, 0x2, R7 ;  /* 0x00000002020d7824 */ /* 0x000fc800078e0207 */
[----:B------:R-:W-:Y:S02]  /*3bb0*/  IMAD R6, R2, 0x2, R13 ;  /* 0x0000000202067824 */ /* 0x000fe400078e020d */
[--C-:B------:R-:W-:Y:S02]  /*3bc0*/  @!P2 IMAD.IADD R24, R24, 0x1, -R5.reuse ;  /* 0x000000011818a824 */ /* 0x100fe400078e0a05 */
[--C-:B------:R-:W-:Y:S01]  /*3bd0*/  @!P6 IMAD.IADD R0, R0, 0x1, -R5.reuse ;  /* 0x000000010000e824 */ /* 0x100fe200078e0a05 */
[----:B------:R1:W-:Y:S01]  /*3be0*/  STL [R1+0x20], R6 ;  /* 0x0000200601007387 */ /* 0x0003e20000100800 */
[--C-:B------:R-:W-:Y:S02]  /*3bf0*/  @!P4 IMAD.IADD R29, R29, 0x1, -R5.reuse ;  /* 0x000000011d1dc824 */ /* 0x100fe400078e0a05 */
[----:B------:R-:W-:Y:S02]  /*3c00*/  @!P1 IMAD.IADD R28, R28, 0x1, -R5 ;  /* 0x000000011c1c9824 */ /* 0x000fe400078e0a05 */
[----:B------:R-:W-:Y:S01]  /*3c10*/  @!P5 IMAD.IADD R23, R23, 0x1, -R4 ;  /* 0x000000011717d824 */ /* 0x000fe200078e0a04 */
[----:B------:R-:W-:Y:S01]  /*3c20*/  STL [R1+0xae4], R18 ;  /* 0x000ae41201007387 */ /* 0x000fe20000100800 */
[----:B------:R-:W-:Y:S01]  /*3c30*/  @!P0 IMAD.MOV R21, RZ, RZ, -R21 ;  /* 0x000000ffff158224 */ /* 0x000fe200078e0a15 */
[----:B------:R-:W3:Y:S01]  /*3c40*/  LDC.64 R4, c[0x0][0x3a0] ;  /* 0x0000e800ff047b82 */ /* 0x000ee20000000a00 */
[----:B-1----:R-:W-:Y:S01]  /*3c50*/  IMAD R6, R2, 0x2, R6 ;  /* 0x0000000202067824 */ /* 0x002fe200078e0206 */
[----:B------:R-:W-:Y:S04]  /*3c60*/  STL [R1+0xae8], R19 ;  /* 0x000ae81301007387 */ /* 0x000fe80000100800 */
[----:B------:R-:W-:Y:S04]  /*3c70*/  STL [R1+0xaec], R25 ;  /* 0x000aec1901007387 */ /* 0x000fe80000100800 */
[----:B------:R-:W4:Y:S04]  /*3c80*/  LDL R27, [R1+0x72c] ;  /* 0x00072c00011b7983 */ /* 0x000f280000100800 */
[----:B------:R-:W-:Y:S04]  /*3c90*/  STL [R1+0xaf0], R21 ;  /* 0x000af01501007387 */ /* 0x000fe80000100800 */
[----:B------:R1:W-:Y:S01]  /*3ca0*/  STL [R1+0x18], R6 ;  /* 0x0000180601007387 */ /* 0x0003e20000100800 */
[----:B------:R-:W-:-:S02]  /*3cb0*/  ISETP.GE.AND P3, PT, R16, RZ, PT ;  /* 0x000000ff1000720c */ /* 0x000fc40003f66270 */
[----:B------:R-:W-:Y:S01]  /*3cc0*/  ISETP.GE.AND P0, PT, R15, RZ, PT ;  /* 0x000000ff0f00720c */ /* 0x000fe20003f06270 */
[----:B-1----:R-:W-:-:S04]  /*3cd0*/  IMAD R6, R2, 0x2, R6 ;  /* 0x0000000202067824 */ /* 0x002fc800078e0206 */
[C---:B------:R-:W-:Y:S01]  /*3ce0*/  IMAD R17, R2.reuse, 0x2, R6 ;  /* 0x0000000202117824 */ /* 0x040fe200078e0206 */
[----:B------:R1:W-:Y:S04]  /*3cf0*/  STL [R1+0x14], R6 ;  /* 0x0000140601007387 */ /* 0x0003e80000100800 */
[----:B------:R-:W-:Y:S01]  /*3d00*/  STL [R1+0xaf4], R13 ;  /* 0x000af40d01007387 */ /* 0x000fe20000100800 */
[----:B-1----:R-:W-:-:S03]  /*3d10*/  IMAD R6, R2, 0x2, R17 ;  /* 0x0000000202067824 */ /* 0x002fc600078e0211 */
[----:B------:R-:W-:Y:S04]  /*3d20*/  STL [R1+0xaf8], R23 ;  /* 0x000af81701007387 */ /* 0x000fe80000100800 */
[----:B------:R1:W-:Y:S01]  /*3d30*/  STL [R1+0xc], R6 ;  /* 0x00000c0601007387 */ /* 0x0003e20000100800 */
[----:B------:R-:W-:-:S03]  /*3d40*/  @!P3 IMAD.MOV R22, RZ, RZ, -R22 ;  /* 0x000000ffff16b224 */ /* 0x000fc600078e0a16 */
[----:B---3--:R3:W-:Y:S01]  /*3d50*/  STL [R1+0xb00], R4 ;  /* 0x000b000401007387 */ /* 0x0087e20000100800 */
[----:B-1----:R-:W-:-:S03]  /*3d60*/  IMAD R6, R2, 0x2, R6 ;  /* 0x0000000202067824 */ /* 0x002fc600078e0206 */
[----:B------:R-:W-:Y:S01]  /*3d70*/  STL [R1+0xafc], R5 ;  /* 0x000afc0501007387 */ /* 0x000fe20000100800 */
[----:B------:R-:W-:Y:S02]  /*3d80*/  @!P0 IMAD.MOV R8, RZ, RZ, -R8 ;  /* 0x000000ffff088224 */ /* 0x000fe400078e0a08 */
[----:B---3--:R-:W-:Y:S01]  /*3d90*/  IMAD R4, R2, 0x2, R6 ;  /* 0x0000000202047824 */ /* 0x008fe200078e0206 */
[----:B------:R1:W-:Y:S04]  /*3da0*/  STL [R1+0x8], R6 ;  /* 0x0000080601007387 */ /* 0x0003e80000100800 */
[----:B------:R-:W3:Y:S04]  /*3db0*/  LDL R25, [R1+0x730] ;  /* 0x0007300001197983 */ /* 0x000ee80000100800 */
[----:B------:R-:W3:Y:S04]  /*3dc0*/  LDL.LU R19, [R1+0xe8] ;  /* 0x0000e80001137983 */ /* 0x000ee80000300800 */
[----:B------:R-:W-:Y:S04]  /*3dd0*/  STL [R1+0x4], R4 ;  /* 0x0000040401007387 */ /* 0x000fe80000100800 */
[----:B------:R-:W-:Y:S04]  /*3de0*/  STL [R1+0xb04], R22 ;  /* 0x000b041601007387 */ /* 0x000fe80000100800 */
[----:B------:R-:W-:Y:S01]  /*3df0*/  STL [R1+0xb08], R8 ;  /* 0x000b080801007387 */ /* 0x000fe20000100800 */
[----:B------:R-:W-:-:S02]  /*3e00*/  ISETP.GE.AND P4, PT, R11, RZ, PT ;  /* 0x000000ff0b00720c */ /* 0x000fc40003f86270 */
[----:B------:R-:W-:Y:S02]  /*3e10*/  ISETP.GE.AND P6, PT, R12, RZ, PT ;  /* 0x000000ff0c00720c */ /* 0x000fe40003fc6270 */
[----:B------:R-:W-:Y:S01]  /*3e20*/  ISETP.GE.AND P2, PT, R14, RZ, PT ;  /* 0x000000ff0e00720c */ /* 0x000fe20003f46270 */
[----:B--2---:R-:W-:Y:S04]  /*3e30*/  STL [R1+0xb0c], R3 ;  /* 0x000b0c0301007387 */ /* 0x004fe80000100800 */
[----:B------:R-:W2:Y:S04]  /*3e40*/  LDL.LU R18, [R1+0xe4] ;  /* 0x0000e40001127983 */ /* 0x000ea80000300800 */
[----:B------:R-:W2:Y:S04]  /*3e50*/  LDL.LU R9, [R1+0xe0] ;  /* 0x0000e00001097983 */ /* 0x000ea80000300800 */
[----:B------:R-:W2:Y:S04]  /*3e60*/  LDL.LU R20, [R1+0xdc] ;  /* 0x0000dc0001147983 */ /* 0x000ea80000300800 */
[----:B------:R-:W2:Y:S04]  /*3e70*/  LDL.LU R7, [R1+0xd8] ;  /* 0x0000d80001077983 */ /* 0x000ea80000300800 */
[----:B------:R-:W2:Y:S04]  /*3e80*/  LDL.LU R11, [R1+0xd4] ;  /* 0x0000d400010b7983 */ /* 0x000ea80000300800 */
[----:B------:R-:W2:Y:S04]  /*3e90*/  LDL.LU R12, [R1+0xd0] ;  /* 0x0000d000010c7983 */ /* 0x000ea80000300800 */
[----:B------:R-:W2:Y:S04]  /*3ea0*/  LDL.LU R26, [R1+0xcc] ;  /* 0x0000cc00011a7983 */ /* 0x000ea80000300800 */
[----:B------:R-:W2:Y:S01]  /*3eb0*/  LDL.LU R14, [R1+0xc8] ;  /* 0x0000c800010e7983 */ /* 0x000ea20000300800 */
[----:B------:R-:W-:Y:S01]  /*3ec0*/  ISETP.GE.AND P1, PT, R10, RZ, PT ;  /* 0x000000ff0a00720c */ /* 0x000fe20003f26270 */
[----:B------:R-:W-:-:S02]  /*3ed0*/  IMAD R10, R2, 0x2, R4 ;  /* 0x00000002020a7824 */ /* 0x000fc400078e0204 */
[----:B------:R-:W2:Y:S02]  /*3ee0*/  LDL.LU R15, [R1+0xc4] ;  /* 0x0000c400010f7983 */ /* 0x000ea40000300800 */
[----:B-1----:R-:W-:Y:S02]  /*3ef0*/  IMAD R6, R2, 0x2, R10 ;  /* 0x0000000202067824 */ /* 0x002fe400078e020a */
[----:B------:R-:W2:Y:S01]  /*3f00*/  LDL.LU R16, [R1+0xc0] ;  /* 0x0000c00001107983 */ /* 0x000ea20000300800 */
[----:B------:R-:W-:Y:S02]  /*3f10*/  @!P2 IMAD.MOV R24, RZ, RZ, -R24 ;  /* 0x000000ffff18a224 */ /* 0x000fe400078e0a18 */
[----:B------:R-:W-:Y:S01]  /*3f20*/  @!P6 IMAD.MOV R0, RZ, RZ, -R0 ;  /* 0x000000ffff00e224 */ /* 0x000fe200078e0a00 */
[----:B------:R-:W-:Y:S01]  /*3f30*/  STL [R1+0xb10], R17 ;  /* 0x000b101101007387 */ /* 0x000fe20000100800 */
[----:B------:R-:W-:-:S03]  /*3f40*/  @!P4 IMAD.MOV R29, RZ, RZ, -R29 ;  /* 0x000000ffff1dc224 */ /* 0x000fc600078e0a1d */
[----:B------:R-:W-:Y:S01]  /*3f50*/  STL [R1+0xb1c], R6 ;  /* 0x000b1c0601007387 */ /* 0x000fe20000100800 */
[----:B------:R-:W-:-:S03]  /*3f60*/  @!P1 IMAD.MOV R28, RZ, RZ, -R28 ;  /* 0x000000ffff1c9224 */ /* 0x000fc600078e0a1c */
[----:B------:R-:W-:Y:S01]  /*3f70*/  STL [R1+0xb18], R2 ;  /* 0x000b180201007387 */ /* 0x000fe20000100800 */
[----:B----4-:R-:W-:-:S03]  /*3f80*/  ISETP.NE.AND P3, PT, R27, RZ, PT ;  /* 0x000000ff1b00720c */ /* 0x010fc60003f65270 */
[----:B------:R-:W-:Y:S01]  /*3f90*/  STL [R1+0xb14], R10 ;  /* 0x000b140a01007387 */ /* 0x000fe20000100800 */
[----:B------:R-:W-:-:S03]  /*3fa0*/  LOP3.LUT R27, RZ, R27, RZ, 0x33, !PT ;  /* 0x0000001bff1b7212 */ /* 0x000fc600078e33ff */
[----:B------:R-:W-:Y:S04]  /*3fb0*/  STL [R1+0xb20], R24 ;  /* 0x000b201801007387 */ /* 0x000fe80000100800 */
[----:B------:R3:W-:Y:S01]  /*3fc0*/  STL [R1+0xb24], R0 ;  /* 0x000b240001007387 */ /* 0x0007e20000100800 */
[----:B------:R-:W-:-:S03]  /*3fd0*/  ISETP.NE.AND P0, PT, R3, RZ, PT ;  /* 0x000000ff0300720c */ /* 0x000fc60003f05270 */
[----:B------:R-:W-:Y:S04]  /*3fe0*/  STL [R1+0xb28], R29 ;  /* 0x000b281d01007387 */ /* 0x000fe80000100800 */
[----:B------:R-:W-:Y:S01]  /*3ff0*/  STL [R1+0xb2c], R28 ;  /* 0x000b2c1c01007387 */ /* 0x000fe20000100800 */
[----:B---3--:R-:W-:-:S05]  /*4000*/  SEL R0, R27, R19, !P3 ;  /* 0x000000131b007207 */ /* 0x008fca0005800000 */
[----:B------:R2:W-:Y:S02]  /*4010*/  STL [R1+0x10c], R0 ;  /* 0x00010c0001007387 */ /* 0x0005e40000100800 */
[C---:B--2---:R-:W-:Y:S02]  /*4020*/  SEL R0, R27.reuse, R18, !P3 ;  /* 0x000000121b007207 */ /* 0x044fe40005800000 */
[----:B------:R-:W-:-:S03]  /*4030*/  SEL R3, R27, R9, !P3 ;  /* 0x000000091b037207 */ /* 0x000fc60005800000 */
[----:B------:R1:W-:Y:S01]  /*4040*/  STL [R1+0xfc], R0 ;  /* 0x0000fc0001007387 */ /* 0x0003e20000100800 */
[----:B------:R-:W-:-:S03]  /*4050*/  SEL R2, R27, R20, !P3 ;  /* 0x000000141b027207 */ /* 0x000fc60005800000 */
[----:B------:R2:W-:Y:S01]  /*4060*/  STL [R1+0xf8], R3 ;  /* 0x0000f80301007387 */ /* 0x0005e20000100800 */
[----:B-1----:R-:W-:-:S03]  /*4070*/  SEL R0, R27, R7, !P3 ;  /* 0x000000071b007207 */ /* 0x002fc60005800000 */
[----:B------:R1:W-:Y:S01]  /*4080*/  STL [R1+0xec], R2 ;  /* 0x0000ec0201007387 */ /* 0x0003e20000100800 */
[----:B--2---:R-:W-:-:S03]  /*4090*/  SEL R3, R27, R11, !P3 ;  /* 0x0000000b1b037207 */ /* 0x004fc60005800000 */
[----:B------:R2:W-:Y:S04]  /*40a0*/  STL [R1+0xe8], R0 ;  /* 0x0000e80001007387 */ /* 0x0005e80000100800 */
[----:B------:R3:W-:Y:S01]  /*40b0*/  STL [R1+0xdc], R3 ;  /* 0x0000dc0301007387 */ /* 0x0007e20000100800 */
[C---:B-1----:R-:W-:Y:S02]  /*40c0*/  SEL R2, R27.reuse, R12, !P3 ;  /* 0x0000000c1b027207 */ /* 0x042fe40005800000 */
[----:B--2---:R-:W-:-:S03]  /*40d0*/  SEL R0, R27, R26, !P3 ;  /* 0x0000001a1b007207 */ /* 0x004fc60005800000 */
[----:B------:R1:W-:Y:S01]  /*40e0*/  STL [R1+0xd8], R2 ;  /* 0x0000d80201007387 */ /* 0x0003e20000100800 */
[----:B---3--:R-:W-:-:S03]  /*40f0*/  SEL R3, R27, R14, !P3 ;  /* 0x0000000e1b037207 */ /* 0x008fc60005800000 */
[----:B------:R2:W-:Y:S04]  /*4100*/  STL [R1+0xd4], R0 ;  /* 0x0000d40001007387 */ /* 0x0005e80000100800 */
[----:B------:R-:W-:Y:S04]  /*4110*/  STL [R1+0xd0], R3 ;  /* 0x0000d00301007387 */ /* 0x000fe80000100800 */
[----:B------:R-:W3:Y:S01]  /*4120*/  LDL.LU R28, [R1+0xb0] ;  /* 0x0000b000011c7983 */ /* 0x000ee20000300800 */
[C---:B-1----:R-:W-:Y:S02]  /*4130*/  SEL R2, R27.reuse, R15, !P3 ;  /* 0x0000000f1b027207 */ /* 0x042fe40005800000 */
[----:B--2---:R-:W-:-:S03]  /*4140*/  SEL R0, R27, R16, !P3 ;  /* 0x000000101b007207 */ /* 0x004fc60005800000 */
[----:B------:R-:W-:Y:S04]  /*4150*/  STL [R1+0xc4], R2 ;  /* 0x0000c40201007387 */ /* 0x000fe80000100800 */
[----:B---3--:R1:W-:Y:S04]  /*4160*/  STL [R1+0xb30], R28 ;  /* 0x000b301c01007387 */ /* 0x0083e80000100800 */
[----:B------:R-:W-:Y:S04]  /*4170*/  STL [R1+0xc0], R0 ;  /* 0x0000c00001007387 */ /* 0x000fe80000100800 */
[----:B-1----:R-:W2:Y:S04]  /*4180*/  LDL.LU R28, [R1+0xb4] ;  /* 0x0000b400011c7983 */ /* 0x002ea80000300800 */
[----:B--2---:R1:W-:Y:S04]  /*4190*/  STL [R1+0xb34], R28 ;  /* 0x000b341c01007387 */ /* 0x0043e80000100800 */
[----:B-1----:R-:W2:Y:S01]  /*41a0*/  LDL.LU R28, [R1+0xb8] ;  /* 0x0000b800011c7983 */ /* 0x002ea20000300800 */
[----:B------:R-:W-:-:S03]  /*41b0*/  ISETP.GE.AND P2, PT, R25, RZ, PT ;  /* 0x000000ff1900720c */ /* 0x000fc60003f46270 */
[----:B--2---:R1:W-:Y:S04]  /*41c0*/  STL [R1+0xb38], R28 ;  /* 0x000b381c01007387 */ /* 0x0043e80000100800 */
[----:B-1----:R-:W2:Y:S04]  /*41d0*/  LDL.LU R28, [R1+0xbc] ;  /* 0x0000bc00011c7983 */ /* 0x002ea80000300800 */
[----:B------:R-:W3:Y:S04]  /*41e0*/  LDL.LU R29, [R1+0xac] ;  /* 0x0000ac00011d7983 */ /* 0x000ee80000300800 */
[----:B------:R-:W4:Y:S04]  /*41f0*/  LDL.LU R0, [R1+0xa8] ;  /* 0x0000a80001007983 */ /* 0x000f280000300800 */
[----:B------:R-:W3:Y:S04]  /*4200*/  LDL.LU R24, [R1+0xa4] ;  /* 0x0000a40001187983 */ /* 0x000ee80000300800 */
        /* <DEDUP_REMOVED lines=23> */
[----:B------:R-:W3:Y:S01]  /*4380*/  LDL.LU R16, [R1+0x34] ;  /* 0x0000340001107983 */ /* 0x000ee20000300800 */
[----:B--2---:R-:W-:-:S05]  /*4390*/  SEL R28, R27, R28, !P3 ;  /* 0x0000001c1b1c7207 */ /* 0x004fca0005800000 */
[----:B------:R1:W-:Y:S04]  /*43a0*/  STL [R1+0xbc], R28 ;  /* 0x0000bc1c01007387 */ /* 0x0003e80000100800 */
[----:B-1----:R-:W2:Y:S02]  /*43b0*/  LDL.LU R28, [R1+0xb38] ;  /* 0x000b3800011c7983 */ /* 0x002ea40000300800 */
[----:B--2---:R-:W-:-:S05]  /*43c0*/  SEL R28, R27, R28, !P3 ;  /* 0x0000001c1b1c7207 */ /* 0x004fca0005800000 */
[----:B------:R1:W-:Y:S04]  /*43d0*/  STL [R1+0xb8], R28 ;  /* 0x0000b81c01007387 */ /* 0x0003e80000100800 */
[----:B-1----:R-:W2:Y:S02]  /*43e0*/  LDL.LU R28, [R1+0xb34] ;  /* 0x000b3400011c7983 */ /* 0x002ea40000300800 */
[----:B--2---:R-:W-:-:S05]  /*43f0*/  SEL R28, R27, R28, !P3 ;  /* 0x0000001c1b1c7207 */ /* 0x004fca0005800000 */
[----:B------:R1:W-:Y:S04]  /*4400*/  STL [R1+0xb4], R28 ;  /* 0x0000b41c01007387 */ /* 0x0003e80000100800 */
[----:B-1----:R-:W2:Y:S01]  /*4410*/  LDL.LU R28, [R1+0xb30] ;  /* 0x000b3000011c7983 */ /* 0x002ea20000300800 */
[C---:B---3--:R-:W-:Y:S02]  /*4420*/  SEL R29, R27.reuse, R29, !P3 ;  /* 0x0000001d1b1d7207 */ /* 0x048fe40005800000 */
[C---:B----4-:R-:W-:Y:S02]  /*4430*/  SEL R0, R27.reuse, R0, !P3 ;  /* 0x000000001b007207 */ /* 0x050fe40005800000 */
[C---:B------:R-:W-:Y:S02]  /*4440*/  SEL R24, R27.reuse, R24, !P3 ;  /* 0x000000181b187207 */ /* 0x040fe40005800000 */
[----:B------:R-:W-:-:S02]  /*4450*/  SEL R6, R27, R6, !P3 ;  /* 0x000000061b067207 */ /* 0x000fc40005800000 */
[C---:B------:R-:W-:Y:S02]  /*4460*/  SEL R2, R27.reuse, R2, !P3 ;  /* 0x000000021b027207 */ /* 0x040fe40005800000 */
[C---:B------:R-:W-:Y:S02]  /*4470*/  SEL R10, R27.reuse, R10, !P3 ;  /* 0x0000000a1b0a7207 */ /* 0x040fe40005800000 */
[C---:B------:R-:W-:Y:S02]  /*4480*/  SEL R17, R27.reuse, R17, !P3 ;  /* 0x000000111b117207 */ /* 0x040fe40005800000 */
[C---:B------:R-:W-:Y:S02]  /*4490*/  SEL R3, R27.reuse, R3, !P3 ;  /* 0x000000031b037207 */ /* 0x040fe40005800000 */
        /* <DEDUP_REMOVED lines=19> */
[----:B--2---:R-:W-:-:S05]  /*45d0*/  SEL R28, R27, R28, !P3 ;  /* 0x0000001c1b1c7207 */ /* 0x004fca0005800000 */
[----:B------:R1:W-:Y:S04]  /*45e0*/  STL [R1+0xb0], R28 ;  /* 0x0000b01c01007387 */ /* 0x0003e80000100800 */
[----:B-1----:R-:W2:Y:S04]  /*45f0*/  LDL.LU R28, [R1+0xb2c] ;  /* 0x000b2c00011c7983 */ /* 0x002ea80000300800 */
[----:B------:R1:W-:Y:S04]  /*4600*/  STL [R1+0xac], R29 ;  /* 0x0000ac1d01007387 */ /* 0x0003e80000100800 */
[----:B-1----:R-:W3:Y:S04]  /*4610*/  LDL.LU R29, [R1+0xb28] ;  /* 0x000b2800011d7983 */ /* 0x002ee80000300800 */
[----:B------:R1:W-:Y:S04]  /*4620*/  STL [R1+0xa8], R0 ;  /* 0x0000a80001007387 */ /* 0x0003e80000100800 */
[----:B-1----:R-:W4:Y:S04]  /*4630*/  LDL.LU R0, [R1+0xb24] ;  /* 0x000b240001007983 */ /* 0x002f280000300800 */
[----:B------:R1:W-:Y:S04]  /*4640*/  STL [R1+0xa4], R24 ;  /* 0x0000a41801007387 */ /* 0x0003e80000100800 */
[----:B-1----:R-:W2:Y:S04]  /*4650*/  LDL.LU R24, [R1+0xb20] ;  /* 0x000b200001187983 */ /* 0x002ea80000300800 */
        /* <DEDUP_REMOVED lines=47> */
[----:B-1----:R-:W2:Y:S02]  /*4950*/  LDL.LU R16, [R1+0xac0] ;  /* 0x000ac00001107983 */ /* 0x002ea40000300800 */
[----:B--2---:R-:W-:-:S05]  /*4960*/  SEL R16, R27, R16, !P3 ;  /* 0x000000101b107207 */ /* 0x004fca0005800000 */
[----:B------:R1:W-:Y:S02]  /*4970*/  STL [R1+0x144], R16 ;  /* 0x0001441001007387 */ /* 0x0003e40000100800 */
[----:B-1----:R-:W-:Y:S02]  /*4980*/  IMAD.MOV.U32 R16, RZ, RZ, R13 ;  /* 0x000000ffff107224 */ /* 0x002fe400078e000d */
[----:B------:R-:W2:Y:S01]  /*4990*/  LDL.LU R13, [R1+0xabc] ;  /* 0x000abc00010d7983 */ /* 0x000ea20000300800 */
[----:B------:R-:W-:-:S05]  /*49a0*/  SEL R15, R27, R15, !P3 ;  /* 0x0000000f1b0f7207 */ /* 0x000fca0005800000 */
[----:B------:R1:W-:Y:S02]  /*49b0*/  STL [R1+0x150], R15 ;  /* 0x0001500f01007387 */ /* 0x0003e40000100800 */
[----:B-1----:R-:W-:Y:S02]  /*49c0*/  IMAD.MOV.U32 R15, RZ, RZ, R10 ;  /* 0x000000ffff0f7224 */ /* 0x002fe400078e000a */
[----:B------:R-:W3:Y:S01]  /*49d0*/  LDL.LU R10, [R1+0xab8] ;  /* 0x000ab800010a7983 */ /* 0x000ee20000300800 */
[----:B------:R-:W-:-:S05]  /*49e0*/  SEL R14, R27, R14, !P3 ;  /* 0x0000000e1b0e7207 */ /* 0x000fca0005800000 */
[----:B------:R1:W-:Y:S02]  /*49f0*/  STL [R1+0x154], R14 ;  /* 0x0001540e01007387 */ /* 0x0003e40000100800 */
[----:B-1----:R-:W-:Y:S02]  /*4a00*/  IMAD.MOV.U32 R14, RZ, RZ, R17 ;  /* 0x000000ffff0e7224 */ /* 0x002fe400078e0011 */
[----:B------:R-:W4:Y:S01]  /*4a10*/  LDL.LU R17, [R1+0xab4] ;  /* 0x000ab40001117983 */ /* 0x000f220000300800 */
[----:B------:R-:W-:-:S05]  /*4a20*/  SEL R26, R27, R26, !P3 ;  /* 0x0000001a1b1a7207 */ /* 0x000fca0005800000 */
[----:B------:R2:W-:Y:S01]  /*4a30*/  STL [R1+0x178], R26 ;  /* 0x0001781a01007387 */ /* 0x0005e20000100800 */
[C---:B------:R-:W-:Y:S01]  /*4a40*/  SEL R8, R27.reuse, R8, !P3 ;  /* 0x000000081b087207 */ /* 0x040fe20005800000 */
[----:B------:R-:W-:Y:S01]  /*4a50*/  UIADD3 UR7, UPT, UPT, UR6, -0x80, URZ ;  /* 0xffffff8006077890 */ /* 0x000fe2000fffe0ff */
[----:B------:R-:W-:Y:S01]  /*4a60*/  @!P2 IMAD.MOV R23, RZ, RZ, -R23 ;  /* 0x000000ffff17a224 */ /* 0x000fe200078e0a17 */
[----:B------:R-:W-:Y:S02]  /*4a70*/  @!P0 LOP3.LUT R23, RZ, R3, RZ, 0x33, !PT ;  /* 0x00000003ff178212 */ /* 0x000fe400078e33ff */
[----:B--2---:R-:W-:-:S05]  /*4a80*/  SEL R26, R27, R13, !P3 ;  /* 0x0000000d1b1a7207 */ /* 0x004fca0005800000 */
[----:B------:R1:W-:Y:S02]  /*4a90*/  STL [R1+0x17c], R26 ;  /* 0x00017c1a01007387 */ /* 0x0003e40000100800 */
[----:B-1----:R-:W1:Y:S01]  /*4aa0*/  S2R R26, SR_TID.X ;  /* 0x00000000001a7919 */ /* 0x002e620000002100 */
[C---:B------:R-:W-:Y:S02]  /*4ab0*/  SEL R13, R27.reuse, R12, !P3 ;  /* 0x0000000c1b0d7207 */ /* 0x040fe40005800000 */
[C---:B------:R-:W-:Y:S02]  /*4ac0*/  SEL R12, R27.reuse, R11, !P3 ;  /* 0x0000000b1b0c7207 */ /* 0x040fe40005800000 */
[C---:B---3--:R-:W-:Y:S01]  /*4ad0*/  SEL R10, R27.reuse, R10, !P3 ;  /* 0x0000000a1b0a7207 */ /* 0x048fe20005800000 */
[----:B------:R-:W-:Y:S01]  /*4ae0*/  STL [R1+0x294], R13 ;  /* 0x0002940d01007387 */ /* 0x000fe20000100800 */
[C---:B------:R-:W-:Y:S02]  /*4af0*/  SEL R11, R27.reuse, R7, !P3 ;  /* 0x000000071b0b7207 */ /* 0x040fe40005800000 */
[C---:B------:R-:W-:Y:S01]  /*4b00*/  SEL R7, R27.reuse, R20, !P3 ;  /* 0x000000141b077207 */ /* 0x040fe20005800000 */
[----:B------:R-:W-:Y:S04]  /*4b10*/  STL [R1+0x29c], R12 ;  /* 0x00029c0c01007387 */ /* 0x000fe80000100800 */
[----:B------:R2:W-:Y:S04]  /*4b20*/  STL [R1+0x2a4], R10 ;  /* 0x0002a40a01007387 */ /* 0x0005e80000100800 */
[----:B------:R-:W-:Y:S04]  /*4b30*/  STL [R1+0x2ac], R11 ;  /* 0x0002ac0b01007387 */ /* 0x000fe80000100800 */
[----:B------:R3:W-:Y:S01]  /*4b40*/  STL [R1+0x2b4], R7 ;  /* 0x0002b40701007387 */ /* 0x0007e20000100800 */
[----:B--2---:R-:W-:-:S02]  /*4b50*/  SEL R10, R27, R9, !P3 ;  /* 0x000000091b0a7207 */ /* 0x004fc40005800000 */
[----:B------:R-:W-:-:S03]  /*4b60*/  SEL R9, R27, R18, !P3 ;  /* 0x000000121b097207 */ /* 0x000fc60005800000 */
[----:B------:R-:W-:Y:S01]  /*4b70*/  STL [R1+0x2d8], R10 ;  /* 0x0002d80a01007387 */ /* 0x000fe20000100800 */
[----:B---3--:R-:W-:-:S03]  /*4b80*/  SEL R7, R27, R19, !P3 ;  /* 0x000000131b077207 */ /* 0x008fc60005800000 */
[----:B------:R2:W-:Y:S01]  /*4b90*/  STL [R1+0x2e8], R9 ;  /* 0x0002e80901007387 */ /* 0x0005e20000100800 */
[----:B-1----:R-:W-:-:S03]  /*4ba0*/  SHF.R.U32.HI R26, RZ, 0x8, R26 ;  /* 0x00000008ff1a7819 */ /* 0x002fc6000001161a */
[----:B------:R1:W-:Y:S01]  /*4bb0*/  STL [R1+0x2dc], R7 ;  /* 0x0002dc0701007387 */ /* 0x0003e20000100800 */
[C---:B--2---:R-:W-:Y:S02]  /*4bc0*/  SEL R9, R27.reuse, R25, !P3 ;  /* 0x000000191b097207 */ /* 0x044fe40005800000 */
[----:B-1----:R-:W-:-:S03]  /*4bd0*/  SEL R7, R27, R21, !P3 ;  /* 0x000000151b077207 */ /* 0x002fc60005800000 */
[----:B------:R1:W-:Y:S01]  /*4be0*/  STL [R1+0x2ec], R9 ;  /* 0x0002ec0901007387 */ /* 0x0003e20000100800 */
[----:B------:R-:W-:-:S03]  /*4bf0*/  SGXT.U32 R26, R26, 0x1 ;  /* 0x000000011a1a781a */ /* 0x000fc60000000000 */
[----:B------:R2:W-:Y:S01]  /*4c00*/  STL [R1+0x3b0], R7 ;  /* 0x0003b00701007387 */ /* 0x0005e20000100800 */
[----:B------:R-:W-:Y:S02]  /*4c10*/  LOP3.LUT R26, R26, 0x4, RZ, 0xfc, !PT ;  /* 0x000000041a1a7812 */ /* 0x000fe400078efcff */
[C---:B-1----:R-:W-:Y:S02]  /*4c20*/  SEL R9, R27.reuse, R22, !P3 ;  /* 0x000000161b097207 */ /* 0x042fe40005800000 */
[----:B--2---:R-:W-:-:S03]  /*4c30*/  SEL R7, R27, R24, !P3 ;  /* 0x000000181b077207 */ /* 0x004fc60005800000 */
[----:B------:R-:W-:Y:S04]  /*4c40*/  STL [R1+0x3c8], R9 ;  /* 0x0003c80901007387 */ /* 0x000fe80000100800 */
[----:B------:R4:W-:Y:S01]  /*4c50*/  STL [R1+0x3d4], R8 ;  /* 0x0003d40801007387 */ /* 0x0009e20000100800 */
[----:B------:R-:W-:-:S03]  /*4c60*/  ISETP.GE.AND P1, PT, R26, UR7, PT ;  /* 0x000000071a007c0c */ /* 0x000fc6000bf26270 */
[----:B------:R1:W-:Y:S01]  /*4c70*/  STL [R1+0x404], R7 ;  /* 0x0004040701007387 */ /* 0x0003e20000100800 */
[C---:B----4-:R-:W-:Y:S02]  /*4c80*/  SEL R8, R27.reuse, R0, !P3 ;  /* 0x000000001b087207 */ /* 0x050fe40005800000 */
[C---:B------:R-:W-:Y:S02]  /*4c90*/  SEL R0, R27.reuse, R28, !P3 ;  /* 0x0000001c1b007207 */ /* 0x040fe40005800000 */
[C---:B-1----:R-:W-:Y:S02]  /*4ca0*/  SEL R7, R27.reuse, R29, !P3 ;  /* 0x0000001d1b077207 */ /* 0x042fe40005800000 */
[----:B------:R-:W-:Y:S02]  /*4cb0*/  SEL R27, R27, R17, !P3 ;  /* 0x000000111b1b7207 */ /* 0x000fe40005800000 */
[----:B------:R-:W-:Y:S02]  /*4cc0*/  ISETP.GE.AND P3, PT, R26, R4, PT ;  /* 0x000000041a00720c */ /* 0x000fe40003f66270 */
[----:B------:R-:W1:Y:S01]  /*4cd0*/  S2R R26, SR_TID.X ;  /* 0x00000000001a7919 */ /* 0x000e620000002100 */
[----:B------:R2:W-:Y:S04]  /*4ce0*/  STL [R1+0x408], R8 ;  /* 0x0004080801007387 */ /* 0x0005e80000100800 */
[----:B------:R-:W-:Y:S01]  /*4cf0*/  STL [R1+0x40c], R7 ;  /* 0x00040c0701007387 */ /* 0x000fe20000100800 */
[----:B--2---:R-:W-:-:S03]  /*4d00*/  IMAD R8, R2, 0x2, R6 ;  /* 0x0000000202087824 */ /* 0x004fc600078e0206 */
[----:B------:R-:W-:Y:S01]  /*4d10*/  STL [R1+0xa84], R29 ;  /* 0x000a841d01007387 */ /* 0x000fe20000100800 */
[----:B------:R-:W-:-:S03]  /*4d20*/  IMAD R11, R2, 0x2, R8 ;  /* 0x00000002020b7824 */ /* 0x000fc600078e0208 */
[----:B------:R2:W-:Y:S04]  /*4d30*/  STL [R1+0x410], R0 ;  /* 0x0004100001007387 */ /* 0x0005e80000100800 */
[----:B------:R1:W-:Y:S01]  /*4d40*/  STL [R1+0xa10], R27 ;  /* 0x000a101b01007387 */ /* 0x0003e20000100800 */
[----:B------:R-:W-:Y:S02]  /*4d50*/  IMAD R10, R2, 0x2, R11 ;  /* 0x00000002020a7824 */ /* 0x000fe400078e020b */
[----:B--2---:R-:W-:Y:S01]  /*4d60*/  VIADD R0, R4, 0x7f ;  /* 0x0000007f04007836 */ /* 0x004fe20000000000 */
[----:B------:R2:W-:Y:S01]  /*4d70*/  STL [R1+0xa90], R6 ;  /* 0x000a900601007387 */ /* 0x0005e20000100800 */
[----:B-1----:R-:W-:-:S03]  /*4d80*/  SHF.R.U32.HI R27, RZ, 0x8, R26 ;  /* 0x00000008ff1b7819 */ /* 0x002fc6000001161a */
[----:B------:R-:W-:Y:S01]  /*4d90*/  STL [R1+0xa94], R8 ;  /* 0x000a940801007387 */ /* 0x000fe20000100800 */
[----:B------:R-:W-:Y:S02]  /*4da0*/  ISETP.GT.AND P2, PT, R0, 0x7f, PT ;  /* 0x0000007f0000780c */ /* 0x000fe40003f44270 */
[----:B------:R-:W-:Y:S01]  /*4db0*/  SGXT.U32 R27, R27, 0x1 ;  /* 0x000000011b1b781a */ /* 0x000fe20000000000 */
[----:B------:R1:W-:Y:S01]  /*4dc0*/  STL [R1+0x308], R0 ;  /* 0x0003080001007387 */ /* 0x0003e20000100800 */
[----:B------:R-:W-:-:S03]  /*4dd0*/  IMAD R9, R2, 0x2, R10 ;  /* 0x0000000202097824 */ /* 0x000fc600078e020a */
[----:B------:R-:W-:Y:S01]  /*4de0*/  STL [R1+0xa8c], R11 ;  /* 0x000a8c0b01007387 */ /* 0x000fe20000100800 */
[----:B--2---:R-:W-:-:S03]  /*4df0*/  IMAD R6, R23, R5, RZ ;  /* 0x0000000517067224 */ /* 0x004fc600078e02ff */
[----:B------:R-:W2:Y:S01]  /*4e00*/  LDL.LU R3, [R1+0xab0] ;  /* 0x000ab00001037983 */ /* 0x000ea20000300800 */
[----:B------:R-:W-:-:S03]  /*4e10*/  LOP3.LUT R13, R27, 0x8, RZ, 0xfc, !PT ;  /* 0x000000081b0d7812 */ /* 0x000fc600078efcff */
[----:B------:R-:W3:Y:S01]  /*4e20*/  LDL.LU R21, [R1+0x1c] ;  /* 0x00001c0001157983 */ /* 0x000ee20000300800 */
[----:B------:R-:W-:Y:S02]  /*4e30*/  ISETP.GE.AND P0, PT, R27, R4, PT ;  /* 0x000000041b00720c */ /* 0x000fe40003f06270 */
[----:B-1----:R-:W-:Y:S01]  /*4e40*/  SEL R0, RZ, 0x4, !P2 ;  /* 0x00000004ff007807 */ /* 0x002fe20005000000 */
[----:B------:R-:W-:Y:S01]  /*4e50*/  STL [R1+0xa98], R10 ;  /* 0x000a980a01007387 */ /* 0x000fe20000100800 */
[----:B------:R-:W-:-:S03]  /*4e60*/  IMAD R12, R2, 0x2, R9 ;  /* 0x00000002020c7824 */ /* 0x000fc600078e0209 */
[----:B------:R1:W-:Y:S01]  /*4e70*/  STL [R1+0xa70], R27 ;  /* 0x000a701b01007387 */ /* 0x0003e20000100800 */
[C---:B------:R-:W-:Y:S02]  /*4e80*/  SEL R5, R0.reuse, RZ, !P0 ;  /* 0x000000ff00057207 */ /* 0x040fe40004000000 */
[----:B------:R-:W-:Y:S01]  /*4e90*/  SEL R7, R0, RZ, !P3 ;  /* 0x000000ff00077207 */ /* 0x000fe20005800000 */
[----:B-1----:R-:W4:Y:S04]  /*4ea0*/  LDL R27, [R1+0x3fc] ;  /* 0x0003fc00011b7983 */ /* 0x002f280000100800 */
[----:B------:R1:W-:Y:S04]  /*4eb0*/  STL [R1+0xa9c], R9 ;  /* 0x000a9c0901007387 */ /* 0x0003e80000100800 */
[----:B-1----:R-:W4:Y:S04]  /*4ec0*/  LDL.LU R9, [R1+0x28] ;  /* 0x0000280001097983 */ /* 0x002f280000300800 */
[----:B------:R-:W-:Y:S04]  /*4ed0*/  STL [R1+0x514], R6 ;  /* 0x0005140601007387 */ /* 0x000fe80000100800 */
[----:B------:R1:W-:Y:S04]  /*4ee0*/  STL [R1+0xa74], R0 ;  /* 0x000a740001007387 */ /* 0x0003e80000100800 */
[----:B-1----:R-:W4:Y:S01]  /*4ef0*/  LDL R0, [R1+0x400] ;  /* 0x0004000001007983 */ /* 0x002f220000100800 */
[----:B------:R-:W-:-:S02]  /*4f00*/  IMAD R20, R2, 0x2, R12 ;  /* 0x0000000202147824 */ /* 0x000fc400078e020c */
[----:B------:R-:W-:Y:S01]  /*4f10*/  IMAD.SHL.U32 R8, R6, 0x4, RZ ;  /* 0x0000000406087824 */ /* 0x000fe200078e00ff */
[----:B------:R-:W-:Y:S01]  /*4f20*/  ISETP.NE.U32.AND P6, PT, R5, RZ, PT ;  /* 0x000000ff0500720c */ /* 0x000fe20003fc5070 */
[----:B------:R1:W-:Y:S01]  /*4f30*/  STL [R1+0xaa0], R12 ;  /* 0x000aa00c01007387 */ /* 0x0003e20000100800 */
[----:B------:R-:W-:Y:S02]  /*4f40*/  ISETP.NE.U32.AND P0, PT, R7, RZ, PT ;  /* 0x000000ff0700720c */ /* 0x000fe40003f05070 */
[----:B------:R-:W-:Y:S01]  /*4f50*/  IADD3 R7, P3, PT, R8, UR8, RZ ;  /* 0x0000000808077c10 */ /* 0x000fe2000ff7e0ff */
[C---:B------:R-:W-:Y:S01]  /*4f60*/  IMAD R18, R2.reuse, 0x2, R20 ;  /* 0x0000000202127824 */ /* 0x040fe200078e0214 */
[----:B-1----:R-:W4:Y:S01]  /*4f70*/  LDL.LU R12, [R1+0x2c] ;  /* 0x00002c00010c7983 */ /* 0x002f220000300800 */
[C-C-:B--2---:R-:W-:Y:S02]  /*4f80*/  IMAD R29, R2.reuse, 0x2, R3.reuse ;  /* 0x00000002021d7824 */ /* 0x144fe400078e0203 */
[C---:B------:R-:W-:Y:S01]  /*4f90*/  IMAD R26, R2.reuse, 0x2, R3 ;  /* 0x00000002021a7824 */ /* 0x040fe200078e0203 */
[----:B---3--:R-:W-:Y:S01]  /*4fa0*/  STL.64 [R1+0xaa8], R20 ;  /* 0x000aa81401007387 */ /* 0x008fe20000100a00 */
[----:B------:R-:W-:-:S03]  /*4fb0*/  IMAD R29, R2, 0x2, R29 ;  /* 0x00000002021d7824 */ /* 0x000fc600078e021d */
[----:B------:R1:W-:Y:S01]  /*4fc0*/  STL [R1+0x518], R8 ;  /* 0x0005180801007387 */ /* 0x0003e20000100800 */
[----:B------:R-:W-:-:S03]  /*4fd0*/  LEA R24, P5, R26, R7, 0x2 ;  /* 0x000000071a187211 */ /* 0x000fc600078a10ff */
[----:B------:R-:W2:Y:S01]  /*4fe0*/  LDL.LU R10, [R1+0x20] ;  /* 0x00002000010a7983 */ /* 0x000ea20000300800 */
[----:B----4-:R-:W-:Y:S02]  /*4ff0*/  IMAD.SHL.U32 R11, R27, 0x4, RZ ;  /* 0x000000041b0b7824 */ /* 0x010fe400078e00ff */
[----:B------:R-:W-:-:S05]  /*5000*/  IMAD.SHL.U32 R5, R0, 0x4, RZ ;  /* 0x0000000400057824 */ /* 0x000fca00078e00ff */
[----:B------:R3:W-:Y:S04]  /*5010*/  STL [R1+0x720], R5 ;  /* 0x0007200501007387 */ /* 0x0007e80000100800 */
[----:B-1----:R-:W4:Y:S04]  /*5020*/  LDL.LU R8, [R1+0x18] ;  /* 0x0000180001087983 */ /* 0x002f280000300800 */
[----:B------:R-:W2:Y:S01]  /*5030*/  LDL.LU R23, [R1+0x14] ;  /* 0x0000140001177983 */ /* 0x000ea20000300800 */
[----:B---3--:R-:W-:Y:S02]  /*5040*/  LEA.HI.X.SX32 R5, R6, UR9, 0x2, P3 ;  /* 0x0000000906057c11 */ /* 0x008fe400098f16ff */
[----:B------:R-:W-:Y:S01]  /*5050*/  LEA R20, P3, R29, R7, 0x2 ;  /* 0x000000071d147211 */ /* 0x000fe200078610ff */
[----:B------:R-:W3:Y:S01]  /*5060*/  LDL.LU R6, [R1+0xc] ;  /* 0x00000c0001067983 */ /* 0x000ee20000300800 */
[----:B------:R-:W-:-:S02]  /*5070*/  LEA.HI.X.SX32 R25, R26, R5, 0x2, P5 ;  /* 0x000000051a197211 */ /* 0x000fc400028f16ff */
[----:B------:R-:W-:Y:S01]  /*5080*/  LEA.HI.X.SX32 R21, R29, R5, 0x2, P3 ;  /* 0x000000051d157211 */ /* 0x000fe200018f16ff */
[----:B------:R1:W-:Y:S04]  /*5090*/  STL [R1+0x71c], R11 ;  /* 0x00071c0b01007387 */ /* 0x0003e80000100800 */
[----:B-1----:R-:W2:Y:S04]  /*50a0*/  LDL.LU R11, [R1+0x8] ;  /* 0x00000800010b7983 */ /* 0x002ea80000300800 */
[----:B------:R-:W-:Y:S04]  /*50b0*/  STL [R1+0xa80], R27 ;  /* 0x000a801b01007387 */ /* 0x000fe80000100800 */
[----:B------:R-:W-:Y:S04]  /*50c0*/  STL [R1+0xa88], R27 ;  /* 0x000a881b01007387 */ /* 0x000fe80000100800 */
[----:B------:R1:W-:Y:S04]  /*50d0*/  STL.64 [R1+0x280], R24 ;  /* 0x0002801801007387 */ /* 0x0003e80000100a00 */
[----:B-1----:R-:W2:Y:S04]  /*50e0*/  LDL.LU R25, [R1+0x4] ;  /* 0x0000040001197983 */ /* 0x002ea80000300800 */
[----:B------:R1:W-:Y:S04]  /*50f0*/  STL.64 [R1+0x3a8], R20 ;  /* 0x0003a81401007387 */ /* 0x0003e80000100a00 */
[----:B-1----:R-:W2:Y:S01]  /*5100*/  LDL.LU.64 R20, [R1+0xaa8] ;  /* 0x000aa80001147983 */ /* 0x002ea20000300a00 */
[----:B------:R-:W-:-:S02]  /*5110*/  IMAD.MOV.U32 R22, RZ, RZ, R14 ;  /* 0x000000ffff167224 */ /* 0x000fc400078e000e */
[C-C-:B------:R-:W-:Y:S02]  /*5120*/  IMAD R14, R2.reuse, 0x2, R3.reuse ;  /* 0x00000002020e7824 */ /* 0x140fe400078e0203 */
[C-C-:B------:R-:W-:Y:S02]  /*5130*/  IMAD R28, R2.reuse, 0x2, R3.reuse ;  /* 0x00000002021c7824 */ /* 0x140fe400078e0203 */
[C---:B------:R-:W-:Y:S02]  /*5140*/  IMAD R14, R2.reuse, 0x2, R14 ;  /* 0x00000002020e7824 */ /* 0x040fe400078e020e */
[C---:B------:R-:W-:Y:S02]  /*5150*/  IMAD R28, R2.reuse, 0x2, R28 ;  /* 0x00000002021c7824 */ /* 0x040fe400078e021c */
[C---:B------:R-:W-:Y:S02]  /*5160*/  IMAD R29, R2.reuse, 0x2, R3 ;  /* 0x00000002021d7824 */ /* 0x040fe400078e0203 */
[----:B------:R-:W-:-:S02]  /*5170*/  IMAD R14, R2, 0x2, R14 ;  /* 0x00000002020e7824 */ /* 0x000fc400078e020e */
[C---:B------:R-:W-:Y:S02]  /*5180*/  IMAD R28, R2.reuse, 0x2, R28 ;  /* 0x00000002021c7824 */ /* 0x040fe400078e021c */
[----:B------:R-:W-:Y:S01]  /*5190*/  IMAD R29, R2, 0x2, R29 ;  /* 0x00000002021d7824 */ /* 0x000fe200078e021d */
[----:B------:R-:W-:Y:S01]  /*51a0*/  LEA R26, P5, R14, R7, 0x2 ;  /* 0x000000070e1a7211 */ /* 0x000fe200078a10ff */
[C---:B------:R-:W-:Y:S02]  /*51b0*/  IMAD R28, R2.reuse, 0x2, R28 ;  /* 0x00000002021c7824 */ /* 0x040fe400078e021c */
[----:B------:R-:W-:Y:S01]  /*51c0*/  IMAD R29, R2, 0x2, R29 ;  /* 0x00000002021d7824 */ /* 0x000fe200078e021d */
[----:B------:R-:W-:Y:S02]  /*51d0*/  LEA.HI.X.SX32 R27, R14, R5, 0x2, P5 ;  /* 0x000000050e1b7211 */ /* 0x000fe400028f16ff */
[----:B------:R-:W-:Y:S01]  /*51e0*/  LEA R28, P3, R28, R7, 0x2 ;  /* 0x000000071c1c7211 */ /* 0x000fe200078610ff */
[----:B------:R-:W-:-:S02]  /*51f0*/  IMAD R29, R2, 0x2, R29 ;  /* 0x00000002021d7824 */ /* 0x000fc400078e021d */
[----:B------:R1:W-:Y:S03]  /*5200*/  STL.64 [R1+0x278], R26 ;  /* 0x0002781a01007387 */ /* 0x0003e60000100a00 */
[----:B------:R-:W-:-:S05]  /*5210*/  LEA.HI.X.SX32 R29, R29, R5, 0x2, P3 ;  /* 0x000000051d1d7211 */ /* 0x000fca00018f16ff */
[----:B------:R1:W-:Y:S02]  /*5220*/  STL.64 [R1+0x3a0], R28 ;  /* 0x0003a01c01007387 */ /* 0x0003e40000100a00 */
[----:B-1----:R-:W-:-:S04]  /*5230*/  LEA R26, P5, R12, R7, 0x2 ;  /* 0x000000070c1a7211 */ /* 0x002fc800078a10ff */
[----:B------:R-:W-:Y:S02]  /*5240*/  LEA.HI.X.SX32 R27, R12, R5, 0x2, P5 ;  /* 0x000000050c1b7211 */ /* 0x000fe400028f16ff */
[----:B------:R-:W3:Y:S01]  /*5250*/  LDL.LU R12, [R1+0xaa0] ;  /* 0x000aa000010c7983 */ /* 0x000ee20000300800 */
[----:B------:R-:W-:-:S03]  /*5260*/  LEA R28, P3, R9, R7, 0x2 ;  /* 0x00000007091c7211 */ /* 0x000fc600078610ff */
[----:B------:R1:W-:Y:S01]  /*5270*/  STL.64 [R1+0x268], R26 ;  /* 0x0002681a01007387 */ /* 0x0003e20000100a00 */
[----:B------:R-:W-:-:S03]  /*5280*/  LEA.HI.X.SX32 R29, R9, R5, 0x2, P3 ;  /* 0x00000005091d7211 */ /* 0x000fc600018f16ff */
[----:B------:R-:W3:Y:S04]  /*5290*/  LDL.LU R9, [R1+0xa9c] ;  /* 0x000a9c0001097983 */ /* 0x000ee80000300800 */
[----:B------:R1:W-:Y:S02]  /*52a0*/  STL.64 [R1+0x398], R28 ;  /* 0x0003981c01007387 */ /* 0x0003e40000100a00 */
[----:B-1----:R-:W-:-:S05]  /*52b0*/  IMAD.MOV.U32 R27, RZ, RZ, R16 ;  /* 0x000000ffff1b7224 */ /* 0x002fca00078e0010 */
[----:B------:R-:W-:Y:S01]  /*52c0*/  LEA R28, P3, R27, R7, 0x2 ;  /* 0x000000071b1c7211 */ /* 0x000fe200078610ff */
[----:B------:R-:W-:-:S05]  /*52d0*/  IMAD.MOV.U32 R29, RZ, RZ, R27 ;  /* 0x000000ffff1d7224 */ /* 0x000fca00078e001b */
[----:B------:R-:W-:Y:S02]  /*52e0*/  LEA.HI.X.SX32 R29, R29, R5, 0x2, P3 ;  /* 0x000000051d1d7211 */ /* 0x000fe400018f16ff */
[----:B--2---:R-:W-:-:S04]  /*52f0*/  LEA R26, P5, R21, R7, 0x2 ;  /* 0x00000007151a7211 */ /* 0x004fc800078a10ff */
[----:B------:R-:W-:-:S05]  /*5300*/  LEA.HI.X.SX32 R27, R21, R5, 0x2, P5 ;  /* 0x00000005151b7211 */ /* 0x000fca00028f16ff */
[----:B------:R1:W-:Y:S04]  /*5310*/  STL.64 [R1+0x258], R26 ;  /* 0x0002581a01007387 */ /* 0x0003e80000100a00 */
[----:B------:R4:W-:Y:S01]  /*5320*/  STL.64 [R1+0x390], R28 ;  /* 0x0003901c01007387 */ /* 0x0009e20000100a00 */
[----:B-1----:R-:W-:-:S04]  /*5330*/  LEA R26, P5, R10, R7, 0x2 ;  /* 0x000000070a1a7211 */ /* 0x002fc800078a10ff */
[----:B------:R-:W-:Y:S02]  /*5340*/  LEA.HI.X.SX32 R27, R10, R5, 0x2, P5 ;  /* 0x000000050a1b7211 */ /* 0x000fe400028f16ff */
[C---:B----4-:R-:W-:Y:S01]  /*5350*/  LEA R28, P3, R8.reuse, R7, 0x2 ;  /* 0x00000007081c7211 */ /* 0x050fe200078610ff */
[----:B------:R-:W2:Y:S03]  /*5360*/  LDL.LU R10, [R1+0xa98] ;  /* 0x000a9800010a7983 */ /* 0x000ea60000300800 */
[----:B------:R-:W-:Y:S01]  /*5370*/  LEA.HI.X.SX32 R29, R8, R5, 0x2, P3 ;  /* 0x00000005081d7211 */ /* 0x000fe200018f16ff */
[----:B------:R1:W-:Y:S04]  /*5380*/  STL.64 [R1+0x248], R26 ;  /* 0x0002481a01007387 */ /* 0x0003e80000100a00 */
[----:B------:R-:W4:Y:S04]  /*5390*/  LDL.LU R8, [R1+0xa94] ;  /* 0x000a940001087983 */ /* 0x000f280000300800 */
[----:B------:R3:W-:Y:S01]  /*53a0*/  STL.64 [R1+0x388], R28 ;  /* 0x0003881c01007387 */ /* 0x0007e20000100a00 */
[----:B-1----:R-:W-:Y:S01]  /*53b0*/  IMAD.MOV.U32 R27, RZ, RZ, R22 ;  /* 0x000000ffff1b7224 */ /* 0x002fe200078e0016 */
[----:B------:R-:W-:-:S04]  /*53c0*/  LEA R26, P5, R23, R7, 0x2 ;  /* 0x00000007171a7211 */ /* 0x000fc800078a10ff */
[----:B---3--:R-:W-:Y:S01]  /*53d0*/  LEA R28, P3, R27, R7, 0x2 ;  /* 0x000000071b1c7211 */ /* 0x008fe200078610ff */
[----:B------:R-:W-:Y:S01]  /*53e0*/  IMAD.MOV.U32 R29, RZ, RZ, R27 ;  /* 0x000000ffff1d7224 */ /* 0x000fe200078e001b */
[----:B------:R-:W-:-:S04]  /*53f0*/  LEA.HI.X.SX32 R27, R23, R5, 0x2, P5 ;  /* 0x00000005171b7211 */ /* 0x000fc800028f16ff */
[----:B------:R-:W-:Y:S01]  /*5400*/  LEA.HI.X.SX32 R29, R29, R5, 0x2, P3 ;  /* 0x000000051d1d7211 */ /* 0x000fe200018f16ff */
[----:B------:R1:W-:Y:S04]  /*5410*/  STL.64 [R1+0x238], R26 ;  /* 0x0002381a01007387 */ /* 0x0003e80000100a00 */
[----:B------:R3:W-:Y:S01]  /*5420*/  STL.64 [R1+0x380], R28 ;  /* 0x0003801c01007387 */ /* 0x0007e20000100a00 */
[----:B-1----:R-:W-:-:S04]  /*5430*/  LEA R26, P5, R6, R7, 0x2 ;  /* 0x00000007061a7211 */ /* 0x002fc800078a10ff */
[----:B------:R-:W-:Y:S02]  /*5440*/  LEA.HI.X.SX32 R27, R6, R5, 0x2, P5 ;  /* 0x00000005061b7211 */ /* 0x000fe400028f16ff */
[----:B------:R-:W2:Y:S01]  /*5450*/  LDL.LU R6, [R1+0xa90] ;  /* 0x000a900001067983 */ /* 0x000ea20000300800 */
[----:B---3--:R-:W-:-:S03]  /*5460*/  LEA R28, P3, R11, R7, 0x2 ;  /* 0x000000070b1c7211 */ /* 0x008fc600078610ff */
[----:B------:R1:W-:Y:S01]  /*5470*/  STL.64 [R1+0x228], R26 ;  /* 0x0002281a01007387 */ /* 0x0003e20000100a00 */
[----:B------:R-:W-:-:S03]  /*5480*/  LEA.HI.X.SX32 R29, R11, R5, 0x2, P3 ;  /* 0x000000050b1d7211 */ /* 0x000fc600018f16ff */
[----:B------:R-:W3:Y:S01]  /*5490*/  LDL.LU R11, [R1+0xa8c] ;  /* 0x000a8c00010b7983 */ /* 0x000ee20000300800 */
[----:B------:R-:W-:-:S03]  /*54a0*/  IMAD.MOV.U32 R24, RZ, RZ, R15 ;  /* 0x000000ffff187224 */ /* 0x000fc600078e000f */
[----:B------:R1:W-:Y:S02]  /*54b0*/  STL.64 [R1+0x378], R28 ;  /* 0x0003781c01007387 */ /* 0x0003e40000100a00 */
[----:B-1----:R-:W-:Y:S01]  /*54c0*/  IMAD.MOV.U32 R27, RZ, RZ, R24 ;  /* 0x000000ffff1b7224 */ /* 0x002fe200078e0018 */
[----:B------:R-:W-:-:S03]  /*54d0*/  LEA R26, P5, R25, R7, 0x2 ;  /* 0x00000007191a7211 */ /* 0x000fc600078a10ff */
[----:B------:R-:W-:Y:S01]  /*54e0*/  IMAD.MOV.U32 R29, RZ, RZ, R27 ;  /* 0x000000ffff1d7224 */ /* 0x000fe200078e001b */
[----:B------:R-:W-:Y:S02]  /*54f0*/  LEA R28, P3, R27, R7, 0x2 ;  /* 0x000000071b1c7211 */ /* 0x000fe400078610ff */
[-C--:B------:R-:W-:Y:S02]  /*5500*/  LEA.HI.X.SX32 R27, R25, R5.reuse, 0x2, P5 ;  /* 0x00000005191b7211 */ /* 0x080fe400028f16ff */
[----:B------:R-:W-:-:S03]  /*5510*/  LEA.HI.X.SX32 R29, R29, R5, 0x2, P3 ;  /* 0x000000051d1d7211 */ /* 0x000fc600018f16ff */
[----:B------:R-:W-:Y:S04]  /*5520*/  STL.64 [R1+0x218], R26 ;  /* 0x0002181a01007387 */ /* 0x000fe80000100a00 */
[----:B------:R4:W-:Y:S01]  /*5530*/  STL.64 [R1+0x370], R28 ;  /* 0x0003701c01007387 */ /* 0x0009e20000100a00 */
[C---:B------:R-:W-:Y:S01]  /*5540*/  IMAD R17, R2.reuse, 0x2, R18 ;  /* 0x0000000202117824 */ /* 0x040fe200078e0212 */
[C---:B------:R-:W-:Y:S02]  /*5550*/  ISETP.GE.AND P4, PT, R13.reuse, UR7, PT ;  /* 0x000000070d007c0c */ /* 0x040fe4000bf86270 */
[----:B------:R-:W-:Y:S01]  /*5560*/  ISETP.GE.AND P2, PT, R13, R4, PT ;  /* 0x000000040d00720c */ /* 0x000fe20003f46270 */
[----:B------:R-:W-:Y:S01]  /*5570*/  IMAD R13, R2, 0x2, R17 ;  /* 0x00000002020d7824 */ /* 0x000fe200078e0211 */
[----:B----4-:R-:W-:-:S04]  /*5580*/  LEA R28, P3, R8, R7, 0x2 ;  /* 0x00000007081c7211 */ /* 0x010fc800078610ff */
[----:B------:R-:W-:Y:S02]  /*5590*/  LEA.HI.X.SX32 R29, R8, R5, 0x2, P3 ;  /* 0x00000005081d7211 */ /* 0x000fe400018f16ff */
[----:B--2---:R-:W-:-:S04]  /*55a0*/  LEA R26, P5, R6, R7, 0x2 ;  /* 0x00000007061a7211 */ /* 0x004fc800078a10ff */
[----:B------:R-:W-:-:S05]  /*55b0*/  LEA.HI.X.SX32 R27, R6, R5, 0x2, P5 ;  /* 0x00000005061b7211 */ /* 0x000fca00028f16ff */
[----:B------:R3:W-:Y:S04]  /*55c0*/  STL.64 [R1+0x208], R26 ;  /* 0x0002081a01007387 */ /* 0x0007e80000100a00 */
[----:B------:R1:W-:Y:S01]  /*55d0*/  STL.64 [R1+0x368], R28 ;  /* 0x0003681c01007387 */ /* 0x0003e20000100a00 */
[CC--:B---3--:R-:W-:Y:S02]  /*55e0*/  LEA R26, P5, R11.reuse, R7.reuse, 0x2 ;  /* 0x000000070b1a7211 */ /* 0x0c8fe400078a10ff */
[C---:B-1----:R-:W-:Y:S02]  /*55f0*/  LEA R28, P3, R10.reuse, R7, 0x2 ;  /* 0x000000070a1c7211 */ /* 0x042fe400078610ff */
[-C--:B------:R-:W-:Y:S02]  /*5600*/  LEA.HI.X.SX32 R27, R11, R5.reuse, 0x2, P5 ;  /* 0x000000050b1b7211 */ /* 0x080fe400028f16ff */
[----:B------:R-:W-:-:S03]  /*5610*/  LEA.HI.X.SX32 R29, R10, R5, 0x2, P3 ;  /* 0x000000050a1d7211 */ /* 0x000fc600018f16ff */
[----:B------:R1:W-:Y:S04]  /*5620*/  STL.64 [R1+0x1f8], R26 ;  /* 0x0001f81a01007387 */ /* 0x0003e80000100a00 */
[----:B------:R2:W-:Y:S01]  /*5630*/  STL.64 [R1+0x360], R28 ;  /* 0x0003601c01007387 */ /* 0x0005e20000100a00 */
[CC--:B-1----:R-:W-:Y:S02]  /*5640*/  LEA R26, P5, R9.reuse, R7.reuse, 0x2 ;  /* 0x00000007091a7211 */ /* 0x0c2fe400078a10ff */
[C---:B--2---:R-:W-:Y:S02]  /*5650*/  LEA R28, P3, R12.reuse, R7, 0x2 ;  /* 0x000000070c1c7211 */ /* 0x044fe400078610ff */
[-C--:B------:R-:W-:Y:S02]  /*5660*/  LEA.HI.X.SX32 R27, R9, R5.reuse, 0x2, P5 ;  /* 0x00000005091b7211 */ /* 0x080fe400028f16ff */
[----:B------:R-:W-:-:S03]  /*5670*/  LEA.HI.X.SX32 R29, R12, R5, 0x2, P3 ;  /* 0x000000050c1d7211 */ /* 0x000fc600018f16ff */
[----:B------:R1:W-:Y:S04]  /*5680*/  STL.64 [R1+0x1e8], R26 ;  /* 0x0001e81a01007387 */ /* 0x0003e80000100a00 */
[----:B------:R2:W-:Y:S01]  /*5690*/  STL.64 [R1+0x358], R28 ;  /* 0x0003581c01007387 */ /* 0x0005e20000100a00 */
[-C--:B-1----:R-:W-:Y:S02]  /*56a0*/  LEA R26, P5, R20, R7.reuse, 0x2 ;  /* 0x00000007141a7211 */ /* 0x082fe400078a10ff */
[----:B--2---:R-:W-:Y:S02]  /*56b0*/  LEA R28, P3, R18, R7, 0x2 ;  /* 0x00000007121c7211 */ /* 0x004fe400078610ff */
        /* <DEDUP_REMOVED lines=9> */
[----:B-1----:R-:W2:Y:S04]  /*5750*/  LDL.LU R27, [R1+0xa88] ;  /* 0x000a8800011b7983 */ /* 0x002ea80000300800 */
[----:B------:R1:W-:Y:S04]  /*5760*/  STL.64 [R1+0x348], R28 ;  /* 0x0003481c01007387 */ /* 0x0003e80000100a00 */
[----:B-1----:R-:W3:Y:S01]  /*5770*/  LDL.LU R29, [R1+0xa84] ;  /* 0x000a8400011d7983 */ /* 0x002ee20000300800 */
[----:B------:R-:W-:-:S04]  /*5780*/  IMAD R19, R2, 0x2, R13 ;  /* 0x0000000202137824 */ /* 0x000fc800078e020d */
[----:B------:R-:W-:Y:S01]  /*5790*/  IMAD R15, R2, 0x2, R19 ;  /* 0x00000002020f7824 */ /* 0x000fe200078e0213 */
[----:B------:R-:W-:-:S03]  /*57a0*/  LEA R26, P5, R19, R7, 0x2 ;  /* 0x00000007131a7211 */ /* 0x000fc600078a10ff */
[C---:B------:R-:W-:Y:S01]  /*57b0*/  IMAD R14, R2.reuse, 0x2, R15 ;  /* 0x00000002020e7824 */ /* 0x040fe200078e020f */
[----:B------:R-:W-:Y:S01]  /*57c0*/  LEA R28, P3, R15, R7, 0x2 ;  /* 0x000000070f1c7211 */ /* 0x000fe200078610ff */
[----:B------:R-:W-:Y:S02]  /*57d0*/  STL [R1+0x1b8], R26 ;  /* 0x0001b81a01007387 */ /* 0x000fe40000100800 */
[C---:B------:R-:W-:Y:S02]  /*57e0*/  IMAD R16, R2.reuse, 0x2, R14 ;  /* 0x0000000202107824 */ /* 0x040fe400078e020e */
[----:B------:R-:W-:Y:S02]  /*57f0*/  IMAD.MOV.U32 R18, RZ, RZ, R28 ;  /* 0x000000ffff127224 */ /* 0x000fe400078e001c */
[----:B------:R-:W-:-:S04]  /*5800*/  IMAD R21, R2, 0x2, R16 ;  /* 0x0000000202157824 */ /* 0x000fc800078e0210 */
        /* <DEDUP_REMOVED lines=8> */
[C---:B------:R-:W-:Y:S02]  /*5890*/  IMAD R9, R2.reuse, 0x2, R10 ;  /* 0x0000000202097824 */ /* 0x040fe400078e020a */
[----:B------:R-:W-:Y:S02]  /*58a0*/  IMAD.MOV.U32 R12, RZ, RZ, R26 ;  /* 0x000000ffff0c7224 */ /* 0x000fe400078e001a */
[----:B------:R-:W-:Y:S02]  /*58b0*/  IMAD R12, R2, 0x2, R9 ;  /* 0x00000002020c7824 */ /* 0x000fe400078e0209 */
[----:B--2---:R-:W-:Y:S01]  /*58c0*/  IMAD.MOV.U32 R13, RZ, RZ, R27 ;  /* 0x000000ffff0d7224 */ /* 0x004fe200078e001b */
[-C--:B------:R-:W-:Y:S01]  /*58d0*/  LEA.HI.X.SX32 R13, R19, R5.reuse, 0x2, P5 ;  /* 0x00000005130d7211 */ /* 0x080fe200028f16ff */
[----:B------:R-:W2:Y:S04]  /*58e0*/  LDL.LU R27, [R1+0xa80] ;  /* 0x000a8000011b7983 */ /* 0x000ea80000300800 */
[----:B------:R1:W-:Y:S04]  /*58f0*/  STL [R1+0x340], R28 ;  /* 0x0003401c01007387 */ /* 0x0003e80000100800 */
[----:B------:R-:W-:Y:S01]  /*5900*/  STL [R1+0x1bc], R13 ;  /* 0x0001bc0d01007387 */ /* 0x000fe20000100800 */
[----:B---3--:R-:W-:Y:S01]  /*5910*/  IMAD.MOV.U32 R19, RZ, RZ, R29 ;  /* 0x000000ffff137224 */ /* 0x008fe200078e001d */
[----:B------:R-:W-:-:S02]  /*5920*/  LEA.HI.X.SX32 R19, R15, R5, 0x2, P3 ;  /* 0x000000050f137211 */ /* 0x000fc400018f16ff */
[-C--:B-1----:R-:W-:Y:S02]  /*5930*/  LEA R28, P5, R14, R7.reuse, 0x2 ;  /* 0x000000070e1c7211 */ /* 0x082fe400078a10ff */
[----:B------:R-:W-:Y:S01]  /*5940*/  LEA R18, P3, R16, R7, 0x2 ;  /* 0x0000000710127211 */ /* 0x000fe200078610ff */
[----:B------:R1:W-:Y:S01]  /*5950*/  STL [R1+0x344], R19 ;  /* 0x0003441301007387 */ /* 0x0003e20000100800 */
[----:B------:R-:W-:-:S05]  /*5960*/  LEA.HI.X.SX32 R29, R14, R5, 0x2, P5 ;  /* 0x000000050e1d7211 */ /* 0x000fca00028f16ff */
[----:B------:R3:W-:Y:S01]  /*5970*/  STL.64 [R1+0x1a8], R28 ;  /* 0x0001a81c01007387 */ /* 0x0007e20000100a00 */
[----:B-1----:R-:W-:-:S05]  /*5980*/  LEA.HI.X.SX32 R19, R16, R5, 0x2, P3 ;  /* 0x0000000510137211 */ /* 0x002fca00018f16ff */
[----:B------:R1:W-:Y:S01]  /*5990*/  STL.64 [R1+0x338], R18 ;  /* 0x0003381201007387 */ /* 0x0003e20000100a00 */
[----:B---3--:R-:W-:-:S04]  /*59a0*/  LEA R28, P5, R21, R7, 0x2 ;  /* 0x00000007151c7211 */ /* 0x008fc800078a10ff */
[----:B------:R-:W-:Y:S02]  /*59b0*/  LEA.HI.X.SX32 R29, R21, R5, 0x2, P5 ;  /* 0x00000005151d7211 */ /* 0x000fe400028f16ff */
[----:B-1----:R-:W-:-:S04]  /*59c0*/  LEA R18, P3, R22, R7, 0x2 ;  /* 0x0000000716127211 */ /* 0x002fc800078610ff */
[----:B------:R-:W-:Y:S01]  /*59d0*/  LEA.HI.X.SX32 R19, R22, R5, 0x2, P3 ;  /* 0x0000000516137211 */ /* 0x000fe200018f16ff */
[----:B------:R-:W-:Y:S01]  /*59e0*/  STL.64 [R1+0x198], R28 ;  /* 0x0001981c01007387 */ /* 0x000fe20000100a00 */
[----:B------:R-:W-:-:S03]  /*59f0*/  LEA R16, P5, R23, R7, 0x2 ;  /* 0x0000000717107211 */ /* 0x000fc600078a10ff */
[----:B------:R1:W-:Y:S01]  /*5a00*/  STL.64 [R1+0x330], R18 ;  /* 0x0003301201007387 */ /* 0x0003e20000100a00 */
[----:B------:R-:W-:-:S05]  /*5a10*/  LEA.HI.X.SX32 R17, R23, R5, 0x2, P5 ;  /* 0x0000000517117211 */ /* 0x000fca00028f16ff */
[----:B------:R3:W-:Y:S01]  /*5a20*/  STL.64 [R1+0x188], R16 ;  /* 0x0001881001007387 */ /* 0x0007e20000100a00 */
[----:B-1----:R-:W-:-:S04]  /*5a30*/  LEA R18, P3, R24, R7, 0x2 ;  /* 0x0000000718127211 */ /* 0x002fc800078610ff */
[----:B------:R-:W-:Y:S02]  /*5a40*/  LEA.HI.X.SX32 R19, R24, R5, 0x2, P3 ;  /* 0x0000000518137211 */ /* 0x000fe400018f16ff */
[----:B---3--:R-:W-:-:S03]  /*5a50*/  LEA R16, P5, R25, R7, 0x2 ;  /* 0x0000000719107211 */ /* 0x008fc600078a10ff */
[----:B------:R1:W-:Y:S01]  /*5a60*/  STL.64 [R1+0x328], R18 ;  /* 0x0003281201007387 */ /* 0x0003e20000100a00 */
[----:B------:R-:W-:Y:S02]  /*5a70*/  LEA.HI.X.SX32 R17, R25, R5, 0x2, P5 ;  /* 0x0000000519117211 */ /* 0x000fe400028f16ff */
[CC--:B------:R-:W-:Y:S02]  /*5a80*/  LEA R20, P5, R11.reuse, R7.reuse, 0x2 ;  /* 0x000000070b147211 */ /* 0x0c0fe400078a10ff */
[C---:B-1----:R-:W-:Y:S02]  /*5a90*/  LEA R18, P3, R6.reuse, R7, 0x2 ;  /* 0x0000000706127211 */ /* 0x042fe400078610ff */
[-C--:B------:R-:W-:Y:S02]  /*5aa0*/  LEA.HI.X.SX32 R21, R11, R5.reuse, 0x2, P5 ;  /* 0x000000050b157211 */ /* 0x080fe400028f16ff */
[----:B------:R-:W-:Y:S01]  /*5ab0*/  LEA.HI.X.SX32 R19, R6, R5, 0x2, P3 ;  /* 0x0000000506137211 */ /* 0x000fe200018f16ff */
[----:B------:R-:W-:Y:S04]  /*5ac0*/  STL.64 [R1+0x170], R16 ;  /* 0x0001701001007387 */ /* 0x000fe80000100a00 */
[----:B------:R1:W-:Y:S04]  /*5ad0*/  STL.64 [R1+0x320], R18 ;  /* 0x0003201201007387 */ /* 0x0003e80000100a00 */
[----:B------:R3:W-:Y:S01]  /*5ae0*/  STL.64 [R1+0x160], R20 ;  /* 0x0001601401007387 */ /* 0x0007e20000100a00 */
[----:B-1----:R-:W-:-:S02]  /*5af0*/  LEA R18, P3, R8, R7, 0x2 ;  /* 0x0000000708127211 */ /* 0x002fc400078610ff */
[----:B---3--:R-:W-:Y:S02]  /*5b00*/  LEA R20, P5, R10, R7, 0x2 ;  /* 0x000000070a147211 */ /* 0x008fe400078a10ff */
[-C--:B------:R-:W-:Y:S02]  /*5b10*/  LEA.HI.X.SX32 R19, R8, R5.reuse, 0x2, P3 ;  /* 0x0000000508137211 */ /* 0x080fe400018f16ff */
[----:B------:R-:W-:-:S03]  /*5b20*/  LEA.HI.X.SX32 R21, R10, R5, 0x2, P5 ;  /* 0x000000050a157211 */ /* 0x000fc600028f16ff */
[----:B------:R1:W-:Y:S04]  /*5b30*/  STL.64 [R1+0x318], R18 ;  /* 0x0003181201007387 */ /* 0x0003e80000100a00 */
[----:B------:R-:W3:Y:S04]  /*5b40*/  LDL R23, [R1+0x3f8] ;  /* 0x0003f80001177983 */ /* 0x000ee80000100800 */
[----:B------:R4:W-:Y:S01]  /*5b50*/  STL.64 [R1+0x10], R20 ;  /* 0x0000101401007387 */ /* 0x0009e20000100a00 */
[----:B-1----:R-:W-:Y:S01]  /*5b60*/  LEA R18, P3, R9, R7, 0x2 ;  /* 0x0000000709127211 */ /* 0x002fe200078610ff */
[----:B------:R-:W-:-:S02]  /*5b70*/  IMAD R13, R2, 0x2, R12 ;  /* 0x00000002020d7824 */ /* 0x000fc400078e020c */
[----:B------:R-:W2:Y:S01]  /*5b80*/  LDL R22, [R1+0x3f4] ;  /* 0x0003f40001167983 */ /* 0x000ea20000100800 */
[----:B------:R-:W-:Y:S02]  /*5b90*/  LEA.HI.X.SX32 R19, R9, R5, 0x2, P3 ;  /* 0x0000000509137211 */ /* 0x000fe400018f16ff */
[----:B----4-:R-:W-:-:S04]  /*5ba0*/  LEA R20, P5, R12, R7, 0x2 ;  /* 0x000000070c147211 */ /* 0x010fc800078a10ff */
[----:B------:R-:W-:Y:S01]  /*5bb0*/  LEA.HI.X.SX32 R21, R12, R5, 0x2, P5 ;  /* 0x000000050c157211 */ /* 0x000fe200028f16ff */
[----:B------:R-:W-:Y:S01]  /*5bc0*/  STL.64 [R1+0x310], R18 ;  /* 0x0003101201007387 */ /* 0x000fe20000100a00 */
[----:B------:R-:W-:-:S03]  /*5bd0*/  LEA R24, P3, R13, R7, 0x2 ;  /* 0x000000070d187211 */ /* 0x000fc600078610ff */
[----:B------:R1:W-:Y:S01]  /*5be0*/  STL.64 [R1+0xa50], R20 ;  /* 0x000a501401007387 */ /* 0x0003e20000100a00 */
[----:B------:R-:W-:-:S03]  /*5bf0*/  LEA.HI.X.SX32 R25, R13, R5, 0x2, P3 ;  /* 0x000000050d197211 */ /* 0x000fc600018f16ff */
[----:B------:R-:W4:Y:S04]  /*5c00*/  LDL R12, [R1+0x6fc] ;  /* 0x0006fc00010c7983 */ /* 0x000f280000100800 */
[----:B-1----:R-:W4:Y:S04]  /*5c10*/  LDL R21, [R1+0x700] ;  /* 0x0007000001157983 */ /* 0x002f280000100800 */
[----:B------:R-:W4:Y:S04]  /*5c20*/  LDL R20, [R1+0x724] ;  /* 0x0007240001147983 */ /* 0x000f280000100800 */
[----:B------:R1:W-:Y:S01]  /*5c30*/  STL.64 [R1+0x300], R24 ;  /* 0x0003001801007387 */ /* 0x0003e20000100a00 */
[----:B------:R-:W-:-:S03]  /*5c40*/  IMAD R15, R2, 0x2, R13 ;  /* 0x00000002020f7824 */ /* 0x000fc600078e020d */
[----:B------:R-:W4:Y:S04]  /*5c50*/  LDL R26, [R1+0x3f0] ;  /* 0x0003f000011a7983 */ /* 0x000f280000100800 */
[----:B-1----:R-:W4:Y:S01]  /*5c60*/  LDL R24, [R1+0x6f8] ;  /* 0x0006f80001187983 */ /* 0x002f220000100800 */
[----:B------:R-:W-:Y:S01]  /*5c70*/  IMAD R14, R2, 0x2, R15 ;  /* 0x00000002020e7824 */ /* 0x000fe200078e020f */
[----:B------:R-:W-:-:S03]  /*5c80*/  LEA R18, P5, R15, R7, 0x2 ;  /* 0x000000070f127211 */ /* 0x000fc600078a10ff */
[----:B------:R-:W-:Y:S01]  /*5c90*/  IMAD R17, R2, 0x2, R14 ;  /* 0x0000000202117824 */ /* 0x000fe200078e020e */
[----:B------:R-:W-:Y:S02]  /*5ca0*/  LEA R28, P3, R14, R7, 0x2 ;  /* 0x000000070e1c7211 */ /* 0x000fe400078610ff */
[----:B------:R-:W-:Y:S01]  /*5cb0*/  LEA.HI.X.SX32 R19, R15, R5, 0x2, P5 ;  /* 0x000000050f137211 */ /* 0x000fe200028f16ff */
[----:B------:R-:W-:Y:S01]  /*5cc0*/  IMAD R6, R2, 0x2, R17 ;  /* 0x0000000202067824 */ /* 0x000fe200078e0211 */
[C---:B------:R-:W-:Y:S02]  /*5cd0*/  LEA R16, P5, R17.reuse, R7, 0x2 ;  /* 0x0000000711107211 */ /* 0x040fe400078a10ff */
[----:B------:R-:W-:Y:S01]  /*5ce0*/  LEA.HI.X.SX32 R29, R14, R5, 0x2, P3 ;  /* 0x000000050e1d7211 */ /* 0x000fe200018f16ff */
[----:B------:R-:W-:Y:S01]  /*5cf0*/  IMAD R10, R2, 0x2, R6 ;  /* 0x00000002020a7824 */ /* 0x000fe200078e0206 */
[----:B------:R-:W-:Y:S01]  /*5d00*/  LEA R14, P3, R6, R7, 0x2 ;  /* 0x00000007060e7211 */ /* 0x000fe200078610ff */
[----:B------:R1:W-:Y:S01]  /*5d10*/  STL.64 [R1+0xa58], R18 ;  /* 0x000a581201007387 */ /* 0x0003e20000100a00 */
[----:B------:R-:W-:Y:S01]  /*5d20*/  LEA.HI.X.SX32 R17, R17, R5, 0x2, P5 ;  /* 0x0000000511117211 */ /* 0x000fe200028f16ff */
[----:B------:R-:W-:-:S02]  /*5d30*/  IMAD R8, R2, 0x2, R10 ;  /* 0x0000000202087824 */ /* 0x000fc400078e020a */
[----:B------:R-:W4:Y:S01]  /*5d40*/  LDL R25, [R1+0x718] ;  /* 0x0007180001197983 */ /* 0x000f220000100800 */
[----:B------:R-:W-:-:S03]  /*5d50*/  LEA.HI.X.SX32 R15, R6, R5, 0x2, P3 ;  /* 0x00000005060f7211 */ /* 0x000fc600018f16ff */
[----:B------:R1:W-:Y:S01]  /*5d60*/  STL.64 [R1+0x2f8], R28 ;  /* 0x0002f81c01007387 */ /* 0x0003e20000100a00 */
[----:B------:R-:W-:Y:S01]  /*5d70*/  IMAD R9, R2, 0x2, R8 ;  /* 0x0000000202097824 */ /* 0x000fe200078e0208 */
[----:B-1----:R-:W-:-:S03]  /*5d80*/  LEA R18, P5, R10, R7, 0x2 ;  /* 0x000000070a127211 */ /* 0x002fc600078a10ff */
[----:B------:R-:W-:Y:S01]  /*5d90*/  IMAD R11, R2, 0x2, R9 ;  /* 0x00000002020b7824 */ /* 0x000fe200078e0209 */
[----:B------:R-:W4:Y:S04]  /*5da0*/  LDL R29, [R1+0x3ec] ;  /* 0x0003ec00011d7983 */ /* 0x000f280000100800 */
[----:B------:R1:W-:Y:S01]  /*5db0*/  STL.64 [R1+0xa60], R16 ;  /* 0x000a601001007387 */ /* 0x0003e20000100a00 */
[----:B------:R-:W-:-:S03]  /*5dc0*/  LEA.HI.X.SX32 R19, R10, R5, 0x2, P5 ;  /* 0x000000050a137211 */ /* 0x000fc600028f16ff */
[----:B------:R1:W-:Y:S01]  /*5dd0*/  STL.64 [R1+0x2f0], R14 ;  /* 0x0002f00e01007387 */ /* 0x0003e20000100a00 */
[----:B------:R-:W-:-:S03]  /*5de0*/  IMAD R6, R2, 0x2, R11 ;  /* 0x0000000202067824 */ /* 0x000fc600078e020b */
[----:B------:R1:W-:Y:S02]  /*5df0*/  STL.64 [R1+0xa78], R2 ;  /* 0x000a780201007387 */ /* 0x0003e40000100a00 */
[-C--:B-1----:R-:W-:Y:S02]  /*5e00*/  LEA R16, P5, R9, R7.reuse, 0x2 ;  /* 0x0000000709107211 */ /* 0x082fe400078a10ff */
[----:B------:R-:W-:-:S04]  /*5e10*/  LEA R14, P3, R8, R7, 0x2 ;  /* 0x00000007080e7211 */ /* 0x000fc800078610ff */
[-C--:B------:R-:W-:Y:S01]  /*5e20*/  LEA.HI.X.SX32 R15, R8, R5.reuse, 0x2, P3 ;  /* 0x00000005080f7211 */ /* 0x080fe200018f16ff */
[----:B------:R-:W-:Y:S01]  /*5e30*/  STL.64 [R1+0xc8], R18 ;  /* 0x0000c81201007387 */ /* 0x000fe20000100a00 */
[----:B------:R-:W-:-:S03]  /*5e40*/  LEA.HI.X.SX32 R17, R9, R5, 0x2, P5 ;  /* 0x0000000509117211 */ /* 0x000fc600028f16ff */
[----:B------:R1:W-:Y:S01]  /*5e50*/  STL.64 [R1+0x2e0], R14 ;  /* 0x0002e00e01007387 */ /* 0x0003e20000100a00 */
[----:B------:R-:W-:-:S03]  /*5e60*/  LEA R2, P5, R6, R7, 0x2 ;  /* 0x0000000706027211 */ /* 0x000fc600078a10ff */
[----:B------:R3:W-:Y:S01]  /*5e70*/  STL.64 [R1+0xe0], R16 ;  /* 0x0000e01001007387 */ /* 0x0007e20000100a00 */
[----:B------:R-:W-:-:S03]  /*5e80*/  LEA.HI.X.SX32 R3, R6, R5, 0x2, P5 ;  /* 0x0000000506037211 */ /* 0x000fc600028f16ff */
[----:B------:R-:W4:Y:S01]  /*5e90*/  LDL R28, [R1+0x5e8] ;  /* 0x0005e800011c7983 */ /* 0x000f220000100800 */
[----:B-1----:R-:W-:-:S04]  /*5ea0*/  LEA R14, P3, R11, R7, 0x2 ;  /* 0x000000070b0e7211 */ /* 0x002fc800078610ff */
[----:B------:R-:W-:Y:S01]  /*5eb0*/  LEA.HI.X.SX32 R15, R11, R5, 0x2, P3 ;  /* 0x000000050b0f7211 */ /* 0x000fe200018f16ff */
[----:B---3--:R-:W-:-:S05]  /*5ec0*/  IMAD.SHL.U32 R16, R23, 0x4, RZ ;  /* 0x0000000417107824 */ /* 0x008fca00078e00ff */
[----:B------:R-:W-:Y:S04]  /*5ed0*/  STL [R1+0x714], R16 ;  /* 0x0007141001007387 */ /* 0x000fe80000100800 */
[----:B------:R-:W-:Y:S04]  /*5ee0*/  STL.64 [R1+0x2d0], R14 ;  /* 0x0002d00e01007387 */ /* 0x000fe80000100a00 */
[----:B------:R4:W-:Y:S01]  /*5ef0*/  STL.64 [R1+0xf0], R2 ;  /* 0x0000f00201007387 */ /* 0x0009e20000100a00 */
[----:B--2---:R-:W-:-:S05]  /*5f00*/  IMAD.SHL.U32 R10, R22, 0x4, RZ ;  /* 0x00000004160a7824 */ /* 0x004fca00078e00ff */
[----:B------:R-:W-:Y:S01]  /*5f10*/  STL [R1+0x710], R10 ;  /* 0x0007100a01007387 */ /* 0x000fe20000100800 */
[----:B----4-:R-:W-:-:S04]  /*5f20*/  LEA R2, P5, R21, R7, 0x2 ;  /* 0x0000000715027211 */ /* 0x010fc800078a10ff */
[----:B------:R-:W-:-:S05]  /*5f30*/  LEA.HI.X.SX32 R3, R21, R5, 0x2, P5 ;  /* 0x0000000515037211 */ /* 0x000fca00028f16ff */
[----:B------:R1:W-:Y:S02]  /*5f40*/  STL.64 [R1+0x100], R2 ;  /* 0x0001000201007387 */ /* 0x0003e40000100a00 */
[----:B-1----:R-:W-:-:S04]  /*5f50*/  LEA R2, P5, R24, R7, 0x2 ;  /* 0x0000000718027211 */ /* 0x002fc800078a10ff */
[----:B------:R-:W-:-:S05]  /*5f60*/  LEA.HI.X.SX32 R3, R24, R5, 0x2, P5 ;  /* 0x0000000518037211 */ /* 0x000fca00028f16ff */
[----:B------:R1:W-:Y:S04]  /*5f70*/  STL.64 [R1+0x110], R2 ;  /* 0x0001100201007387 */ /* 0x0003e80000100a00 */
[----:B-1----:R-:W2:Y:S01]  /*5f80*/  LDL.LU.64 R2, [R1+0xa78] ;  /* 0x000a780001027983 */ /* 0x002ea20000300a00 */
[----:B------:R-:W-:Y:S01]  /*5f90*/  LEA R8, P3, R20, R7, 0x2 ;  /* 0x0000000714087211 */ /* 0x000fe200078610ff */
[----:B------:R-:W-:-:S03]  /*5fa0*/  IMAD.SHL.U32 R21, R0, 0x4, RZ ;  /* 0x0000000400157824 */ /* 0x000fc600078e00ff */
[----:B------:R-:W-:Y:S02]  /*5fb0*/  LEA.HI.X.SX32 R9, R20, R5, 0x2, P3 ;  /* 0x0000000514097211 */ /* 0x000fe400018f16ff */
[CC--:B------:R-:W-:Y:S01]  /*5fc0*/  LEA R14, P3, R12.reuse, R7.reuse, 0x2 ;  /* 0x000000070c0e7211 */ /* 0x0c0fe200078610ff */
[----:B------:R-:W-:Y:S01]  /*5fd0*/  IMAD.SHL.U32 R24, R27, 0x4, RZ ;  /* 0x000000041b187824 */ /* 0x000fe200078e00ff */
[----:B------:R-:W-:Y:S02]  /*5fe0*/  IADD3 R20, P5, PT, R21, R7, RZ ;  /* 0x0000000715147210 */ /* 0x000fe40007fbe0ff */
[----:B------:R-:W-:Y:S01]  /*5ff0*/  LEA.HI.X.SX32 R15, R12, R5, 0x2, P3 ;  /* 0x000000050c0f7211 */ /* 0x000fe200018f16ff */
[----:B------:R-:W-:Y:S01]  /*6000*/  IMAD.SHL.U32 R18, R26, 0x4, RZ ;  /* 0x000000041a127824 */ /* 0x000fe200078e00ff */
[----:B------:R-:W-:Y:S01]  /*6010*/  LEA R12, P3, R25, R7, 0x2 ;  /* 0x00000007190c7211 */ /* 0x000fe200078610ff */
[----:B------:R-:W-:Y:S01]  /*6020*/  IMAD.SHL.U32 R17, R29, 0x4, RZ ;  /* 0x000000041d117824 */ /* 0x000fe200078e00ff */
[----:B------:R-:W-:-:S02]  /*6030*/  LEA.HI.X.SX32 R21, R0, R5, 0x2, P5 ;  /* 0x0000000500157211 */ /* 0x000fc400028f16ff */
[----:B------:R-:W-:Y:S01]  /*6040*/  LEA.HI.X.SX32 R13, R25, R5, 0x2, P3 ;  /* 0x00000005190d7211 */ /* 0x000fe200018f16ff */
[----:B------:R-:W-:Y:S01]  /*6050*/  STL [R1+0x70c], R18 ;  /* 0x00070c1201007387 */ /* 0x000fe20000100800 */
[----:B------:R-:W-:-:S03]  /*6060*/  IADD3 R24, P3, PT, R24, R7, RZ ;  /* 0x0000000718187210 */ /* 0x000fc60007f7e0ff */
[----:B------:R-:W3:Y:S01]  /*6070*/  LDL.LU R0, [R1+0xa74] ;  /* 0x000a740001007983 */ /* 0x000ee20000300800 */
[----:B------:R-:W-:-:S03]  /*6080*/  LEA.HI.X.SX32 R25, R27, R5, 0x2, P3 ;  /* 0x000000051b197211 */ /* 0x000fc600018f16ff */
[----:B------:R-:W-:Y:S04]  /*6090*/  STL [R1+0x708], R17 ;  /* 0x0007081101007387 */ /* 0x000fe80000100800 */
[----:B------:R1:W-:Y:S04]  /*60a0*/  STL.64 [R1+0x120], R20 ;  /* 0x0001201401007387 */ /* 0x0003e80000100a00 */
[----:B------:R-:W4:Y:S01]  /*60b0*/  LDL.LU R27, [R1+0xa70] ;  /* 0x000a7000011b7983 */ /* 0x000f220000300800 */
[-C--:B------:R-:W-:Y:S02]  /*60c0*/  IADD3 R10, P3, PT, R10, R7.reuse, RZ ;  /* 0x000000070a0a7210 */ /* 0x080fe40007f7e0ff */
[----:B-1----:R-:W-:-:S04]  /*60d0*/  IADD3 R20, P5, PT, R16, R7, RZ ;  /* 0x0000000710147210 */ /* 0x002fc80007fbe0ff */
[----:B------:R-:W-:Y:S02]  /*60e0*/  LEA.HI.X.SX32 R21, R23, R5, 0x2, P5 ;  /* 0x0000000517157211 */ /* 0x000fe400028f16ff */
[----:B------:R-:W-:Y:S02]  /*60f0*/  IADD3 R18, P5, PT, R18, R7, RZ ;  /* 0x0000000712127210 */ /* 0x000fe40007fbe0ff */
[-C--:B------:R-:W-:Y:S02]  /*6100*/  LEA.HI.X.SX32 R11, R22, R5.reuse, 0x2, P3 ;  /* 0x00000005160b7211 */ /* 0x080fe400018f16ff */
[----:B------:R-:W-:Y:S02]  /*6110*/  LEA.HI.X.SX32 R19, R26, R5, 0x2, P5 ;  /* 0x000000051a137211 */ /* 0x000fe400028f16ff */
[----:B------:R-:W-:-:S04]  /*6120*/  IADD3 R22, P3, PT, R17, R7, RZ ;  /* 0x0000000711167210 */ /* 0x000fc80007f7e0ff */
[----:B------:R-:W-:Y:S01]  /*6130*/  LEA.HI.X.SX32 R23, R29, R5, 0x2, P3 ;  /* 0x000000051d177211 */ /* 0x000fe200018f16ff */
[----:B--2---:R-:W-:Y:S02]  /*6140*/  IMAD.SHL.U32 R16, R3, 0x4, RZ ;  /* 0x0000000403107824 */ /* 0x004fe400078e00ff */
[----:B------:R-:W-:-:S03]  /*6150*/  IMAD R6, R2, 0x2, R6 ;  /* 0x0000000202067824 */ /* 0x000fc600078e0206 */
[----:B------:R1:W-:Y:S04]  /*6160*/  STL [R1+0x704], R16 ;  /* 0x0007041001007387 */ /* 0x0003e80000100800 */
[----:B------:R-:W-:Y:S04]  /*6170*/  STL.64 [R1+0x138], R20 ;  /* 0x0001381401007387 */ /* 0x000fe80000100a00 */
[----:B------:R-:W-:Y:S04]  /*6180*/  STL [R1+0xa08], R2 ;  /* 0x000a080201007387 */ /* 0x000fe80000100800 */
[----:B------:R2:W-:Y:S01]  /*6190*/  STL.64 [R1+0x148], R18 ;  /* 0x0001481201007387 */ /* 0x0005e20000100a00 */
[----:B-1----:R-:W-:-:S04]  /*61a0*/  IADD3 R16, P3, PT, R16, R7, RZ ;  /* 0x0000000710107210 */ /* 0x002fc80007f7e0ff */
[----:B------:R-:W-:Y:S02]  /*61b0*/  LEA.HI.X.SX32 R17, R3, R5, 0x2, P3 ;  /* 0x0000000503117211 */ /* 0x000fe400018f16ff */
[----:B--2---:R-:W-:-:S04]  /*61c0*/  LEA R18, P5, R6, R7, 0x2 ;  /* 0x0000000706127211 */ /* 0x004fc800078a10ff */
[----:B------:R-:W-:Y:S02]  /*61d0*/  LEA.HI.X.SX32 R19, R6, R5, 0x2, P5 ;  /* 0x0000000506137211 */ /* 0x000fe400028f16ff */
[----:B------:R-:W-:-:S03]  /*61e0*/  SEL R2, RZ, 0x4, P1 ;  /* 0x00000004ff027807 */ /* 0x000fc60000800000 */
[----:B------:R-:W-:Y:S04]  /*61f0*/  STL.64 [R1+0x2c0], R18 ;  /* 0x0002c01201007387 */ /* 0x000fe80000100a00 */
[----:B------:R-:W2:Y:S04]  /*6200*/  LDL.LU R3, [R1+0xa6c] ;  /* 0x000a6c0001037983 */ /* 0x000ea80000300800 */
[----:B------:R-:W-:Y:S04]  /*6210*/  STL.64 [R1+0x130], R16 ;  /* 0x0001301001007387 */ /* 0x000fe80000100a00 */
[----:B------:R-:W-:Y:S04]  /*6220*/  STL.64 [R1+0x878], R8 ;  /* 0x0008780801007387 */ /* 0x000fe80000100a00 */
[----:B------:R-:W-:Y:S04]  /*6230*/  STL [R1+0x874], R14 ;  /* 0x0008740e01007387 */ /* 0x000fe80000100800 */
[----:B------:R-:W-:Y:S04]  /*6240*/  STL [R1+0x870], R15 ;  /* 0x0008700f01007387 */ /* 0x000fe80000100800 */
[----:B------:R1:W-:Y:S04]  /*6250*/  STL [R1+0x3b8], R2 ;  /* 0x0003b80201007387 */ /* 0x0003e80000100800 */
[----:B------:R-:W-:Y:S01]  /*6260*/  STL.64 [R1+0x880], R12 ;  /* 0x0008800c01007387 */ /* 0x000fe20000100a00 */
[----:B-1----:R-:W-:-:S05]  /*6270*/  SEL R2, RZ, 0x4, P4 ;  /* 0x00000004ff027807 */ /* 0x002fca0002000000 */
[----:B------:R1:W-:Y:S04]  /*6280*/  STL [R1+0xa14], R2 ;  /* 0x000a140201007387 */ /* 0x0003e80000100800 */
[----:B------:R-:W-:Y:S04]  /*6290*/  STL [R1+0x86c], R25 ;  /* 0x00086c1901007387 */ /* 0x000fe80000100800 */
[----:B------:R-:W-:Y:S04]  /*62a0*/  STL [R1+0xa68], R24 ;  /* 0x000a681801007387 */ /* 0x000fe80000100800 */
[----:B------:R-:W2:Y:S01]  /*62b0*/  LDL.64 R20, [R1+0x280] ;  /* 0x0002800001147983 */ /* 0x000ea20000100a00 */
[----:B----4-:R-:W-:-:S02]  /*62c0*/  LOP3.LUT R26, R27, 0xc, RZ, 0xfc, !PT ;  /* 0x0000000c1b1a7812 */ /* 0x010fc400078efcff */
[----:B------:R-:W-:Y:S02]  /*62d0*/  LOP3.LUT R7, R27, 0x10, RZ, 0xfc, !PT ;  /* 0x000000101b077812 */ /* 0x000fe400078efcff */
[----:B------:R-:W4:Y:S01]  /*62e0*/  S2R R27, SR_TID.X ;  /* 0x00000000001b7919 */ /* 0x000f220000002100 */
[----:B------:R-:W-:Y:S01]  /*62f0*/  ULEA UR5, UR5, UR4, 0x18 ;  /* 0x0000000405057291 */ /* 0x000fe2000f8ec0ff */
[----:B---3--:R-:W-:Y:S01]  /*6300*/  SEL R6, R0, RZ, !P2 ;  /* 0x000000ff00067207 */ /* 0x008fe20005000000 */
[----:B------:R-:W3:Y:S04]  /*6310*/  LDCU UR4, c[0x0][0x3a0] ;  /* 0x00007400ff0477ac */ /* 0x000ee80008000800 */
[----:B------:R-:W-:Y:S01]  /*6320*/  VIADD R29, R28, UR5 ;  /* 0x000000051c1d7c36 */ /* 0x000fe20008000000 */
[----:B------:R-:W-:-:S02]  /*6330*/  ISETP.NE.U32.AND P3, PT, R6, RZ, PT ;  /* 0x000000ff0600720c */ /* 0x000fc40003f65070 */
[-C--:B------:R-:W-:Y:S02]  /*6340*/  ISETP.GE.AND P2, PT, R26, R4.reuse, PT ;  /* 0x000000041a00720c */ /* 0x080fe40003f46270 */
[----:B------:R-:W-:Y:S01]  /*6350*/  @!PT LDS RZ, [RZ] ;  /* 0x00000000fffff984 */ /* 0x000fe20000000800 */
[----:B------:R-:W-:Y:S01]  /*6360*/  @!PT LDS RZ, [RZ] ;  /* 0x00000000fffff984 */ /* 0x000fe20000000800 */
[----:B------:R-:W-:Y:S01]  /*6370*/  @!PT LDS RZ, [RZ] ;  /* 0x00000000fffff984 */ /* 0x000fe20000000800 */
[----:B------:R-:W-:Y:S04]  /*6380*/  LDGSTS.E [R29], desc[UR12][R8.64], P6 ;  /* 0x00000000081d7fae */ /* 0x000fe8000b1a100c */
[----:B------:R4:W-:Y:S01]  /*6390*/  LDGSTS.E [R29+0x1000], desc[UR12][R14.64], P0 ;  /* 0x010000000e1d7fae */ /* 0x0009e200081a100c */
[----:B------:R-:W-:Y:S02]  /*63a0*/  SEL R5, R0, RZ, !P2 ;  /* 0x000000ff00057207 */ /* 0x000fe40005000000 */
[----:B------:R-:W-:Y:S02]  /*63b0*/  ISETP.GE.AND P0, PT, R7, R4, PT ;  /* 0x000000040700720c */ /* 0x000fe40003f06270 */
[----:B------:R-:W-:Y:S01]  /*63c0*/  ISETP.NE.U32.AND P2, PT, R5, RZ, PT ;  /* 0x000000ff0500720c */ /* 0x000fe20003f45070 */
[----:B------:R-:W-:Y:S01]  /*63d0*/  LDGSTS.E [R29+0x2000], desc[UR12][R12.64], P3 ;  /* 0x020000000c1d7fae */ /* 0x000fe200099a100c */
[----:B----4-:R-:W-:-:S02]  /*63e0*/  SHF.R.U32.HI R15, RZ, 0x8, R27 ;  /* 0x00000008ff0f7819 */ /* 0x010fc4000001161b */
[----:B------:R-:W-:-:S09]  /*63f0*/  ISETP.GE.AND P5, PT, R26, UR7, PT ;  /* 0x000000071a007c0c */ /* 0x000fd2000bfa6270 */
[----:B------:R-:W-:Y:S01]  /*6400*/  LDGSTS.E [R29+0x3000], desc[UR12][R24.64], P2 ;  /* 0x03000000181d7fae */ /* 0x000fe200091a100c */
[----:B------:R-:W-:-:S04]  /*6410*/  SGXT.U32 R15, R15, 0x1 ;  /* 0x000000010f0f781a */ /* 0x000fc80000000000 */
[----:B------:R-:W-:Y:S02]  /*6420*/  LOP3.LUT R6, R15, 0x14, RZ, 0xfc, !PT ;  /* 0x000000140f067812 */ /* 0x000fe400078efcff */
[----:B------:R-:W-:Y:S02]  /*6430*/  SEL R5, R0, RZ, !P0 ;  /* 0x000000ff00057207 */ /* 0x000fe40004000000 */
[C---:B------:R-:W-:Y:S02]  /*6440*/  ISETP.GE.AND P3, PT, R6.reuse, R4, PT ;  /* 0x000000040600720c */ /* 0x040fe40003f66270 */
[----:B------:R-:W-:Y:S02]  /*6450*/  ISETP.GE.AND P6, PT, R7, UR7, PT ;  /* 0x0000000707007c0c */ /* 0x000fe4000bfc6270 */
[----:B------:R-:W-:Y:S02]  /*6460*/  LOP3.LUT R14, R15, 0x18, RZ, 0xfc, !PT ;  /* 0x000000180f0e7812 */ /* 0x000fe400078efcff */
[----:B------:R-:W-:-:S02]  /*6470*/  ISETP.GE.AND P1, PT, R6, UR7, PT ;  /* 0x0000000706007c0c */ /* 0x000fc4000bf26270 */
[----:B------:R-:W-:Y:S02]  /*6480*/  SEL R6, R0, RZ, !P3 ;  /* 0x000000ff00067207 */ /* 0x000fe40005800000 */
[----:B------:R-:W-:Y:S02]  /*6490*/  ISETP.NE.U32.AND P3, PT, R5, RZ, PT ;  /* 0x000000ff0500720c */ /* 0x000fe40003f65070 */
[C---:B------:R-:W-:Y:S02]  /*64a0*/  LOP3.LUT R9, R15.reuse, 0x1c, RZ, 0xfc, !PT ;  /* 0x0000001c0f097812 */ /* 0x040fe400078efcff */
[----:B-1----:R-:W-:Y:S02]  /*64b0*/  SEL R2, RZ, 0x4, P5 ;  /* 0x00000004ff027807 */ /* 0x002fe40002800000 */
[----:B------:R-:W-:Y:S02]  /*64c0*/  LOP3.LUT R8, R15, 0x20, RZ, 0xfc, !PT ;  /* 0x000000200f087812 */ /* 0x000fe400078efcff */
[----:B------:R-:W-:-:S02]  /*64d0*/  ISETP.GE.AND P5, PT, R14, R4, PT ;  /* 0x000000040e00720c */ /* 0x000fc40003fa6270 */
[----:B------:R-:W-:Y:S01]  /*64e0*/  SEL R5, RZ, 0x4, P6 ;  /* 0x00000004ff057807 */ /* 0x000fe20003000000 */
[----:B------:R-:W-:Y:S01]  /*64f0*/  STL [R1+0x30c], R2 ;  /* 0x00030c0201007387 */ /* 0x000fe20000100800 */
[----:B------:R-:W-:Y:S02]  /*6500*/  ISETP.NE.U32.AND P2, PT, R6, RZ, PT ;  /* 0x000000ff0600720c */ /* 0x000fe40003f45070 */
[-C--:B------:R-:W-:Y:S01]  /*6510*/  ISETP.GE.AND P6, PT, R9, R4.reuse, PT ;  /* 0x000000040900720c */ /* 0x080fe20003fc6270 */
[----:B------:R1:W-:Y:S01]  /*6520*/  STL [R1+0x3bc], R5 ;  /* 0x0003bc0501007387 */ /* 0x0003e20000100800 */
[----:B------:R-:W-:Y:S02]  /*6530*/  SEL R6, R0, RZ, !P5 ;  /* 0x000000ff00067207 */ /* 0x000fe40006800000 */
[----:B------:R-:W-:Y:S01]  /*6540*/  ISETP.GE.AND P5, PT, R8, R4, PT ;  /* 0x000000040800720c */ /* 0x000fe20003fa6270 */
[----:B------:R4:W-:Y:S04]  /*6550*/  LDGSTS.E [R29+0x4000], desc[UR12][R10.64], P3 ;  /* 0x040000000a1d7fae */ /* 0x0009e800099a100c */
[----:B------:R-:W3:Y:S01]  /*6560*/  LDL.64 R8, [R1+0x278] ;  /* 0x0002780001087983 */ /* 0x000ee20000100a00 */
[----:B-1----:R-:W-:-:S03]  /*6570*/  SEL R5, R0, RZ, !P6 ;  /* 0x000000ff00057207 */ /* 0x002fc60007000000 */
[----:B------:R4:W-:Y:S01]  /*6580*/  STL [R1+0x868], R11 ;  /* 0x0008680b01007387 */ /* 0x0009e20000100800 */
[----:B------:R-:W-:-:S03]  /*6590*/  ISETP.NE.U32.AND P6, PT, R6, RZ, PT ;  /* 0x000000ff0600720c */ /* 0x000fc60003fc5070 */
[----:B------:R-:W3:Y:S04]  /*65a0*/  LDL.64 R16, [R1+0x268] ;  /* 0x0002680001107983 */ /* 0x000ee80000100a00 */
[----:B------:R-:W3:Y:S04]  /*65b0*/  LDL.64 R24, [R1+0x258] ;  /* 0x0002580001187983 */ /* 0x000ee80000100a00 */
[----:B------:R-:W3:Y:S01]  /*65c0*/  LDL.64 R26, [R1+0x248] ;  /* 0x00024800011a7983 */ /* 0x000ee20000100a00 */
[----:B------:R-:W-:-:S03]  /*65d0*/  SEL R14, RZ, 0x4, P1 ;  /* 0x00000004ff0e7807 */ /* 0x000fc60000800000 */
[----:B------:R-:W-:Y:S04]  /*65e0*/  STL [R1+0x864], R23 ;  /* 0x0008641701007387 */ /* 0x000fe80000100800 */
[----:B------:R-:W-:Y:S04]  /*65f0*/  LDGSTS.E [R29+0x5000], desc[UR12][R22.64], P2 ;  /* 0x05000000161d7fae */ /* 0x000fe800091a100c */
[----:B------:R1:W-:Y:S04]  /*6600*/  STL [R1+0xa18], R14 ;  /* 0x000a180e01007387 */ /* 0x0003e80000100800 */
[----:B------:R-:W3:Y:S01]  /*6610*/  LDL.64 R18, [R1+0x238] ;  /* 0x0002380001127983 */ /* 0x000ee20000100a00 */
[----:B------:R-:W-:-:S02]  /*6620*/  LOP3.LUT R2, R15, 0x24, RZ, 0xfc, !PT ;  /* 0x000000240f027812 */ /* 0x000fc400078efcff */
[----:B----4-:R-:W-:Y:S01]  /*6630*/  LOP3.LUT R11, R15, 0x28, RZ, 0xfc, !PT ;  /* 0x000000280f0b7812 */ /* 0x010fe200078efcff */
[----:B------:R-:W4:Y:S04]  /*6640*/  LDL.64 R12, [R1+0x218] ;  /* 0x00021800010c7983 */ /* 0x000f280000100a00 */
[----:B--2---:R-:W-:Y:S04]  /*6650*/  LDGSTS.E [R29+0x6000], desc[UR12][R20.64], P6 ;  /* 0x06000000141d7fae */ /* 0x004fe8000b1a100c */
[----:B------:R-:W2:Y:S01]  /*6660*/  LDL.64 R20, [R1+0x228] ;  /* 0x0002280001147983 */ /* 0x000ea20000100a00 */
[----:B------:R-:W-:-:S02]  /*6670*/  ISETP.GE.AND P3, PT, R2, R4, PT ;  /* 0x000000040200720c */ /* 0x000fc40003f66270 */
[C---:B------:R-:W-:Y:S02]  /*6680*/  SEL R6, R0.reuse, RZ, !P5 ;  /* 0x000000ff00067207 */ /* 0x040fe40006800000 */
[----:B------:R-:W-:Y:S02]  /*6690*/  LOP3.LUT R2, R15, 0x2c, RZ, 0xfc, !PT ;  /* 0x0000002c0f027812 */ /* 0x000fe400078efcff */
[----:B------:R-:W-:Y:S02]  /*66a0*/  ISETP.GE.AND P1, PT, R11, R4, PT ;  /* 0x000000040b00720c */ /* 0x000fe40003f26270 */
[----:B------:R-:W-:Y:S02]  /*66b0*/  ISETP.NE.U32.AND P5, PT, R5, RZ, PT ;  /* 0x000000ff0500720c */ /* 0x000fe40003fa5070 */
[----:B------:R-:W-:Y:S02]  /*66c0*/  LOP3.LUT R7, R15, 0x2, RZ, 0xfc, !PT ;  /* 0x000000020f077812 */ /* 0x000fe400078efcff */
[----:B------:R-:W-:-:S02]  /*66d0*/  SEL R5, R0, RZ, !P3 ;  /* 0x000000ff00057207 */ /* 0x000fc40005800000 */
[----:B------:R-:W-:Y:S02]  /*66e0*/  ISETP.NE.U32.AND P2, PT, R6, RZ, PT ;  /* 0x000000ff0600720c */ /* 0x000fe40003f45070 */
[-C--:B------:R-:W-:Y:S02]  /*66f0*/  ISETP.GE.AND P6, PT, R2, R4.reuse, PT ;  /* 0x000000040200720c */ /* 0x080fe40003fc6270 */
[----:B------:R-:W-:Y:S02]  /*6700*/  SEL R6, R0, RZ, !P1 ;  /* 0x000000ff00067207 */ /* 0x000fe40004800000 */
[C---:B------:R-:W-:Y:S02]  /*6710*/  ISETP.GE.AND P4, PT, R7.reuse, UR7, PT ;  /* 0x0000000707007c0c */ /* 0x040fe4000bf86270 */
[----:B------:R-:W-:Y:S02]  /*6720*/  ISETP.GE.AND P0, PT, R7, R4, PT ;  /* 0x000000040700720c */ /* 0x000fe40003f06270 */
[----:B------:R-:W-:-:S02]  /*6730*/  ISETP.NE.U32.AND P3, PT, R5, RZ, PT ;  /* 0x000000ff0500720c */ /* 0x000fc40003f65070 */
[----:B------:R-:W-:Y:S02]  /*6740*/  LOP3.LUT R7, R15, 0x30, RZ, 0xfc, !PT ;  /* 0x000000300f077812 */ /* 0x000fe400078efcff */
[----:B------:R-:W-:Y:S02]  /*6750*/  SEL R5, R0, RZ, !P6 ;  /* 0x000000ff00057207 */ /* 0x000fe40007000000 */
[----:B------:R-:W-:Y:S02]  /*6760*/  ISETP.NE.U32.AND P6, PT, R6, RZ, PT ;  /* 0x000000ff0600720c */ /* 0x000fe40003fc5070 */
[----:B------:R-:W-:-:S04]  /*6770*/  ISETP.GE.AND P1, PT, R7, R4, PT ;  /* 0x000000040700720c */ /* 0x000fc80003f26270 */
[----:B------:R-:W-:Y:S02]  /*6780*/  SEL R6, R0, RZ, !P1 ;  /* 0x000000ff00067207 */ /* 0x000fe40004800000 */
[----:B------:R-:W-:Y:S01]  /*6790*/  ISETP.NE.U32.AND P1, PT, R5, RZ, PT ;  /* 0x000000ff0500720c */ /* 0x000fe20003f25070 */
[----:B---3--:R3:W-:Y:S04]  /*67a0*/  LDGSTS.E [R29+0x7000], desc[UR12][R8.64], P5 ;  /* 0x07000000081d7fae */ /* 0x0087e8000a9a100c */
[----:B------:R-:W-:Y:S01]  /*67b0*/  LDGSTS.E [R29+0x8000], desc[UR12][R16.64], P2 ;  /* 0x08000000101d7fae */ /* 0x000fe200091a100c */
[----:B------:R-:W-:-:S03]  /*67c0*/  ISETP.NE.U32.AND P2, PT, R6, RZ, PT ;  /* 0x000000ff0600720c */ /* 0x000fc60003f45070 */
[----:B------:R-:W-:Y:S04]  /*67d0*/  LDGSTS.E [R29+0x9000], desc[UR12][R24.64], P3 ;  /* 0x09000000181d7fae */ /* 0x000fe800099a100c */
[----:B------:R-:W-:Y:S04]  /*67e0*/  LDGSTS.E [R29+0xa000], desc[UR12][R26.64], P6 ;  /* 0x0a0000001a1d7fae */ /* 0x000fe8000b1a100c */
[----:B------:R-:W4:Y:S04]  /*67f0*/  LDL.64 R16, [R1+0x208] ;  /* 0x0002080001107983 */ /* 0x000f280000100a00 */
[----:B------:R-:W4:Y:S04]  /*6800*/  LDL.LU R24, [R1+0xa68] ;  /* 0x000a680001187983 */ /* 0x000f280000300800 */
[----:B------:R-:W4:Y:S04]  /*6810*/  LDL.64 R26, [R1+0x1f8] ;  /* 0x0001f800011a7983 */ /* 0x000f280000100a00 */
[----:B------:R-:W-:Y:S04]  /*6820*/  LDGSTS.E [R29+0xb000], desc[UR12][R18.64], P1 ;  /* 0x0b000000121d7fae */ /* 0x000fe800089a100c */
[----:B------:R-:W4:Y:S04]  /*6830*/  LDL.64 R18, [R1+0x1e8] ;  /* 0x0001e80001127983 */ /* 0x000f280000100a00 */
[----:B--2---:R-:W-:Y:S04]  /*6840*/  LDGSTS.E [R29+0xc000], desc[UR12][R20.64], P2 ;  /* 0x0c000000141d7fae */ /* 0x004fe800091a100c */
[----:B------:R-:W2:Y:S01]  /*6850*/  LDL.64 R20, [R1+0x1d8] ;  /* 0x0001d80001147983 */ /* 0x000ea20000100a00 */
[----:B------:R-:W-:-:S02]  /*6860*/  LOP3.LUT R2, R15, 0x34, RZ, 0xfc, !PT ;  /* 0x000000340f027812 */ /* 0x000fc400078efcff */
[C---:B---3--:R-:W-:Y:S02]  /*6870*/  LOP3.LUT R8, R15.reuse, 0x38, RZ, 0xfc, !PT ;  /* 0x000000380f087812 */ /* 0x048fe400078efcff */
[-C--:B------:R-:W-:Y:S02]  /*6880*/  ISETP.GE.AND P5, PT, R2, R4.reuse, PT ;  /* 0x000000040200720c */ /* 0x080fe40003fa6270 */
[C---:B------:R-:W-:Y:S02]  /*6890*/  LOP3.LUT R2, R15.reuse, 0x3c, RZ, 0xfc, !PT ;  /* 0x0000003c0f027812 */ /* 0x040fe400078efcff */
[----:B------:R-:W-:Y:S02]  /*68a0*/  SEL R5, R0, RZ, !P5 ;  /* 0x000000ff00057207 */ /* 0x000fe40006800000 */
[----:B------:R-:W-:Y:S02]  /*68b0*/  ISETP.GE.AND P3, PT, R8, R4, PT ;  /* 0x000000040800720c */ /* 0x000fe40003f66270 */
[----:B------:R-:W-:-:S02]  /*68c0*/  LOP3.LUT R7, R15, 0x40, RZ, 0xfc, !PT ;  /* 0x000000400f077812 */ /* 0x000fc400078efcff */
[----:B------:R-:W-:Y:S02]  /*68d0*/  ISETP.NE.U32.AND P5, PT, R5, RZ, PT ;  /* 0x000000ff0500720c */ /* 0x000fe40003fa5070 */
[-C--:B------:R-:W-:Y:S02]  /*68e0*/  ISETP.GE.AND P6, PT, R2, R4.reuse, PT ;  /* 0x000000040200720c */ /* 0x080fe40003fc6270 */
[C---:B------:R-:W-:Y:S02]  /*68f0*/  SEL R6, R0.reuse, RZ, !P3 ;  /* 0x000000ff00067207 */ /* 0x040fe40005800000 */
[----:B------:R-:W-:Y:S02]  /*6900*/  ISETP.GE.AND P3, PT, R7, R4, PT ;  /* 0x000000040700720c */ /* 0x000fe40003f66270 */
[----:B------:R-:W-:Y:S02]  /*6910*/  SEL R5, R0, RZ, !P6 ;  /* 0x000000ff00057207 */ /* 0x000fe40007000000 */
[----:B------:R-:W-:-:S02]  /*6920*/  ISETP.NE.U32.AND P1, PT, R6, RZ, PT ;  /* 0x000000ff0600720c */ /* 0x000fc40003f25070 */
[----:B------:R-:W-:Y:S01]  /*6930*/  LOP3.LUT R2, R15, 0x44, RZ, 0xfc, !PT ;  /* 0x000000440f027812 */ /* 0x000fe200078efcff */
[----:B----4-:R-:W-:Y:S01]  /*6940*/  LDGSTS.E [R29+0xd000], desc[UR12][R12.64], P5 ;  /* 0x0d0000000c1d7fae */ /* 0x010fe2000a9a100c */
[----:B------:R-:W-:Y:S02]  /*6950*/  SEL R6, R0, RZ, !P3 ;  /* 0x000000ff00067207 */ /* 0x000fe40005800000 */
[----:B------:R-:W-:Y:S02]  /*6960*/  ISETP.NE.U32.AND P3, PT, R5, RZ, PT ;  /* 0x000000ff0500720c */ /* 0x000fe40003f65070 */
[----:B------:R-:W-:Y:S02]  /*6970*/  LOP3.LUT R8, R15, 0x48, RZ, 0xfc, !PT ;  /* 0x000000480f087812 */ /* 0x000fe400078efcff */
[-C--:B------:R-:W-:Y:S02]  /*6980*/  ISETP.GE.AND P6, PT, R2, R4.reuse, PT ;  /* 0x000000040200720c */ /* 0x080fe40003fc6270 */
[----:B------:R-:W-:-:S02]  /*6990*/  ISETP.GE.AND P5, PT, R8, R4, PT ;  /* 0x000000040800720c */ /* 0x000fc40003fa6270 */
[----:B------:R-:W-:Y:S01]  /*69a0*/  SEL R5, R0, RZ, !P6 ;  /* 0x000000ff00057207 */ /* 0x000fe20007000000 */
[----:B------:R-:W3:Y:S01]  /*69b0*/  LDL.64 R8, [R1+0x1c8] ;  /* 0x0001c80001087983 */ /* 0x000ee20000100a00 */
[----:B------:R-:W-:Y:S02]  /*69c0*/  ISETP.NE.U32.AND P6, PT, R6, RZ, PT ;  /* 0x000000ff0600720c */ /* 0x000fe40003fc5070 */
[----:B------:R-:W-:Y:S01]  /*69d0*/  ISETP.NE.U32.AND P2, PT, R5, RZ, PT ;  /* 0x000000ff0500720c */ /* 0x000fe20003f45070 */
[----:B------:R-:W4:Y:S04]  /*69e0*/  LDL.64 R12, [R1+0x170] ;  /* 0x00017000010c7983 */ /* 0x000f280000100a00 */
[----:B------:R-:W-:Y:S04]  /*69f0*/  LDGSTS.E [R29+0xe000], desc[UR12][R16.64], P1 ;  /* 0x0e000000101d7fae */ /* 0x000fe800089a100c */
[----:B------:R-:W-:Y:S04]  /*6a00*/  LDGSTS.E [R29+0xf000], desc[UR12][R26.64], P3 ;  /* 0x0f0000001a1d7fae */ /* 0x000fe800099a100c */
[----:B------:R-:W4:Y:S04]  /*6a10*/  LDL.64 R16, [R1+0x1b8] ;  /* 0x0001b80001107983 */ /* 0x000f280000100a00 */
[----:B------:R-:W4:Y:S04]  /*6a20*/  LDL.64 R26, [R1+0x1a8] ;  /* 0x0001a800011a7983 */ /* 0x000f280000100a00 */
[----:B------:R-:W-:Y:S04]  /*6a30*/  LDGSTS.E [R29+0x10000], desc[UR12][R18.64], P6 ;  /* 0x10000000121d7fae */ /* 0x000fe8000b1a100c */
[----:B------:R-:W4:Y:S04]  /*6a40*/  LDL.64 R18, [R1+0x198] ;  /* 0x0001980001127983 */ /* 0x000f280000100a00 */
[----:B--2---:R-:W-:Y:S04]  /*6a50*/  LDGSTS.E [R29+0x11000], desc[UR12][R20.64], P2 ;  /* 0x11000000141d7fae */ /* 0x004fe800091a100c */
[----:B------:R-:W2:Y:S01]  /*6a60*/  LDL.64 R20, [R1+0x188] ;  /* 0x0001880001147983 */ /* 0x000ea20000100a00 */
[----:B------:R-:W-:-:S02]  /*6a70*/  LOP3.LUT R7, R15, 0x4c, RZ, 0xfc, !PT ;  /* 0x0000004c0f077812 */ /* 0x000fc400078efcff */
[----:B------:R-:W-:Y:S02]  /*6a80*/  LOP3.LUT R2, R15, 0x50, RZ, 0xfc, !PT ;  /* 0x000000500f027812 */ /* 0x000fe400078efcff */
[-C--:B------:R-:W-:Y:S02]  /*6a90*/  ISETP.GE.AND P1, PT, R7, R4.reuse, PT ;  /* 0x000000040700720c */ /* 0x080fe40003f26270 */
[----:B------:R-:W-:Y:S02]  /*6aa0*/  SEL R6, R0, RZ, !P5 ;  /* 0x000000ff00067207 */ /* 0x000fe40006800000 */
[----:B------:R-:W-:Y:S02]  /*6ab0*/  ISETP.GE.AND P5, PT, R2, R4, PT ;  /* 0x000000040200720c */ /* 0x000fe40003fa6270 */
[----:B------:R-:W-:Y:S02]  /*6ac0*/  SEL R5, R0, RZ, !P1 ;  /* 0x000000ff00057207 */ /* 0x000fe40004800000 */
[----:B------:R-:W-:-:S02]  /*6ad0*/  ISETP.NE.U32.AND P1, PT, R6, RZ, PT ;  /* 0x000000ff0600720c */ /* 0x000fc40003f25070 */
[----:B------:R-:W-:Y:S02]  /*6ae0*/  SEL R6, R0, RZ, !P5 ;  /* 0x000000ff00067207 */ /* 0x000fe40006800000 */
[----:B------:R-:W-:Y:S02]  /*6af0*/  LOP3.LUT R11, R15, 0x54, RZ, 0xfc, !PT ;  /* 0x000000540f0b7812 */ /* 0x000fe400078efcff */
[----:B------:R-:W-:Y:S02]  /*6b00*/  ISETP.NE.U32.AND P5, PT, R5, RZ, PT ;  /* 0x000000ff0500720c */ /* 0x000fe40003fa5070 */
[----:B------:R-:W-:Y:S02]  /*6b10*/  LOP3.LUT R7, R15, 0x58, RZ, 0xfc, !PT ;  /* 0x000000580f077812 */ /* 0x000fe400078efcff */
[----:B------:R-:W-:Y:S02]  /*6b20*/  ISETP.NE.U32.AND P3, PT, R6, RZ, PT ;  /* 0x000000ff0600720c */ /* 0x000fe40003f65070 */
[----:B------:R-:W-:-:S02]  /*6b30*/  ISETP.GE.AND P6, PT, R11, R4, PT ;  /* 0x000000040b00720c */ /* 0x000fc40003fc6270 */
[----:B------:R-:W-:Y:S01]  /*6b40*/  LOP3.LUT R2, R15, 0x5c, RZ, 0xfc, !PT ;  /* 0x0000005c0f027812 */ /* 0x000fe200078efcff */
[----:B---3--:R-:W-:Y:S01]  /*6b50*/  LDGSTS.E [R29+0x12000], desc[UR12][R8.64], P1 ;  /* 0x12000000081d7fae */ /* 0x008fe200089a100c */
[----:B------:R-:W-:Y:S01]  /*6b60*/  ISETP.GE.AND P2, PT, R7, UR4, PT ;  /* 0x0000000407007c0c */ /* 0x000fe2000bf46270 */
[----:B------:R-:W3:Y:S01]  /*6b70*/  LDCU UR4, c[0x0][0x3a0] ;  /* 0x00007400ff0477ac */ /* 0x000ee20008000800 */
[----:B------:R-:W-:Y:S02]  /*6b80*/  SEL R6, R0, RZ, !P6 ;  /* 0x000000ff00067207 */ /* 0x000fe40007000000 */
[----:B------:R-:W-:Y:S01]  /*6b90*/  ISETP.GE.AND P6, PT, R2, UR14, PT ;  /* 0x0000000e02007c0c */ /* 0x000fe2000bfc6270 */
[----:B------:R-:W1:Y:S01]  /*6ba0*/  LDCU UR14, c[0x0][0x3a0] ;  /* 0x00007400ff0e77ac */ /* 0x000e620008000800 */
[----:B------:R-:W-:Y:S02]  /*6bb0*/  SEL R5, R0, RZ, !P2 ;  /* 0x000000ff00057207 */ /* 0x000fe40005000000 */
[----:B------:R-:W-:Y:S01]  /*6bc0*/  ISETP.NE.U32.AND P2, PT, R6, RZ, PT ;  /* 0x000000ff0600720c */ /* 0x000fe20003f45070 */
[----:B------:R-:W3:Y:S01]  /*6bd0*/  LDL.64 R8, [R1+0x160] ;  /* 0x0001600001087983 */ /* 0x000ee20000100a00 */
[----:B------:R-:W-:-:S02]  /*6be0*/  SEL R6, R0, RZ, !P6 ;  /* 0x000000ff00067207 */ /* 0x000fc40007000000 */
[----:B------:R-:W-:Y:S02]  /*6bf0*/  ISETP.NE.U32.AND P1, PT, R5, RZ, PT ;  /* 0x000000ff0500720c */ /* 0x000fe40003f25070 */
[----:B------:R-:W-:Y:S01]  /*6c00*/  ISETP.NE.U32.AND P6, PT, R6, RZ, PT ;  /* 0x000000ff0600720c */ /* 0x000fe20003fc5070 */
[----:B----4-:R-:W-:Y:S04]  /*6c10*/  LDGSTS.E [R29+0x13000], desc[UR12][R16.64], P5 ;  /* 0x13000000101d7fae */ /* 0x010fe8000a9a100c */
[----:B------:R-:W-:Y:S04]  /*6c20*/  LDGSTS.E [R29+0x14000], desc[UR12][R26.64], P3 ;  /* 0x140000001a1d7fae */ /* 0x000fe800099a100c */
[----:B------:R-:W4:Y:S04]  /*6c30*/  LDL.LU.64 R16, [R1+0xa60] ;  /* 0x000a600001107983 */ /* 0x000f280000300a00 */
[----:B------:R-:W4:Y:S04]  /*6c40*/  LDL.64 R26, [R1+0x10] ;  /* 0x00001000011a7983 */ /* 0x000f280000100a00 */
[----:B------:R-:W-:Y:S04]  /*6c50*/  LDGSTS.E [R29+0x15000], desc[UR12][R18.64], P2 ;  /* 0x15000000121d7fae */ /* 0x000fe800091a100c */
[----:B------:R-:W4:Y:S04]  /*6c60*/  LDL.LU.64 R18, [R1+0xa58] ;  /* 0x000a580001127983 */ /* 0x000f280000300a00 */
[----:B--2---:R-:W-:Y:S04]  /*6c70*/  LDGSTS.E [R29+0x16000], desc[UR12][R20.64], P1 ;  /* 0x16000000141d7fae */ /* 0x004fe800089a100c */
[----:B------:R-:W-:Y:S04]  /*6c80*/  LDGSTS.E [R29+0x17000], desc[UR12][R12.64], P6 ;  /* 0x170000000c1d7fae */ /* 0x000fe8000b1a100c */
[----:B------:R-:W2:Y:S04]  /*6c90*/  LDL.LU.64 R20, [R1+0xa50] ;  /* 0x000a500001147983 */ /* 0x000ea80000300a00 */
[----:B------:R-:W2:Y:S01]  /*6ca0*/  LDL.64 R12, [R1+0xc8] ;  /* 0x0000c800010c7983 */ /* 0x000ea20000100a00 */
[----:B------:R-:W-:-:S02]  /*6cb0*/  LOP3.LUT R11, R15, 0x60, RZ, 0xfc, !PT ;  /* 0x000000600f0b7812 */ /* 0x000fc400078efcff */
[----:B------:R-:W-:Y:S02]  /*6cc0*/  LOP3.LUT R7, R15, 0x64, RZ, 0xfc, !PT ;  /* 0x000000640f077812 */ /* 0x000fe400078efcff */
[----:B------:R-:W-:Y:S01]  /*6cd0*/  ISETP.GE.AND P5, PT, R11, UR15, PT ;  /* 0x0000000f0b007c0c */ /* 0x000fe2000bfa6270 */
[----:B------:R-:W1:Y:S01]  /*6ce0*/  LDCU UR15, c[0x0][0x3a0] ;  /* 0x00007400ff0f77ac */ /* 0x000e620008000800 */
[----:B------:R-:W-:Y:S02]  /*6cf0*/  LOP3.LUT R2, R15, 0x68, RZ, 0xfc, !PT ;  /* 0x000000680f027812 */ /* 0x000fe400078efcff */
[----:B------:R-:W-:Y:S01]  /*6d00*/  ISETP.GE.AND P3, PT, R7, UR16, PT ;  /* 0x0000001007007c0c */ /* 0x000fe2000bf66270 */
[----:B------:R-:W2:Y:S01]  /*6d10*/  LDCU UR16, c[0x0][0x3a0] ;  /* 0x00007400ff1077ac */ /* 0x000ea20008000800 */
[----:B------:R-:W-:Y:S02]  /*6d20*/  SEL R6, R0, RZ, !P5 ;  /* 0x000000ff00067207 */ /* 0x000fe40006800000 */
[----:B---3--:R-:W-:Y:S01]  /*6d30*/  ISETP.GE.AND P5, PT, R2, UR4, PT ;  /* 0x0000000402007c0c */ /* 0x008fe2000bfa6270 */
[----:B------:R-:W3:Y:S01]  /*6d40*/  LDCU UR4, c[0x0][0x3a0] ;  /* 0x00007400ff0477ac */ /* 0x000ee20008000800 */
[----:B------:R-:W-:-:S02]  /*6d50*/  SEL R5, R0, RZ, !P3 ;  /* 0x000000ff00057207 */ /* 0x000fc40005800000 */
[----:B------:R-:W-:Y:S02]  /*6d60*/  ISETP.NE.U32.AND P3, PT, R6, RZ, PT ;  /* 0x000000ff0600720c */ /* 0x000fe40003f65070 */
[----:B------:R-:W-:Y:S02]  /*6d70*/  LOP3.LUT R11, R15, 0x6c, RZ, 0xfc, !PT ;  /* 0x0000006c0f0b7812 */ /* 0x000fe400078efcff */
[----:B------:R-:W-:Y:S02]  /*6d80*/  SEL R6, R0, RZ, !P5 ;  /* 0x000000ff00067207 */ /* 0x000fe40006800000 */
[----:B------:R-:W-:Y:S02]  /*6d90*/  ISETP.NE.U32.AND P5, PT, R5, RZ, PT ;  /* 0x000000ff0500720c */ /* 0x000fe40003fa5070 */
[----:B------:R-:W-:Y:S02]  /*6da0*/  LOP3.LUT R2, R15, 0x70, RZ, 0xfc, !PT ;  /* 0x000000700f027812 */ /* 0x000fe400078efcff */
[----:B-1----:R-:W-:Y:S01]  /*6db0*/  ISETP.GE.AND P1, PT, R11, UR14, PT ;  /* 0x0000000e0b007c0c */ /* 0x002fe2000bf26270 */
[----:B------:R-:W1:Y:S01]  /*6dc0*/  LDCU UR14, c[0x0][0x3a0] ;  /* 0x00007400ff0e77ac */ /* 0x000e620008000800 */
[----:B------:R-:W-:Y:S01]  /*6dd0*/  LOP3.LUT R7, R15, 0x74, RZ, 0xfc, !PT ;  /* 0x000000740f077812 */ /* 0x000fe200078efcff */
[----:B------:R-:W-:Y:S01]  /*6de0*/  LDGSTS.E [R29+0x18000], desc[UR12][R8.64], P3 ;  /* 0x18000000081d7fae */ /* 0x000fe200099a100c */
[----:B------:R-:W-:-:S02]  /*6df0*/  ISETP.NE.U32.AND P2, PT, R6, RZ, PT ;  /* 0x000000ff0600720c */ /* 0x000fc40003f45070 */
[----:B------:R-:W-:Y:S01]  /*6e00*/  ISETP.GE.AND P6, PT, R2, UR17, PT ;  /* 0x0000001102007c0c */ /* 0x000fe2000bfc6270 */
[----:B------:R-:W1:Y:S01]  /*6e10*/  LDCU UR17, c[0x0][0x3a0] ;  /* 0x00007400ff1177ac */ /* 0x000e620008000800 */
[----:B------:R-:W-:Y:S02]  /*6e20*/  LOP3.LUT R2, R15, 0x78, RZ, 0xfc, !PT ;  /* 0x000000780f027812 */ /* 0x000fe400078efcff */
[C---:B------:R-:W-:Y:S02]  /*6e30*/  SEL R6, R0.reuse, RZ, !P1 ;  /* 0x000000ff00067207 */ /* 0x040fe40004800000 */
[----:B------:R-:W-:Y:S01]  /*6e40*/  ISETP.GE.AND P1, PT, R7, UR15, PT ;  /* 0x0000000f07007c0c */ /* 0x000fe2000bf26270 */
[----:B------:R-:W1:Y:S01]  /*6e50*/  LDCU UR15, c[0x0][0x3a0] ;  /* 0x00007400ff0f77ac */ /* 0x000e620008000800 */
[----:B------:R-:W-:Y:S01]  /*6e60*/  SEL R5, R0, RZ, !P6 ;  /* 0x000000ff00057207 */ /* 0x000fe20007000000 */
[----:B------:R-:W2:Y:S01]  /*6e70*/  LDL.64 R8, [R1+0xe0] ;  /* 0x0000e00001087983 */ /* 0x000ea20000100a00 */
[----:B---3--:R-:W-:Y:S01]  /*6e80*/  ISETP.GE.AND P6, PT, R2, UR4, PT ;  /* 0x0000000402007c0c */ /* 0x008fe2000bfc6270 */
[----:B------:R-:W3:Y:S01]  /*6e90*/  LDCU UR4, c[0x0][0x3b0] ;  /* 0x00007600ff0477ac */ /* 0x000ee20008000800 */
[----:B------:R-:W-:-:S02]  /*6ea0*/  ISETP.NE.U32.AND P3, PT, R6, RZ, PT ;  /* 0x000000ff0600720c */ /* 0x000fc40003f65070 */
[C---:B------:R-:W-:Y:S02]  /*6eb0*/  SEL R6, R0.reuse, RZ, !P1 ;  /* 0x000000ff00067207 */ /* 0x040fe40004800000 */
[----:B------:R-:W-:Y:S02]  /*6ec0*/  ISETP.NE.U32.AND P1, PT, R5, RZ, PT ;  /* 0x000000ff0500720c */ /* 0x000fe40003f25070 */
[----:B------:R-:W-:Y:S02]  /*6ed0*/  SEL R5, R0, RZ, !P6 ;  /* 0x000000ff00057207 */ /* 0x000fe40007000000 */
[----:B------:R-:W-:Y:S02]  /*6ee0*/  ISETP.NE.U32.AND P6, PT, R6, RZ, PT ;  /* 0x000000ff0600720c */ /* 0x000fe40003fc5070 */
[C---:B------:R-:W-:Y:S02]  /*6ef0*/  LOP3.LUT R2, R15.reuse, 0x7c, RZ, 0xfc, !PT ;  /* 0x0000007c0f027812 */ /* 0x040fe400078efcff */
[----:B------:R-:W-:Y:S01]  /*6f00*/  LOP3.LUT R6, R15, 0x6, RZ, 0xfc, !PT ;  /* 0x000000060f067812 */ /* 0x000fe200078efcff */
[----:B----4-:R-:W-:Y:S04]  /*6f10*/  LDGSTS.E [R29+0x19000], desc[UR12][R26.64], P5 ;  /* 0x190000001a1d7fae */ /* 0x010fe8000a9a100c */
[----:B------:R-:W4:Y:S04]  /*6f20*/  LDL.64 R26, [R1+0xf0] ;  /* 0x0000f000011a7983 */ /* 0x000f280000100a00 */
[----:B--2---:R-:W-:Y:S04]  /*6f30*/  LDGSTS.E [R29+0x1a000], desc[UR12][R20.64], P2 ;  /* 0x1a000000141d7fae */ /* 0x004fe800091a100c */
[----:B------:R-:W-:Y:S04]  /*6f40*/  STL [R1+0x824], R21 ;  /* 0x0008241501007387 */ /* 0x000fe80000100800 */
[----:B------:R-:W2:Y:S04]  /*6f50*/  LDL.64 R14, [R1+0x100] ;  /* 0x00010000010e7983 */ /* 0x000ea80000100a00 */
[----:B------:R1:W-:Y:S04]  /*6f60*/  LDGSTS.E [R29+0x1b000], desc[UR12][R18.64], P3 ;  /* 0x1b000000121d7fae */ /* 0x0003e800099a100c */
[----:B------:R1:W-:Y:S04]  /*6f70*/  STL.64 [R1+0x828], R18 ;  /* 0x0008281201007387 */ /* 0x0003e80000100a00 */
[----:B------:R-:W-:Y:S04]  /*6f80*/  LDGSTS.E [R29+0x1c000], desc[UR12][R16.64], P1 ;  /* 0x1c000000101d7fae */ /* 0x000fe800089a100c */
[----:B------:R1:W-:Y:S04]  /*6f90*/  STL.64 [R1+0x830], R16 ;  /* 0x0008301001007387 */ /* 0x0003e80000100a00 */
[----:B------:R-:W-:Y:S04]  /*6fa0*/  LDGSTS.E [R29+0x1d000], desc[UR12][R12.64], P6 ;  /* 0x1d0000000c1d7fae */ /* 0x000fe8000b1a100c */
[----:B------:R-:W3:Y:S01]  /*6fb0*/  LDL.64 R12, [R1+0x110] ;  /* 0x00011000010c7983 */ /* 0x000ee20000100a00 */
[----:B-1----:R-:W1:Y:S01]  /*6fc0*/  S2R R18, SR_TID.X ;  /* 0x0000000000127919 */ /* 0x002e620000002100 */
[----:B------:R-:W-:Y:S01]  /*6fd0*/  ISETP.GE.AND P2, PT, R2, UR16, PT ;  /* 0x0000001002007c0c */ /* 0x000fe2000bf46270 */
[----:B------:R-:W1:Y:S01]  /*6fe0*/  LDCU UR16, c[0x0][0x3a0] ;  /* 0x00007400ff1077ac */ /* 0x000e620008000800 */
[----:B------:R-:W-:-:S02]  /*6ff0*/  ISETP.NE.U32.AND P5, PT, R5, RZ, PT ;  /* 0x000000ff0500720c */ /* 0x000fc40003fa5070 */
[----:B------:R-:W-:-:S04]  /*7000*/  SEL R5, R0, RZ, !P2 ;  /* 0x000000ff00057207 */ /* 0x000fc80005000000 */
[----:B------:R-:W-:Y:S02]  /*7010*/  ISETP.NE.U32.AND P2, PT, R5, RZ, PT ;  /* 0x000000ff0500720c */ /* 0x000fe40003f45070 */
[----:B------:R-:W-:Y:S02]  /*7020*/  SEL R5, R0, RZ, !P0 ;  /* 0x000000ff00057207 */ /* 0x000fe40004000000 */
[----:B------:R-:W-:-:S03]  /*7030*/  ISETP.GE.AND P1, PT, R6, R4, PT ;  /* 0x000000040600720c */ /* 0x000fc60003f26270 */
[----:B------:R-:W-:Y:S01]  /*7040*/  LDGSTS.E [R29+0x1e000], desc[UR12][R8.64], P5 ;  /* 0x1e000000081d7fae */ /* 0x000fe2000a9a100c */
[----:B------:R-:W-:Y:S02]  /*7050*/  ISETP.NE.U32.AND P5, PT, R5, RZ, PT ;  /* 0x000000ff0500720c */ /* 0x000fe40003fa5070 */
[----:B------:R-:W-:Y:S02]  /*7060*/  SEL R5, R0, RZ, !P1 ;  /* 0x000000ff00057207 */ /* 0x000fe40004800000 */
[----:B------:R-:W-:Y:S01]  /*7070*/  ISETP.GE.AND P3, PT, R6, UR7, PT ;  /* 0x0000000706007c0c */ /* 0x000fe2000bf66270 */
[----:B------:R-:W3:Y:S01]  /*7080*/  LDL.64 R8, [R1+0x120] ;  /* 0x0001200001087983 */ /* 0x000ee20000100a00 */
[----:B-1----:R-:W-:-:S04]  /*7090*/  SHF.R.U32.HI R19, RZ, 0x8, R18 ;  /* 0x00000008ff137819 */ /* 0x002fc80000011612 */
[----:B------:R-:W-:Y:S02]  /*70a0*/  SGXT.U32 R19, R19, 0x1 ;  /* 0x000000011313781a */ /* 0x000fe40000000000 */
[----:B------:R-:W-:Y:S02]  /*70b0*/  LOP3.LUT R2, R28, 0x40, RZ, 0x3c, !PT ;  /* 0x000000401c027812 */ /* 0x000fe400078e3cff */
[----:B------:R-:W-:Y:S02]  /*70c0*/  LOP3.LUT R6, R19, 0xa, RZ, 0xfc, !PT ;  /* 0x0000000a13067812 */ /* 0x000fe400078efcff */
[----:B------:R-:W-:Y:S02]  /*70d0*/  SEL R21, RZ, 0x4, P3 ;  /* 0x00000004ff157807 */ /* 0x000fe40001800000 */
[----:B------:R-:W-:Y:S01]  /*70e0*/  ISETP.GE.AND P6, PT, R6, UR7, PT ;  /* 0x0000000706007c0c */ /* 0x000fe2000bfc6270 */
[----:B----4-:R1:W-:Y:S01]  /*70f0*/  LDGSTS.E [R29+0x1f000], desc[UR12][R26.64], P2 ;  /* 0x1f0000001a1d7fae */ /* 0x0103e200091a100c */
[----:B------:R-:W-:-:S02]  /*7100*/  ISETP.NE.U32.AND P2, PT, R5, RZ, PT ;  /* 0x000000ff0500720c */ /* 0x000fc40003f45070 */
[----:B------:R-:W-:Y:S01]  /*7110*/  SEL R25, RZ, 0x4, P6 ;  /* 0x00000004ff197807 */ /* 0x000fe20003000000 */
[----:B------:R-:W-:Y:S04]  /*7120*/  STL [R1+0xa1c], R29 ;  /* 0x000a1c1d01007387 */ /* 0x000fe80000100800 */
[----:B------:R4:W-:Y:S01]  /*7130*/  STL.64 [R1+0x888], R20 ;  /* 0x0008881401007387 */ /* 0x0009e20000100a00 */
[----:B-1----:R-:W-:-:S03]  /*7140*/  VIADD R26, R2, UR5 ;  /* 0x00000005021a7c36 */ /* 0x002fc60008000000 */
[----:B------:R-:W4:Y:S04]  /*7150*/  LDL.64 R16, [R1+0x138] ;  /* 0x0001380001107983 */ /* 0x000f280000100a00 */
[----:B------:R-:W-:Y:S04]  /*7160*/  STL.64 [R1+0x890], R24 ;  /* 0x0008901801007387 */ /* 0x000fe80000100a00 */
[----:B--2---:R-:W-:Y:S04]  /*7170*/  LDGSTS.E [R26+0x800], desc[UR12][R14.64], P5 ;  /* 0x008000000e1a7fae */ /* 0x004fe8000a9a100c */
[----:B------:R-:W2:Y:S04]  /*7180*/  LDL.64 R14, [R1+0x130] ;  /* 0x00013000010e7983 */ /* 0x000ea80000100a00 */
[----:B---3--:R-:W-:Y:S04]  /*7190*/  LDGSTS.E [R26+0x1800], desc[UR12][R12.64], P2 ;  /* 0x018000000c1a7fae */ /* 0x008fe800091a100c */
[----:B------:R-:W3:Y:S01]  /*71a0*/  LDL.64 R12, [R1+0x148] ;  /* 0x00014800010c7983 */ /* 0x000ee20000100a00 */
[----:B------:R-:W-:-:S04]  /*71b0*/  ISETP.GE.AND P0, PT, R6, R4, PT ;  /* 0x000000040600720c */ /* 0x000fc80003f06270 */
[----:B------:R-:W-:-:S04]  /*71c0*/  SEL R5, R0, RZ, !P0 ;  /* 0x000000ff00057207 */ /* 0x000fc80004000000 */
[----:B------:R-:W-:Y:S02]  /*71d0*/  ISETP.NE.U32.AND P0, PT, R5, RZ, PT ;  /* 0x000000ff0500720c */ /* 0x000fe40003f05070 */
[C---:B------:R-:W-:Y:S02]  /*71e0*/  LOP3.LUT R7, R19.reuse, 0xe, RZ, 0xfc, !PT ;  /* 0x0000000e13077812 */ /* 0x040fe400078efcff */
[----:B------:R-:W-:Y:S02]  /*71f0*/  LOP3.LUT R6, R19, 0x12, RZ, 0xfc, !PT ;  /* 0x0000001213067812 */ /* 0x000fe400078efcff */
[C---:B------:R-:W-:Y:S02]  /*7200*/  ISETP.GE.AND P4, PT, R7.reuse, UR7, PT ;  /* 0x0000000707007c0c */ /* 0x040fe4000bf86270 */
[----:B------:R-:W-:Y:S02]  /*7210*/  ISETP.GE.AND P1, PT, R7, R4, PT ;  /* 0x000000040700720c */ /* 0x000fe40003f26270 */
[----:B------:R-:W-:-:S02]  /*7220*/  LOP3.LUT R7, R19, 0x16, RZ, 0xfc, !PT ;  /* 0x0000001613077812 */ /* 0x000fc400078efcff */
[C---:B------:R-:W-:Y:S01]  /*7230*/  ISETP.GE.AND P3, PT, R6.reuse, UR7, PT ;  /* 0x0000000706007c0c */ /* 0x040fe2000bf66270 */
[----:B------:R1:W-:Y:S01]  /*7240*/  LDGSTS.E [R26+0x2800], desc[UR12][R8.64], P0 ;  /* 0x02800000081a7fae */ /* 0x0003e200081a100c */
[-C--:B------:R-:W-:Y:S02]  /*7250*/  ISETP.GE.AND P5, PT, R6, R4.reuse, PT ;  /* 0x000000040600720c */ /* 0x080fe40003fa6270 */
[----:B------:R-:W-:Y:S02]  /*7260*/  SEL R6, R0, RZ, !P1 ;  /* 0x000000ff00067207 */ /* 0x000fe40004800000 */
[----:B------:R-:W-:Y:S02]  /*7270*/  SEL R11, RZ, 0x4, P4 ;  /* 0x00000004ff0b7807 */ /* 0x000fe40002000000 */
[----:B------:R-:W-:Y:S02]  /*7280*/  ISETP.GE.AND P1, PT, R7, R4, PT ;  /* 0x000000040700720c */ /* 0x000fe40003f26270 */
[----:B------:R-:W-:-:S02]  /*7290*/  SEL R23, RZ, 0x4, P3 ;  /* 0x00000004ff177807 */ /* 0x000fc40001800000 */
[----:B-1----:R-:W-:Y:S01]  /*72a0*/  LOP3.LUT R8, R19, 0x1e, RZ, 0xfc, !PT ;  /* 0x0000001e13087812 */ /* 0x002fe200078efcff */
[----:B------:R1:W-:Y:S01]  /*72b0*/  STL.64 [R1+0x898], R10 ;  /* 0x0008980a01007387 */ /* 0x0003e20000100a00 */
[----:B------:R-:W-:Y:S02]  /*72c0*/  SEL R5, R0, RZ, !P5 ;  /* 0x000000ff00057207 */ /* 0x000fe40006800000 */
[----:B------:R-:W-:Y:S01]  /*72d0*/  ISETP.NE.U32.AND P2, PT, R6, RZ, PT ;  /* 0x000000ff0600720c */ /* 0x000fe20003f45070 */
[----:B------:R-:W-:Y:S01]  /*72e0*/  STL.64 [R1+0x8a0], R22 ;  /* 0x0008a01601007387 */ /* 0x000fe20000100a00 */
[----:B------:R-:W-:Y:S02]  /*72f0*/  SEL R6, R0, RZ, !P1 ;  /* 0x000000ff00067207 */ /* 0x000fe40004800000 */
[----:B------:R-:W-:Y:S01]  /*7300*/  ISETP.GE.AND P4, PT, R8, R4, PT ;  /* 0x000000040800720c */ /* 0x000fe20003f86270 */
[----:B----4-:R-:W4:Y:S01]  /*7310*/  LDL.64 R20, [R1+0x398] ;  /* 0x0003980001147983 */ /* 0x010f220000100a00 */
[----:B------:R-:W-:-:S03]  /*7320*/  ISETP.NE.U32.AND P1, PT, R5, RZ, PT ;  /* 0x000000ff0500720c */ /* 0x000fc60003f25070 */
[----:B------:R-:W4:Y:S01]  /*7330*/  LDL.64 R8, [R1+0x3a8] ;  /* 0x0003a80001087983 */ /* 0x000f220000100a00 */
[----:B------:R-:W-:-:S03]  /*7340*/  ISETP.NE.U32.AND P0, PT, R6, RZ, PT ;  /* 0x000000ff0600720c */ /* 0x000fc60003f05070 */
[----:B-1----:R-:W4:Y:S04]  /*7350*/  LDL.64 R10, [R1+0x3a0] ;  /* 0x0003a000010a7983 */ /* 0x002f280000100a00 */
[----:B------:R-:W4:Y:S04]  /*7360*/  LDL.64 R24, [R1+0x390] ;  /* 0x0003900001187983 */ /* 0x000f280000100a00 */
[----:B------:R-:W-:Y:S04]  /*7370*/  LDGSTS.E [R26+0x3800], desc[UR12][R16.64], P2 ;  /* 0x03800000101a7fae */ /* 0x000fe800091a100c */
[----:B------:R-:W4:Y:S04]  /*7380*/  LDL.64 R28, [R1+0x388] ;  /* 0x00038800011c7983 */ /* 0x000f280000100a00 */
[----:B------:R-:W4:Y:S04]  /*7390*/  LDL.64 R16, [R1+0x378] ;  /* 0x0003780001107983 */ /* 0x000f280000100a00 */
[----:B---3--:R1:W-:Y:S04]  /*73a0*/  LDGSTS.E [R26+0x4800], desc[UR12][R12.64], P1 ;  /* 0x048000000c1a7fae */ /* 0x0083e800089a100c */
[----:B--2---:R-:W-:Y:S04]  /*73b0*/  LDGSTS.E [R26+0x5800], desc[UR12][R14.64], P0 ;  /* 0x058000000e1a7fae */ /* 0x004fe800081a100c */
[----:B------:R-:W2:Y:S01]  /*73c0*/  LDL.64 R14, [R1+0x380] ;  /* 0x00038000010e7983 */ /* 0x000ea20000100a00 */
[----:B-1----:R-:W-:-:S04]  /*73d0*/  LOP3.LUT R12, R19, 0x2e, RZ, 0xfc, !PT ;  /* 0x0000002e130c7812 */ /* 0x002fc800078efcff */
[----:B------:R-:W-:Y:S02]  /*73e0*/  ISETP.GE.AND P0, PT, R12, R4, PT ;  /* 0x000000040c00720c */ /* 0x000fe40003f06270 */
[----:B------:R-:W3:Y:S01]  /*73f0*/  LDL.64 R12, [R1+0x370] ;  /* 0x00037000010c7983 */ /* 0x000ee20000100a00 */
[----:B------:R-:W-:-:S04]  /*7400*/  LOP3.LUT R2, R19, 0x1a, RZ, 0xfc, !PT ;  /* 0x0000001a13027812 */ /* 0x000fc800078efcff */
[----:B------:R-:W-:Y:S02]  /*7410*/  ISETP.GE.AND P5, PT, R2, R4, PT ;  /* 0x000000040200720c */ /* 0x000fe40003fa6270 */
[----:B------:R-:W-:Y:S02]  /*7420*/  LOP3.LUT R2, R19, 0x22, RZ, 0xfc, !PT ;  /* 0x0000002213027812 */ /* 0x000fe400078efcff */
[----:B------:R-:W-:Y:S02]  /*7430*/  SEL R5, R0, RZ, !P5 ;  /* 0x000000ff00057207 */ /* 0x000fe40006800000 */
[----:B------:R-:W-:Y:S02]  /*7440*/  ISETP.GE.AND P6, PT, R7, UR7, PT ;  /* 0x0000000707007c0c */ /* 0x000fe4000bfc6270 */
[----:B------:R-:W-:Y:S02]  /*7450*/  LOP3.LUT R7, R19, 0x26, RZ, 0xfc, !PT ;  /* 0x0000002613077812 */ /* 0x000fe400078efcff */
[----:B------:R-:W-:-:S02]  /*7460*/  ISETP.NE.U32.AND P5, PT, R5, RZ, PT ;  /* 0x000000ff0500720c */ /* 0x000fc40003fa5070 */
[-C--:B------:R-:W-:Y:S02]  /*7470*/  ISETP.GE.AND P3, PT, R2, R4.reuse, PT ;  /* 0x000000040200720c */ /* 0x080fe40003f66270 */
[----:B------:R-:W-:Y:S02]  /*7480*/  LOP3.LUT R2, R19, 0x2a, RZ, 0xfc, !PT ;  /* 0x0000002a13027812 */ /* 0x000fe400078efcff */
[C---:B------:R-:W-:Y:S02]  /*7490*/  SEL R6, R0.reuse, RZ, !P4 ;  /* 0x000000ff00067207 */ /* 0x040fe40006000000 */
[-C--:B------:R-:W-:Y:S02]  /*74a0*/  ISETP.GE.AND P4, PT, R7, R4.reuse, PT ;  /* 0x000000040700720c */ /* 0x080fe40003f86270 */
[----:B------:R-:W-:Y:S02]  /*74b0*/  SEL R5, R0, RZ, !P3 ;  /* 0x000000ff00057207 */ /* 0x000fe40005800000 */
[----:B------:R-:W-:Y:S01]  /*74c0*/  ISETP.GE.AND P2, PT, R2, R4, PT ;  /* 0x000000040200720c */ /* 0x000fe20003f46270 */
[----:B----4-:R-:W-:Y:S01]  /*74d0*/  LDGSTS.E [R26+0x6800], desc[UR12][R8.64], P5 ;  /* 0x06800000081a7fae */ /* 0x010fe2000a9a100c */
[----:B------:R-:W-:-:S02]  /*74e0*/  ISETP.NE.U32.AND P3, PT, R6, RZ, PT ;  /* 0x000000ff0600720c */ /* 0x000fc40003f65070 */
[C---:B------:R-:W-:Y:S02]  /*74f0*/  SEL R6, R0.reuse, RZ, !P4 ;  /* 0x000000ff00067207 */ /* 0x040fe40006000000 */
[----:B------:R-:W-:Y:S02]  /*7500*/  LOP3.LUT R2, R19, 0x32, RZ, 0xfc, !PT ;  /* 0x0000003213027812 */ /* 0x000fe400078efcff */
[----:B------:R-:W-:Y:S02]  /*7510*/  ISETP.NE.U32.AND P4, PT, R5, RZ, PT ;  /* 0x000000ff0500720c */ /* 0x000fe40003f85070 */
[----:B------:R-:W-:Y:S02]  /*7520*/  SEL R5, R0, RZ, !P2 ;  /* 0x000000ff00057207 */ /* 0x000fe40005000000 */
[----:B------:R-:W-:Y:S01]  /*7530*/  ISETP.NE.U32.AND P1, PT, R6, RZ, PT ;  /* 0x000000ff0600720c */ /* 0x000fe20003f25070 */
[----:B------:R-:W4:Y:S01]  /*7540*/  LDL.64 R8, [R1+0x368] ;  /* 0x0003680001087983 */ /* 0x000f220000100a00 */
[----:B------:R-:W-:-:S02]  /*7550*/  ISETP.GE.AND P6, PT, R2, R4, PT ;  /* 0x000000040200720c */ /* 0x000fc40003fc6270 */
[C---:B------:R-:W-:Y:S01]  /*7560*/  SEL R6, R0.reuse, RZ, !P0 ;  /* 0x000000ff00067207 */ /* 0x040fe20004000000 */
[----:B------:R-:W-:Y:S01]  /*7570*/  LDGSTS.E [R26+0x7800], desc[UR12][R10.64], P3 ;  /* 0x078000000a1a7fae */ /* 0x000fe200099a100c */
[----:B------:R-:W-:Y:S02]  /*7580*/  ISETP.NE.U32.AND P2, PT, R5, RZ, PT ;  /* 0x000000ff0500720c */ /* 0x000fe40003f45070 */
[----:B------:R-:W-:Y:S01]  /*7590*/  LOP3.LUT R7, R19, 0x36, RZ, 0xfc, !PT ;  /* 0x0000003613077812 */ /* 0x000fe200078efcff */
[----:B------:R1:W-:Y:S01]  /*75a0*/  LDGSTS.E [R26+0x8800], desc[UR12][R20.64], P4 ;  /* 0x08800000141a7fae */ /* 0x0003e2000a1a100c */
[----:B------:R-:W-:Y:S02]  /*75b0*/  SEL R5, R0, RZ, !P6 ;  /* 0x000000ff00057207 */ /* 0x000fe40007000000 */
[----:B------:R-:W-:Y:S01]  /*75c0*/  ISETP.NE.U32.AND P6, PT, R6, RZ, PT ;  /* 0x000000ff0600720c */ /* 0x000fe20003fc5070 */
[----:B------:R-:W-:Y:S01]  /*75d0*/  LDGSTS.E [R26+0x9800], desc[UR12][R24.64], P1 ;  /* 0x09800000181a7fae */ /* 0x000fe200089a100c */
[----:B------:R-:W-:-:S04]  /*75e0*/  ISETP.GE.AND P0, PT, R7, R4, PT ;  /* 0x000000040700720c */ /* 0x000fc80003f06270 */
[----:B------:R-:W-:Y:S01]  /*75f0*/  SEL R6, R0, RZ, !P0 ;  /* 0x000000ff00067207 */ /* 0x000fe20004000000 */
[----:B------:R1:W-:Y:S01]  /*7600*/  LDGSTS.E [R26+0xa800], desc[UR12][R28.64], P2 ;  /* 0x0a8000001c1a7fae */ /* 0x0003e200091a100c */
[----:B------:R-:W-:Y:S02]  /*7610*/  ISETP.NE.U32.AND P0, PT, R5, RZ, PT ;  /* 0x000000ff0500720c */ /* 0x000fe40003f05070 */
[----:B------:R-:W-:-:S03]  /*7620*/  ISETP.NE.U32.AND P3, PT, R6, RZ, PT ;  /* 0x000000ff0600720c */ /* 0x000fc60003f65070 */
[----:B--2---:R-:W-:Y:S08]  /*7630*/  LDGSTS.E [R26+0xb800], desc[UR12][R14.64], P6 ;  /* 0x0b8000000e1a7fae */ /* 0x004ff0000b1a100c */
[----:B------:R-:W-:Y:S04]  /*7640*/  LDGSTS.E [R26+0xc800], desc[UR12][R16.64], P0 ;  /* 0x0c800000101a7fae */ /* 0x000fe800081a100c */
[----:B---3--:R-:W-:Y:S04]  /*7650*/  LDGSTS.E [R26+0xd800], desc[UR12][R12.64], P3 ;  /* 0x0d8000000c1a7fae */ /* 0x008fe800099a100c */
[----:B------:R-:W2:Y:S04]  /*7660*/  LDL.64 R14, [R1+0x360] ;  /* 0x00036000010e7983 */ /* 0x000ea80000100a00 */
[----:B------:R-:W3:Y:S04]  /*7670*/  LDL.64 R16, [R1+0x358] ;  /* 0x0003580001107983 */ /* 0x000ee80000100a00 */
[----:B------:R-:W3:Y:S01]  /*7680*/  LDL.LU R13, [R1+0x10c] ;  /* 0x00010c00010d7983 */ /* 0x000ee20000300800 */
[----:B------:R-:W-:-:S04]  /*7690*/  LOP3.LUT R2, R19, 0x3a, RZ, 0xfc, !PT ;  /* 0x0000003a13027812 */ /* 0x000fc800078efcff */
[----:B------:R-:W-:-:S04]  /*76a0*/  ISETP.GE.AND P5, PT, R2, R4, PT ;  /* 0x000000040200720c */ /* 0x000fc80003fa6270 */
[----:B------:R-:W-:-:S04]  /*76b0*/  SEL R5, R0, RZ, !P5 ;  /* 0x000000ff00057207 */ /* 0x000fc80006800000 */
[----:B------:R-:W-:Y:S02]  /*76c0*/  ISETP.NE.U32.AND P5, PT, R5, RZ, PT ;  /* 0x000000ff0500720c */ /* 0x000fe40003fa5070 */
[C---:B-1----:R-:W-:Y:S02]  /*76d0*/  LOP3.LUT R21, R19.reuse, 0x3e, RZ, 0xfc, !PT ;  /* 0x0000003e13157812 */ /* 0x042fe400078efcff */
[C---:B------:R-:W-:Y:S02]  /*76e0*/  LOP3.LUT R20, R19.reuse, 0x42, RZ, 0xfc, !PT ;  /* 0x0000004213147812 */ /* 0x040fe400078efcff */
[----:B------:R-:W-:Y:S02]  /*76f0*/  LOP3.LUT R5, R19, 0x4e, RZ, 0xfc, !PT ;  /* 0x0000004e13057812 */ /* 0x000fe400078efcff */
[----:B------:R-:W-:Y:S02]  /*7700*/  ISETP.GE.AND P1, PT, R21, R4, PT ;  /* 0x000000041500720c */ /* 0x000fe40003f26270 */
[----:B------:R-:W-:-:S02]  /*7710*/  LOP3.LUT R11, R19, 0x46, RZ, 0xfc, !PT ;  /* 0x00000046130b7812 */ /* 0x000fc400078efcff */
[C---:B------:R-:W-:Y:S02]  /*7720*/  LOP3.LUT R10, R19.reuse, 0x4a, RZ, 0xfc, !PT ;  /* 0x0000004a130a7812 */ /* 0x040fe400078efcff */
[C---:B------:R-:W-:Y:S01]  /*7730*/  LOP3.LUT R6, R19.reuse, 0x52, RZ, 0xfc, !PT ;  /* 0x0000005213067812 */ /* 0x040fe200078efcff */
[----:B----4-:R-:W-:Y:S01]  /*7740*/  LDGSTS.E [R26+0xe800], desc[UR12][R8.64], P5 ;  /* 0x0e800000081a7fae */ /* 0x010fe2000a9a100c */
[----:B------:R-:W-:Y:S02]  /*7750*/  LOP3.LUT R7, R19, 0x56, RZ, 0xfc, !PT ;  /* 0x0000005613077812 */ /* 0x000fe400078efcff */
[-C--:B------:R-:W-:Y:S02]  /*7760*/  ISETP.GE.AND P2, PT, R20, R4.reuse, PT ;  /* 0x000000041400720c */ /* 0x080fe40003f46270 */
[----:B------:R-:W-:Y:S02]  /*7770*/  ISETP.GE.AND P3, PT, R5, R4, PT ;  /* 0x000000040500720c */ /* 0x000fe40003f66270 */
[----:B------:R-:W-:-:S02]  /*7780*/  SEL R5, R0, RZ, !P1 ;  /* 0x000000ff00057207 */ /* 0x000fc40004800000 */
[----:B------:R-:W-:Y:S02]  /*7790*/  LOP3.LUT R2, R18, 0x7f, RZ, 0xc0, !PT ;  /* 0x0000007f12027812 */ /* 0x000fe400078ec0ff */
[-C--:B------:R-:W-:Y:S01]  /*77a0*/  ISETP.GE.AND P6, PT, R11, R4.reuse, PT ;  /* 0x000000040b00720c */ /* 0x080fe20003fc6270 */
[----:B------:R-:W4:Y:S01]  /*77b0*/  LDL.LU R8, [R1+0xfc] ;  /* 0x0000fc0001087983 */ /* 0x000f220000300800 */
[-C--:B------:R-:W-:Y:S02]  /*77c0*/  ISETP.GE.AND P0, PT, R10, R4.reuse, PT ;  /* 0x000000040a00720c */ /* 0x080fe40003f06270 */
[-C--:B------:R-:W-:Y:S02]  /*77d0*/  ISETP.GE.AND P1, PT, R6, R4.reuse, PT ;  /* 0x000000040600720c */ /* 0x080fe40003f26270 */
[----:B------:R-:W-:Y:S02]  /*77e0*/  ISETP.GE.AND P5, PT, R7, R4, PT ;  /* 0x000000040700720c */ /* 0x000fe40003fa6270 */
[----:B------:R-:W-:-:S02]  /*77f0*/  SEL R4, R0, RZ, !P2 ;  /* 0x000000ff00047207 */ /* 0x000fc40005000000 */
[----:B------:R-:W-:Y:S01]  /*7800*/  ISETP.NE.U32.AND P2, PT, R5, RZ, PT ;  /* 0x000000ff0500720c */ /* 0x000fe20003f45070 */
[----:B------:R-:W-:Y:S01]  /*7810*/  IMAD R7, R2, R3, RZ ;  /* 0x0000000302077224 */ /* 0x000fe200078e02ff */
[----:B------:R-:W-:Y:S01]  /*7820*/  SEL R5, R0, RZ, !P6 ;  /* 0x000000ff00057207 */ /* 0x000fe20007000000 */
[----:B------:R-:W-:Y:S01]  /*7830*/  STL [R1+0x804], R3 ;  /* 0x0008040301007387 */ /* 0x000fe20000100800 */
[----:B------:R-:W-:-:S03]  /*7840*/  ISETP.NE.U32.AND P6, PT, R4, RZ, PT ;  /* 0x000000ff0400720c */ /* 0x000fc60003fc5070 */
[----:B------:R-:W-:Y:S04]  /*7850*/  STL [R1+0x438], R7 ;  /* 0x0004380701007387 */ /* 0x000fe80000100800 */
[----:B------:R-:W4:Y:S01]  /*7860*/  LDL.LU R9, [R1+0xf8] ;  /* 0x0000f80001097983 */ /* 0x000f220000300800 */
[----:B------:R-:W-:Y:S01]  /*7870*/  ISETP.GE.AND P4, PT, R2, UR19, PT ;  /* 0x0000001302007c0c */ /* 0x000fe2000bf86270 */
[----:B------:R-:W-:Y:S02]  /*7880*/  IMAD.SHL.U32 R28, R7, 0x4, RZ ;  /* 0x00000004071c7824 */ /* 0x000fe400078e00ff */
[----:B--2---:R1:W-:Y:S04]  /*7890*/  LDGSTS.E [R26+0xf800], desc[UR12][R14.64], P2 ;  /* 0x0f8000000e1a7fae */ /* 0x0043e800091a100c */
[----:B---3--:R2:W-:Y:S04]  /*78a0*/  LDGSTS.E [R26+0x10800], desc[UR12][R16.64], P6 ;  /* 0x10800000101a7fae */ /* 0x0085e8000b1a100c */
[----:B------:R-:W1:Y:S04]  /*78b0*/  LDL.LU R14, [R1+0xec] ;  /* 0x0000ec00010e7983 */ /* 0x000e680000300800 */
[----:B------:R-:W3:Y:S04]  /*78c0*/  LDL.LU R21, [R1+0xe8] ;  /* 0x0000e80001157983 */ /* 0x000ee80000300800 */
[----:B------:R4:W-:Y:S04]  /*78d0*/  STL [R1+0xa20], R0 ;  /* 0x000a200001007387 */ /* 0x0009e80000100800 */
[----:B------:R-:W2:Y:S04]  /*78e0*/  LDL.LU R29, [R1+0xdc] ;  /* 0x0000dc00011d7983 */ /* 0x000ea80000300800 */
[----:B------:R-:W2:Y:S04]  /*78f0*/  LDL.LU R16, [R1+0xd8] ;  /* 0x0000d80001107983 */ /* 0x000ea80000300800 */
[----:B------:R-:W2:Y:S04]  /*7900*/  LDL.LU R2, [R1+0xd4] ;  /* 0x0000d40001027983 */ /* 0x000ea80000300800 */
[----:B------:R-:W2:Y:S04]  /*7910*/  LDL.LU R17, [R1+0xd0] ;  /* 0x0000d00001117983 */ /* 0x000ea80000300800 */
[----:B------:R-:W2:Y:S04]  /*7920*/  LDL.LU R27, [R1+0xc4] ;  /* 0x0000c400011b7983 */ /* 0x000ea80000300800 */
[----:B------:R-:W2:Y:S04]  /*7930*/  LDL.LU R15, [R1+0xc0] ;  /* 0x0000c000010f7983 */ /* 0x000ea80000300800 */
[----:B------:R-:W-:Y:S04]  /*7940*/  STL [R1+0x808], R28 ;  /* 0x0008081c01007387 */ /* 0x000fe80000100800 */
[----:B------:R-:W-:Y:S04]  /*7950*/  STL [R1+0xa24], R19 ;  /* 0x000a241301007387 */ /* 0x000fe80000100800 */
[----:B------:R-:W2:Y:S04]  /*7960*/  LDL.LU R11, [R1+0xbc] ;  /* 0x0000bc00010b7983 */ /* 0x000ea80000300800 */
[----:B------:R-:W2:Y:S01]  /*7970*/  LDL.LU R24, [R1+0xb8] ;  /* 0x0000b80001187983 */ /* 0x000ea20000300800 */
[----:B------:R-:W-:-:S03]  /*7980*/  IMAD R25, R13, UR4, RZ ;  /* 0x000000040d197c24 */ /* 0x000fc6000f8e02ff */
[----:B------:R-:W-:Y:S04]  /*7990*/  STL [R1+0xa28], R18 ;  /* 0x000a281201007387 */ /* 0x000fe80000100800 */
[----:B------:R-:W2:Y:S04]  /*79a0*/  LDL.LU R12, [R1+0xb4] ;  /* 0x0000b400010c7983 */ /* 0x000ea80000300800 */
[----:B------:R-:W2:Y:S01]  /*79b0*/  LDL.LU R13, [R1+0xb0] ;  /* 0x0000b000010d7983 */ /* 0x000ea20000300800 */
[----:B------:R-:W-:Y:S02]  /*79c0*/  SEL R4, R0, RZ, !P0 ;  /* 0x000000ff00047207 */ /* 0x000fe40004000000 */
[----:B------:R-:W-:-:S02]  /*79d0*/  ISETP.NE.U32.AND P0, PT, R5, RZ, PT ;  /* 0x000000ff0500720c */ /* 0x000fc40003f05070 */
[----:B------:R-:W-:Y:S02]  /*79e0*/  SEL R5, R0, RZ, !P3 ;  /* 0x000000ff00057207 */ /* 0x000fe40005800000 */
[----:B------:R-:W-:Y:S02]  /*79f0*/  ISETP.NE.U32.AND P3, PT, R4, RZ, PT ;  /* 0x000000ff0400720c */ /* 0x000fe40003f65070 */
[----:B------:R-:W-:Y:S02]  /*7a00*/  SEL R4, R0, RZ, !P1 ;  /* 0x000000ff00047207 */ /* 0x000fe40004800000 */
[----:B------:R-:W-:Y:S02]  /*7a10*/  ISETP.NE.U32.AND P2, PT, R5, RZ, PT ;  /* 0x000000ff0500720c */ /* 0x000fe40003f45070 */
[----:B------:R-:W-:Y:S02]  /*7a20*/  ISETP.NE.U32.AND P1, PT, R4, RZ, PT ;  /* 0x000000ff0400720c */ /* 0x000fe40003f25070 */
[----:B------:R-:W-:-:S02]  /*7a30*/  LOP3.LUT R5, R19, 0x5a, RZ, 0xfc, !PT ;  /* 0x0000005a13057812 */ /* 0x000fc400078efcff */
[C---:B------:R-:W-:Y:S02]  /*7a40*/  SEL R4, R0.reuse, RZ, !P5 ;  /* 0x000000ff00047207 */ /* 0x040fe40006800000 */
[----:B------:R-:W-:Y:S01]  /*7a50*/  SEL R6, R0, RZ, !P4 ;  /* 0x000000ff00067207 */ /* 0x000fe20006000000 */
[----:B------:R-:W-:Y:S01]  /*7a60*/  STL [R1+0xa2c], R5 ;  /* 0x000a2c0501007387 */ /* 0x000fe20000100800 */
[----:B------:R-:W-:Y:S01]  /*7a70*/  ISETP.NE.U32.AND P5, PT, R4, RZ, PT ;  /* 0x000000ff0400720c */ /* 0x000fe20003fa5070 */
[----:B----4-:R-:W-:Y:S02]  /*7a80*/  IMAD R0, R9, UR4, RZ ;  /* 0x0000000409007c24 */ /* 0x010fe4000f8e02ff */
[----:B------:R-:W-:Y:S01]  /*7a90*/  IMAD R4, R8, UR4, RZ ;  /* 0x0000000408047c24 */ /* 0x000fe2000f8e02ff */
[----:B------:R-:W-:Y:S04]  /*7aa0*/  STL [R1+0x510], R25 ;  /* 0x0005101901007387 */ /* 0x000fe80000100800 */
[----:B------:R-:W4:Y:S04]  /*7ab0*/  LDL.LU R8, [R1+0xac] ;  /* 0x0000ac0001087983 */ /* 0x000f280000300800 */
[----:B------:R-:W4:Y:S04]  /*7ac0*/  LDL.LU R9, [R1+0xa8] ;  /* 0x0000a80001097983 */ /* 0x000f280000300800 */
[----:B------:R3:W-:Y:S04]  /*7ad0*/  STL [R1+0x508], R0 ;  /* 0x0005080001007387 */ /* 0x0007e80000100800 */
[----:B------:R-:W-:Y:S04]  /*7ae0*/  STL [R1+0x50c], R4 ;  /* 0x00050c0401007387 */ /* 0x000fe80000100800 */
[----:B------:R-:W4:Y:S01]  /*7af0*/  LDL.LU R22, [R1+0xa4] ;  /* 0x0000a40001167983 */ /* 0x000f220000300800 */
[----:B------:R-:W-:-:S02]  /*7b00*/  ISETP.NE.U32.AND P4, PT, R6, RZ, PT ;  /* 0x000000ff0600720c */ /* 0x000fc40003f85070 */
[----:B------:R-:W-:Y:S01]  /*7b10*/  IADD3 R6, P6, PT, R28, UR10, RZ ;  /* 0x0000000a1c067c10 */ /* 0x000fe2000ffde0ff */
[----:B---3--:R-:W-:Y:S02]  /*7b20*/  IMAD R0, R21, UR4, RZ ;  /* 0x0000000415007c24 */ /* 0x008fe4000f8e02ff */
[----:B------:R-:W3:Y:S04]  /*7b30*/  LDL.LU R21, [R1+0xa0] ;  /* 0x0000a00001157983 */ /* 0x000ee80000300800 */
[----:B------:R2:W-:Y:S01]  /*7b40*/  STL [R1+0x500], R0 ;  /* 0x0005000001007387 */ /* 0x0005e20000100800 */
[----:B-1----:R-:W-:Y:S02]  /*7b50*/  IMAD R14, R14, UR4, RZ ;  /* 0x000000040e0e7c24 */ /* 0x002fe4000f8e02ff */
[----:B--2---:R-:W-:Y:S01]  /*7b60*/  IMAD R20, R29, UR4, RZ ;  /* 0x000000041d147c24 */ /* 0x004fe2000f8e02ff */
[----:B------:R-:W2:Y:S04]  /*7b70*/  LDL.LU R10, [R1+0x98] ;  /* 0x00009800010a7983 */ /* 0x000ea80000300800 */
[----:B------:R-:W2:Y:S01]  /*7b80*/  LDL.LU R29, [R1+0x94] ;  /* 0x00009400011d7983 */ /* 0x000ea20000300800 */
[----:B------:R-:W-:-:S05]  /*7b90*/  IMAD R0, R16, UR4, RZ ;  /* 0x0000000410007c24 */ /* 0x000fca000f8e02ff */
[----:B------:R1:W-:Y:S01]  /*7ba0*/  STL [R1+0x4f8], R0 ;  /* 0x0004f80001007387 */ /* 0x0003e20000100800 */
[----:B------:R-:W-:-:S03]  /*7bb0*/  IMAD R2, R2, UR4, RZ ;  /* 0x0000000402027c24 */ /* 0x000fc6000f8e02ff */
[----:B------:R-:W-:Y:S01]  /*7bc0*/  STL [R1+0x504], R14 ;  /* 0x0005040e01007387 */ /* 0x000fe20000100800 */
[----:B-1----:R-:W-:-:S03]  /*7bd0*/  IMAD R0, R17, UR4, RZ ;  /* 0x0000000411007c24 */ /* 0x002fc6000f8e02ff */
[----:B------:R-:W2:Y:S04]  /*7be0*/  LDL.LU R17, [R1+0x90] ;  /* 0x0000900001117983 */ /* 0x000ea80000300800 */
[----:B------:R-:W2:Y:S04]  /*7bf0*/  LDL.LU R16, [R1+0x8c] ;  /* 0x00008c0001107983 */ /* 0x000ea80000300800 */
[----:B------:R1:W-:Y:S01]  /*7c00*/  STL [R1+0x4f0], R0 ;  /* 0x0004f00001007387 */ /* 0x0003e20000100800 */
[----:B------:R-:W-:-:S03]  /*7c10*/  IMAD R27, R27, UR4, RZ ;  /* 0x000000041b1b7c24 */ /* 0x000fc6000f8e02ff */
[----:B------:R-:W-:Y:S01]  /*7c20*/  STL [R1+0x4fc], R20 ;  /* 0x0004fc1401007387 */ /* 0x000fe20000100800 */
[----:B-1----:R-:W-:-:S03]  /*7c30*/  IMAD R0, R15, UR4, RZ ;  /* 0x000000040f007c24 */ /* 0x002fc6000f8e02ff */
[----:B------:R-:W2:Y:S04]  /*7c40*/  LDL.LU R15, [R1+0x88] ;  /* 0x00008800010f7983 */ /* 0x000ea80000300800 */
[----:B------:R-:W-:Y:S04]  /*7c50*/  STL [R1+0x4f4], R2 ;  /* 0x0004f40201007387 */ /* 0x000fe80000100800 */
[----:B------:R1:W-:Y:S01]  /*7c60*/  STL [R1+0x4e8], R0 ;  /* 0x0004e80001007387 */ /* 0x0003e20000100800 */
[----:B------:R-:W-:-:S03]  /*7c70*/  IMAD R28, R11, UR4, RZ ;  /* 0x000000040b1c7c24 */ /* 0x000fc6000f8e02ff */
[----:B------:R-:W-:Y:S01]  /*7c80*/  STL [R1+0x4ec], R27 ;  /* 0x0004ec1b01007387 */ /* 0x000fe20000100800 */
[----:B-1----:R-:W-:Y:S02]  /*7c90*/  IMAD R0, R24, UR4, RZ ;  /* 0x0000000418007c24 */ /* 0x002fe4000f8e02ff */
[----:B------:R-:W-:-:S03]  /*7ca0*/  IMAD R24, R12, UR4, RZ ;  /* 0x000000040c187c24 */ /* 0x000fc6000f8e02ff */
[----:B------:R1:W-:Y:S04]  /*7cb0*/  STL [R1+0x4e0], R0 ;  /* 0x0004e00001007387 */ /* 0x0003e80000100800 */
[----:B------:R-:W2:Y:S04]  /*7cc0*/  LDL.LU R11, [R1+0x84] ;  /* 0x00008400010b7983 */ /* 0x000ea80000300800 */
[----:B------:R-:W2:Y:S01]  /*7cd0*/  LDL.LU R12, [R1+0x80] ;  /* 0x00008000010c7983 */ /* 0x000ea20000300800 */
[----:B-1----:R-:W-:-:S03]  /*7ce0*/  IMAD R0, R13, UR4, RZ ;  /* 0x000000040d007c24 */ /* 0x002fc6000f8e02ff */
[----:B------:R-:W2:Y:S01]  /*7cf0*/  LDL.LU R13, [R1+0x7c] ;  /* 0x00007c00010d7983 */ /* 0x000ea20000300800 */
[----:B----4-:R-:W-:-:S03]  /*7d00*/  IMAD R23, R8, UR4, RZ ;  /* 0x0000000408177c24 */ /* 0x010fc6000f8e02ff */
[----:B------:R1:W-:Y:S04]  /*7d10*/  STL [R1+0x4d8], R0 ;  /* 0x0004d80001007387 */ /* 0x0003e80000100800 */
[----:B------:R-:W-:Y:S04]  /*7d20*/  STL [R1+0x4e4], R28 ;  /* 0x0004e41c01007387 */ /* 0x000fe80000100800 */
[----:B------:R-:W-:Y:S01]  /*7d30*/  STL [R1+0xa48], R28 ;  /* 0x000a481c01007387 */ /* 0x000fe20000100800 */
[----:B-1----:R-:W-:-:S03]  /*7d40*/  IMAD R0, R9, UR4, RZ ;  /* 0x0000000409007c24 */ /* 0x002fc6000f8e02ff */
[----:B------:R-:W4:Y:S04]  /*7d50*/  LDL.64 R8, [R1+0x350] ;  /* 0x0003500001087983 */ /* 0x000f280000100a00 */
[----:B------:R-:W-:Y:S04]  /*7d60*/  STL [R1+0x4dc], R24 ;  /* 0x0004dc1801007387 */ /* 0x000fe80000100800 */
[----:B------:R3:W-:Y:S01]  /*7d70*/  STL [R1+0x4d0], R0 ;  /* 0x0004d00001007387 */ /* 0x0007e20000100800 */
[----:B------:R-:W-:-:S03]  /*7d80*/  IMAD R3, R22, UR4, RZ ;  /* 0x0000000416037c24 */ /* 0x000fc6000f8e02ff */
[----:B------:R-:W-:Y:S01]  /*7d90*/  STL [R1+0xa44], R24 ;  /* 0x000a441801007387 */ /* 0x000fe20000100800 */
[----:B---3--:R-:W-:-:S03]  /*7da0*/  IMAD R0, R21, UR4, RZ ;  /* 0x0000000415007c24 */ /* 0x008fc6000f8e02ff */
[----:B------:R-:W3:Y:S04]  /*7db0*/  LDL.LU R21, [R1+0x78] ;  /* 0x0000780001157983 */ /* 0x000ee80000300800 */
[----:B------:R-:W-:Y:S01]  /*7dc0*/  STL [R1+0x4d4], R23 ;  /* 0x0004d41701007387 */ /* 0x000fe20000100800 */
[----:B--2---:R-:W-:-:S03]  /*7dd0*/  IMAD R22, R10, UR4, RZ ;  /* 0x000000040a167c24 */ /* 0x004fc6000f8e02ff */
[----:B------:R-:W-:Y:S01]  /*7de0*/  STL [R1+0x4c8], R0 ;  /* 0x0004c80001007387 */ /* 0x000fe20000100800 */
[----:B------:R-:W-:-:S03]  /*7df0*/  IMAD R5, R29, UR4, RZ ;  /* 0x000000041d057c24 */ /* 0x000fc6000f8e02ff */
[----:B------:R-:W-:Y:S04]  /*7e00*/  STL [R1+0xa40], R23 ;  /* 0x000a401701007387 */ /* 0x000fe80000100800 */
[----:B------:R-:W2:Y:S04]  /*7e10*/  LDL.LU R29, [R1+0x74] ;  /* 0x00007400011d7983 */ /* 0x000ea80000300800 */
[----:B------:R-:W-:Y:S04]  /*7e20*/  STL [R1+0x4cc], R3 ;  /* 0x0004cc0301007387 */ /* 0x000fe80000100800 */
[----:B------:R-:W-:Y:S04]  /*7e30*/  STL [R1+0xa3c], R3 ;  /* 0x000a3c0301007387 */ /* 0x000fe80000100800 */
[----:B------:R-:W-:Y:S04]  /*7e40*/  STL [R1+0x4c4], R22 ;  /* 0x0004c41601007387 */ /* 0x000fe80000100800 */
[----:B------:R1:W-:Y:S01]  /*7e50*/  STL [R1+0xa38], R22 ;  /* 0x000a381601007387 */ /* 0x0003e20000100800 */
[----:B------:R-:W-:-:S03]  /*7e60*/  IMAD R18, R16, UR4, RZ ;  /* 0x0000000410127c24 */ /* 0x000fc6000f8e02ff */
[----:B-1----:R-:W2:Y:S01]  /*7e70*/  LDL R22, [R1+0x508] ;  /* 0x0005080001167983 */ /* 0x002ea20000100800 */
[----:B------:R-:W-:Y:S02]  /*7e80*/  IMAD R17, R17, UR4, RZ ;  /* 0x0000000411117c24 */ /* 0x000fe4000f8e02ff */
[----:B------:R-:W-:Y:S02]  /*7e90*/  IMAD R16, R15, UR4, RZ ;  /* 0x000000040f107c24 */ /* 0x000fe4000f8e02ff */
[----:B------:R-:W2:Y:S04]  /*7ea0*/  LDL.LU R15, [R1+0x70] ;  /* 0x00007000010f7983 */ /* 0x000ea80000300800 */
[----:B------:R-:W-:Y:S04]  /*7eb0*/  STL [R1+0x4c0], R5 ;  /* 0x0004c00501007387 */ /* 0x000fe80000100800 */
[----:B------:R1:W-:Y:S04]  /*7ec0*/  STL [R1+0xa34], R5 ;  /* 0x000a340501007387 */ /* 0x0003e80000100800 */
[----:B-1----:R-:W2:Y:S04]  /*7ed0*/  LDL R5, [R1+0x500] ;  /* 0x0005000001057983 */ /* 0x002ea80000100800 */
[----:B------:R-:W-:Y:S04]  /*7ee0*/  STL [R1+0x4bc], R17 ;  /* 0x0004bc1101007387 */ /* 0x000fe80000100800 */
[----:B------:R-:W-:Y:S04]  /*7ef0*/  STL [R1+0x4b8], R18 ;  /* 0x0004b81201007387 */ /* 0x000fe80000100800 */
[----:B------:R1:W-:Y:S01]  /*7f00*/  STL [R1+0xa30], R18 ;  /* 0x000a301201007387 */ /* 0x0003e20000100800 */
[----:B------:R-:W-:-:S03]  /*7f10*/  IMAD R0, R13, UR4, RZ ;  /* 0x000000040d007c24 */ /* 0x000fc6000f8e02ff */
[----:B------:R-:W2:Y:S04]  /*7f20*/  LDL.LU R13, [R1+0x6c] ;  /* 0x00006c00010d7983 */ /* 0x000ea80000300800 */
[----:B------:R-:W2:Y:S01]  /*7f30*/  LDL R28, [R1+0x4f8] ;  /* 0x0004f800011c7983 */ /* 0x000ea20000100800 */
[----:B------:R-:W-:Y:S02]  /*7f40*/  IMAD R19, R11, UR4, RZ ;  /* 0x000000040b137c24 */ /* 0x000fe4000f8e02ff */
[----:B------:R-:W-:Y:S01]  /*7f50*/  IMAD R12, R12, UR4, RZ ;  /* 0x000000040c0c7c24 */ /* 0x000fe2000f8e02ff */
[----:B------:R-:W-:Y:S01]  /*7f60*/  LEA.HI.X.SX32 R7, R7, UR11, 0x2, P6 ;  /* 0x0000000b07077c11 */ /* 0x000fe2000b0f16ff */
[----:B------:R-:W-:Y:S04]  /*7f70*/  STL [R1+0x4b4], R16 ;  /* 0x0004b41001007387 */ /* 0x000fe80000100800 */
[----:B----4-:R4:W-:Y:S04]  /*7f80*/  LDGSTS.E [R26+0x11800], desc[UR12][R8.64], P0 ;  /* 0x11800000081a7fae */ /* 0x0109e800081a100c */
[----:B------:R-:W-:Y:S01]  /*7f90*/  STL [R1+0x4b0], R19 ;  /* 0x0004b01301007387 */ /* 0x000fe20000100800 */
[----:B------:R-:W-:-:S03]  /*7fa0*/  LEA R10, P6, R4, R6, 0x2 ;  /* 0x00000006040a7211 */ /* 0x000fc600078c10ff */
[----:B------:R-:W-:Y:S01]  /*7fb0*/  STL [R1+0x4ac], R12 ;  /* 0x0004ac0c01007387 */ /* 0x000fe20000100800 */
[----:B----4-:R-:W-:-:S03]  /*7fc0*/  LEA R8, P0, R25, R6, 0x2 ;  /* 0x0000000619087211 */ /* 0x010fc600078010ff */
[----:B-1----:R-:W4:Y:S01]  /*7fd0*/  LDL.LU R18, [R1+0x68] ;  /* 0x0000680001127983 */ /* 0x002f220000300800 */
[----:B------:R-:W-:-:S03]  /*7fe0*/  LEA.HI.X.SX32 R9, R25, R7, 0x2, P0 ;  /* 0x0000000719097211 */ /* 0x000fc600000f16ff */
[----:B------:R-:W4:Y:S04]  /*7ff0*/  LDL R24, [R1+0x4f0] ;  /* 0x0004f00001187983 */ /* 0x000f280000100800 */
[----:B------:R-:W-:Y:S01]  /*8000*/  STL [R1+0x4a8], R0 ;  /* 0x0004a80001007387 */ /* 0x000fe20000100800 */
[----:B------:R-:W-:-:S03]  /*8010*/  LEA.HI.X.SX32 R11, R4, R7, 0x2, P6 ;  /* 0x00000007040b7211 */ /* 0x000fc600030f16ff */
[----:B------:R-:W4:Y:S04]  /*8020*/  LDL.LU R25, [R1+0x64] ;  /* 0x0000640001197983 */ /* 0x000f280000300800 */
[----:B------:R-:W4:Y:S01]  /*8030*/  LDL R23, [R1+0x4e8] ;  /* 0x0004e80001177983 */ /* 0x000f220000100800 */
[----:B---3--:R-:W-:-:S05]  /*8040*/  IMAD R21, R21, UR4, RZ ;  /* 0x0000000415157c24 */ /* 0x008fca000f8e02ff */
[----:B------:R-:W-:Y:S04]  /*8050*/  STL [R1+0x4a4], R21 ;  /* 0x0004a41501007387 */ /* 0x000fe80000100800 */
[----:B------:R-:W-:Y:S01]  /*8060*/  STL.64 [R1+0x20], R8 ;  /* 0x0000200801007387 */ /* 0x000fe20000100a00 */
[----:B--2---:R-:W-:-:S05]  /*8070*/  IMAD R29, R29, UR4, RZ ;  /* 0x000000041d1d7c24 */ /* 0x004fca000f8e02ff */
[----:B------:R-:W-:Y:S04]  /*8080*/  STL [R1+0x4a0], R29 ;  /* 0x0004a01d01007387 */ /* 0x000fe80000100800 */
[----:B------:R1:W-:Y:S04]  /*8090*/  STL.64 [R1+0x158], R10 ;  /* 0x0001580a01007387 */ /* 0x0003e80000100a00 */
[----:B------:R-:W2:Y:S04]  /*80a0*/  LDL.LU R4, [R1+0x60] ;  /* 0x0000600001047983 */ /* 0x000ea80000300800 */
[----:B------:R-:W3:Y:S01]  /*80b0*/  LDL R3, [R1+0x4e0] ;  /* 0x0004e00001037983 */ /* 0x000ee20000100800 */
[----:B-1----:R-:W-:-:S02]  /*80c0*/  LEA R10, P6, R14, R6, 0x2 ;  /* 0x000000060e0a7211 */ /* 0x002fc400078c10ff */
[----:B------:R-:W-:-:S04]  /*80d0*/  LEA R8, P0, R22, R6, 0x2 ;  /* 0x0000000616087211 */ /* 0x000fc800078010ff */
[-C--:B------:R-:W-:Y:S02]  /*80e0*/  LEA.HI.X.SX32 R9, R22, R7.reuse, 0x2, P0 ;  /* 0x0000000716097211 */ /* 0x080fe400000f16ff */
[----:B------:R-:W-:Y:S01]  /*80f0*/  LEA.HI.X.SX32 R11, R14, R7, 0x2, P6 ;  /* 0x000000070e0b7211 */ /* 0x000fe200030f16ff */
[----:B------:R-:W-:Y:S02]  /*8100*/  IMAD R15, R15, UR4, RZ ;  /* 0x000000040f0f7c24 */ /* 0x000fe4000f8e02ff */
[----:B------:R1:W-:Y:S04]  /*8110*/  STL.64 [R1+0x30], R8 ;  /* 0x0000300801007387 */ /* 0x0003e80000100a00 */
[----:B------:R-:W3:Y:S04]  /*8120*/  LDL.LU R14, [R1+0x5c] ;  /* 0x00005c00010e7983 */ /* 0x000ee80000300800 */
[----:B------:R-:W3:Y:S04]  /*8130*/  LDL R22, [R1+0x4d8] ;  /* 0x0004d80001167983 */ /* 0x000ee80000100800 */
[----:B------:R-:W-:Y:S01]  /*8140*/  STL [R1+0x49c], R15 ;  /* 0x00049c0f01007387 */ /* 0x000fe20000100800 */
[----:B-1----:R-:W-:-:S03]  /*8150*/  LEA R8, P0, R5, R6, 0x2 ;  /* 0x0000000605087211 */ /* 0x002fc600078010ff */
[----:B------:R1:W-:Y:S01]  /*8160*/  STL.64 [R1+0x168], R10 ;  /* 0x0001680a01007387 */ /* 0x0003e20000100a00 */
[----:B------:R-:W-:-:S05]  /*8170*/  LEA.HI.X.SX32 R9, R5, R7, 0x2, P0 ;  /* 0x0000000705097211 */ /* 0x000fca00000f16ff */
[----:B------:R1:W-:Y:S02]  /*8180*/  STL.64 [R1+0x28], R8 ;  /* 0x0000280801007387 */ /* 0x0003e40000100a00 */
[----:B-1----:R-:W-:Y:S01]  /*8190*/  LEA R10, P6, R20, R6, 0x2 ;  /* 0x00000006140a7211 */ /* 0x002fe200078c10ff */
[----:B------:R-:W-:-:S03]  /*81a0*/  IMAD R13, R13, UR4, RZ ;  /* 0x000000040d0d7c24 */ /* 0x000fc6000f8e02ff */
[----:B------:R-:W-:Y:S02]  /*81b0*/  LEA.HI.X.SX32 R11, R20, R7, 0x2, P6 ;  /* 0x00000007140b7211 */ /* 0x000fe400030f16ff */
[----:B------:R-:W3:Y:S01]  /*81c0*/  LDL.LU R20, [R1+0x58] ;  /* 0x0000580001147983 */ /* 0x000ee20000300800 */
[----:B------:R-:W-:-:S03]  /*81d0*/  LEA R8, P0, R28, R6, 0x2 ;  /* 0x000000061c087211 */ /* 0x000fc600078010ff */
[----:B------:R-:W3:Y:S01]  /*81e0*/  LDL R5, [R1+0x4d0] ;  /* 0x0004d00001057983 */ /* 0x000ee20000100800 */
[----:B------:R-:W-:-:S03]  /*81f0*/  LEA.HI.X.SX32 R9, R28, R7, 0x2, P0 ;  /* 0x000000071c097211 */ /* 0x000fc600000f16ff */
[----:B------:R-:W-:Y:S04]  /*8200*/  STL [R1+0x498], R13 ;  /* 0x0004980d01007387 */ /* 0x000fe80000100800 */
[----:B------:R1:W-:Y:S04]  /*8210*/  STL.64 [R1+0x180], R10 ;  /* 0x0001800a01007387 */ /* 0x0003e80000100a00 */
[----:B------:R-:W3:Y:S01]  /*8220*/  LDL.LU R28, [R1+0xa48] ;  /* 0x000a4800011c7983 */ /* 0x000ee20000300800 */
[----:B-1----:R-:W-:Y:S01]  /*8230*/  LEA R10, P6, R2, R6, 0x2 ;  /* 0x00000006020a7211 */ /* 0x002fe200078c10ff */
[----:B----4-:R-:W-:-:S02]  /*8240*/  IMAD R18, R18, UR4, RZ ;  /* 0x0000000412127c24 */ /* 0x010fc4000f8e02ff */
[----:B------:R1:W-:Y:S01]  /*8250*/  STL.64 [R1+0x38], R8 ;  /* 0x0000380801007387 */ /* 0x0003e20000100a00 */
[----:B------:R-:W-:-:S03]  /*8260*/  LEA.HI.X.SX32 R11, R2, R7, 0x2, P6 ;  /* 0x00000007020b7211 */ /* 0x000fc600030f16ff */
[----:B------:R4:W-:Y:S04]  /*8270*/  STL [R1+0x494], R18 ;  /* 0x0004941201007387 */ /* 0x0009e80000100800 */
[----:B------:R-:W3:Y:S01]  /*8280*/  LDL.LU R2, [R1+0x108] ;  /* 0x0001080001027983 */ /* 0x000ee20000300800 */
[----:B-1----:R-:W-:Y:S01]  /*8290*/  IMAD.MOV.U32 R9, RZ, RZ, R18 ;  /* 0x000000ffff097224 */ /* 0x002fe200078e0012 */
[----:B------:R-:W-:Y:S02]  /*82a0*/  LEA R8, P0, R24, R6, 0x2 ;  /* 0x0000000618087211 */ /* 0x000fe400078010ff */
[----:B----4-:R-:W4:Y:S04]  /*82b0*/  LDL R18, [R1+0x4c8] ;  /* 0x0004c80001127983 */ /* 0x010f280000100800 */
[----:B------:R1:W-:Y:S01]  /*82c0*/  STL.64 [R1+0x190], R10 ;  /* 0x0001900a01007387 */ /* 0x0003e20000100a00 */
[----:B------:R-:W-:-:S02]  /*82d0*/  IMAD R25, R25, UR4, RZ ;  /* 0x0000000419197c24 */ /* 0x000fc4000f8e02ff */
[----:B-1----:R-:W-:Y:S01]  /*82e0*/  IMAD.MOV.U32 R11, RZ, RZ, R9 ;  /* 0x000000ffff0b7224 */ /* 0x002fe200078e0009 */
[----:B------:R-:W-:Y:S02]  /*82f0*/  LEA.HI.X.SX32 R9, R24, R7, 0x2, P0 ;  /* 0x0000000718097211 */ /* 0x000fe400000f16ff */
[----:B------:R-:W4:Y:S01]  /*8300*/  LDL.LU R24, [R1+0xa44] ;  /* 0x000a440001187983 */ /* 0x000f220000300800 */
[----:B------:R-:W-:-:S03]  /*8310*/  LEA R10, P6, R27, R6, 0x2 ;  /* 0x000000061b0a7211 */ /* 0x000fc600078c10ff */
[----:B------:R1:W-:Y:S02]  /*8320*/  STL.64 [R1+0x40], R8 ;  /* 0x0000400801007387 */ /* 0x0003e40000100a00 */
[----:B-1----:R-:W-:Y:S01]  /*8330*/  IMAD.MOV.U32 R9, RZ, RZ, R11 ;  /* 0x000000ffff097224 */ /* 0x002fe200078e000b */
[-C--:B------:R-:W-:Y:S02]  /*8340*/  LEA.HI.X.SX32 R11, R27, R7.reuse, 0x2, P6 ;  /* 0x000000071b0b7211 */ /* 0x080fe400030f16ff */
[C---:B------:R-:W-:Y:S01]  /*8350*/  LEA R8, P0, R23.reuse, R6, 0x2 ;  /* 0x0000000617087211 */ /* 0x040fe200078010ff */
[----:B------:R-:W4:Y:S04]  /*8360*/  LDL.LU R27, [R1+0x118] ;  /* 0x00011800011b7983 */ /* 0x000f280000300800 */
[----:B------:R-:W-:Y:S04]  /*8370*/  STL [R1+0x490], R25 ;  /* 0x0004901901007387 */ /* 0x000fe80000100800 */
[----:B------:R1:W-:Y:S02]  /*8380*/  STL.64 [R1+0x1a0], R10 ;  /* 0x0001a00a01007387 */ /* 0x0003e40000100a00 */
[----:B-1----:R-:W-:Y:S01]  /*8390*/  IMAD.MOV.U32 R11, RZ, RZ, R9 ;  /* 0x000000ffff0b7224 */ /* 0x002fe200078e0009 */
[----:B------:R-:W-:-:S02]  /*83a0*/  LEA.HI.X.SX32 R9, R23, R7, 0x2, P0 ;  /* 0x0000000717097211 */ /* 0x000fc400000f16ff */
[----:B------:R-:W4:Y:S04]  /*83b0*/  LDL.LU R23, [R1+0xa40] ;  /* 0x000a400001177983 */ /* 0x000f280000300800 */
[----:B------:R1:W-:Y:S02]  /*83c0*/  STL.64 [R1+0x18], R8 ;  /* 0x0000180801007387 */ /* 0x0003e40000100a00 */
[----:B-1----:R-:W-:Y:S02]  /*83d0*/  IMAD.MOV.U32 R9, RZ, RZ, R11 ;  /* 0x000000ffff097224 */ /* 0x002fe400078e000b */
[----:B--2---:R-:W-:Y:S01]  /*83e0*/  IMAD R4, R4, UR4, RZ ;  /* 0x0000000404047c24 */ /* 0x004fe2000f8e02ff */
[-C--:B---3--:R-:W-:Y:S02]  /*83f0*/  LEA R8, P0, R3, R6.reuse, 0x2 ;  /* 0x0000000603087211 */ /* 0x088fe400078010ff */
[----:B------:R-:W-:-:S04]  /*8400*/  LEA R10, P6, R28, R6, 0x2 ;  /* 0x000000061c0a7211 */ /* 0x000fc800078c10ff */
[-C--:B------:R-:W-:Y:S02]  /*8410*/  LEA.HI.X.SX32 R11, R28, R7.reuse, 0x2, P6 ;  /* 0x000000071c0b7211 */ /* 0x080fe400030f16ff */
[----:B------:R-:W2:Y:S04]  /*8420*/  LDL.LU R28, [R1+0x11c] ;  /* 0x00011c00011c7983 */ /* 0x000ea80000300800 */
[----:B------:R-:W-:Y:S04]  /*8430*/  STL [R1+0x48c], R4 ;  /* 0x00048c0401007387 */ /* 0x000fe80000100800 */
[----:B------:R1:W-:Y:S02]  /*8440*/  STL.64 [R1+0x1b0], R10 ;  /* 0x0001b00a01007387 */ /* 0x0003e40000100a00 */
[----:B-1----:R-:W-:Y:S01]  /*8450*/  IMAD.MOV.U32 R11, RZ, RZ, R9 ;  /* 0x000000ffff0b7224 */ /* 0x002fe200078e0009 */
[----:B------:R-:W-:-:S02]  /*8460*/  LEA.HI.X.SX32 R9, R3, R7, 0x2, P0 ;  /* 0x0000000703097211 */ /* 0x000fc400000f16ff */
[----:B------:R-:W3:Y:S01]  /*8470*/  LDL.LU R3, [R1+0xa3c] ;  /* 0x000a3c0001037983 */ /* 0x000ee20000300800 */
[----:B------:R-:W-:-:S03]  /*8480*/  IMAD R14, R14, UR4, RZ ;  /* 0x000000040e0e7c24 */ /* 0x000fc6000f8e02ff */
[----:B------:R1:W-:Y:S01]  /*8490*/  STL.64 [R1+0x48], R8 ;  /* 0x0000480801007387 */ /* 0x0003e20000100a00 */
[----:B----4-:R-:W-:Y:S01]  /*84a0*/  LEA R10, P6, R24, R6, 0x2 ;  /* 0x00000006180a7211 */ /* 0x010fe200078c10ff */
[----:B-1----:R-:W-:-:S03]  /*84b0*/  IMAD.MOV.U32 R9, RZ, RZ, R11 ;  /* 0x000000ffff097224 */ /* 0x002fc600078e000b */
[----:B------:R-:W-:Y:S02]  /*84c0*/  LEA.HI.X.SX32 R11, R24, R7, 0x2, P6 ;  /* 0x00000007180b7211 */ /* 0x000fe400030f16ff */
[----:B------:R-:W-:Y:S01]  /*84d0*/  LEA R8, P0, R22, R6, 0x2 ;  /* 0x0000000616087211 */ /* 0x000fe200078010ff */
[----:B------:R-:W4:Y:S04]  /*84e0*/  LDL.LU R24, [R1+0x128] ;  /* 0x0001280001187983 */ /* 0x000f280000300800 */
[----:B------:R-:W-:Y:S04]  /*84f0*/  STL [R1+0x488], R14 ;  /* 0x0004880e01007387 */ /* 0x000fe80000100800 */
[----:B------:R1:W-:Y:S01]  /*8500*/  STL.64 [R1+0x1c0], R10 ;  /* 0x0001c00a01007387 */ /* 0x0003e20000100a00 */
[----:B------:R-:W-:-:S02]  /*8510*/  IMAD R20, R20, UR4, RZ ;  /* 0x0000000414147c24 */ /* 0x000fc4000f8e02ff */
[----:B-1----:R-:W-:Y:S01]  /*8520*/  IMAD.MOV.U32 R11, RZ, RZ, R9 ;  /* 0x000000ffff0b7224 */ /* 0x002fe200078e0009 */
[----:B------:R-:W-:Y:S02]  /*8530*/  LEA.HI.X.SX32 R9, R22, R7, 0x2, P0 ;  /* 0x0000000716097211 */ /* 0x000fe400000f16ff */
[----:B------:R-:W2:Y:S04]  /*8540*/  LDL.LU R22, [R1+0xa38] ;  /* 0x000a380001167983 */ /* 0x000ea80000300800 */
[----:B------:R1:W-:Y:S01]  /*8550*/  STL.64 [R1+0x50], R8 ;  /* 0x0000500801007387 */ /* 0x0003e20000100a00 */
[----:B------:R-:W-:Y:S01]  /*8560*/  LEA R10, P6, R23, R6, 0x2 ;  /* 0x00000006170a7211 */ /* 0x000fe200078c10ff */
        /* <DEDUP_REMOVED lines=9> */
[----:B------:R-:W4:Y:S04]  /*8600*/  LDL.LU R5, [R1+0xa34] ;  /* 0x000a340001057983 */ /* 0x000f280000300800 */
[----:B------:R1:W-:Y:S02]  /*8610*/  STL.64 [R1+0x58], R8 ;  /* 0x0000580801007387 */ /* 0x0003e40000100a00 */
[----:B-1----:R-:W-:Y:S01]  /*8620*/  IMAD.MOV.U32 R9, RZ, RZ, R11 ;  /* 0x000000ffff097224 */ /* 0x002fe200078e000b */
[----:B------:R-:W-:-:S02]  /*8630*/  LEA R8, P0, R18, R6, 0x2 ;  /* 0x0000000612087211 */ /* 0x000fc400078010ff */
[----:B---3--:R-:W-:-:S04]  /*8640*/  LEA R10, P6, R3, R6, 0x2 ;  /* 0x00000006030a7211 */ /* 0x008fc800078c10ff */
[-C--:B------:R-:W-:Y:S02]  /*8650*/  LEA.HI.X.SX32 R11, R3, R7.reuse, 0x2, P6 ;  /* 0x00000007030b7211 */ /* 0x080fe400030f16ff */
[----:B------:R-:W3:Y:S04]  /*8660*/  LDL.LU R3, [R1+0x140] ;  /* 0x0001400001037983 */ /* 0x000ee80000300800 */
[----:B------:R-:W-:Y:S04]  /*8670*/  STL [R1+0x480], R2 ;  /* 0x0004800201007387 */ /* 0x000fe80000100800 */
[----:B------:R1:W-:Y:S02]  /*8680*/  STL.64 [R1+0x1e0], R10 ;  /* 0x0001e00a01007387 */ /* 0x0003e40000100a00 */
[----:B-1----:R-:W-:Y:S01]  /*8690*/  IMAD.MOV.U32 R11, RZ, RZ, R9 ;  /* 0x000000ffff0b7224 */ /* 0x002fe200078e0009 */
[----:B------:R-:W-:-:S02]  /*86a0*/  LEA.HI.X.SX32 R9, R18, R7, 0x2, P0 ;  /* 0x0000000712097211 */ /* 0x000fc400000f16ff */
[----:B------:R-:W3:Y:S01]  /*86b0*/  LDL.LU R18, [R1+0xa30] ;  /* 0x000a300001127983 */ /* 0x000ee20000300800 */
[----:B------:R-:W-:-:S03]  /*86c0*/  IMAD R27, R27, UR4, RZ ;  /* 0x000000041b1b7c24 */ /* 0x000fc6000f8e02ff */
[----:B------:R1:W-:Y:S01]  /*86d0*/  STL.64 [R1+0x60], R8 ;  /* 0x0000600801007387 */ /* 0x0003e20000100a00 */
[----:B--2---:R-:W-:Y:S01]  /*86e0*/  LEA R10, P6, R22, R6, 0x2 ;  /* 0x00000006160a7211 */ /* 0x004fe200078c10ff */
[----:B-1----:R-:W-:-:S03]  /*86f0*/  IMAD.MOV.U32 R9, RZ, RZ, R11 ;  /* 0x000000ffff097224 */ /* 0x002fc600078e000b */
[----:B------:R-:W-:Y:S02]  /*8700*/  LEA.HI.X.SX32 R11, R22, R7, 0x2, P6 ;  /* 0x00000007160b7211 */ /* 0x000fe400030f16ff */
[----:B------:R-:W2:Y:S04]  /*8710*/  LDL.LU R22, [R1+0x144] ;  /* 0x0001440001167983 */ /* 0x000ea80000300800 */
[----:B------:R-:W-:Y:S04]  /*8720*/  STL [R1+0x47c], R27 ;  /* 0x00047c1b01007387 */ /* 0x000fe80000100800 */
[----:B------:R1:W-:Y:S01]  /*8730*/  STL.64 [R1+0x1f0], R10 ;  /* 0x0001f00a01007387 */ /* 0x0003e20000100a00 */
[----:B------:R-:W-:-:S02]  /*8740*/  IMAD R28, R28, UR4, RZ ;  /* 0x000000041c1c7c24 */ /* 0x000fc4000f8e02ff */
[----:B-1----:R-:W-:Y:S01]  /*8750*/  IMAD.MOV.U32 R11, RZ, RZ, R9 ;  /* 0x000000ffff0b7224 */ /* 0x002fe200078e0009 */
[-C--:B------:R-:W-:Y:S02]  /*8760*/  LEA R10, P6, R17, R6.reuse, 0x2 ;  /* 0x00000006110a7211 */ /* 0x080fe400078c10ff */
[----:B----4-:R-:W-:-:S04]  /*8770*/  LEA R8, P0, R5, R6, 0x2 ;  /* 0x0000000605087211 */ /* 0x010fc800078010ff */
[-C--:B------:R-:W-:Y:S02]  /*8780*/  LEA.HI.X.SX32 R9, R5, R7.reuse, 0x2, P0 ;  /* 0x0000000705097211 */ /* 0x080fe400000f16ff */
[----:B------:R-:W4:Y:S04]  /*8790*/  LDL.LU R5, [R1+0xa2c] ;  /* 0x000a2c0001057983 */ /* 0x000f280000300800 */
[----:B------:R1:W-:Y:S02]  /*87a0*/  STL.64 [R1+0x68], R8 ;  /* 0x0000680801007387 */ /* 0x0003e40000100a00 */
[----:B-1----:R-:W-:Y:S01]  /*87b0*/  IMAD.MOV.U32 R9, RZ, RZ, R11 ;  /* 0x000000ffff097224 */ /* 0x002fe200078e000b */
[----:B------:R-:W-:Y:S02]  /*87c0*/  LEA.HI.X.SX32 R11, R17, R7, 0x2, P6 ;  /* 0x00000007110b7211 */ /* 0x000fe400030f16ff */
[----:B------:R-:W2:Y:S04]  /*87d0*/  LDL.LU R17, [R1+0x150] ;  /* 0x0001500001117983 */ /* 0x000ea80000300800 */
[----:B------:R-:W-:Y:S04]  /*87e0*/  STL [R1+0x478], R28 ;  /* 0x0004781c01007387 */ /* 0x000fe80000100800 */
[----:B------:R1:W-:Y:S01]  /*87f0*/  STL.64 [R1+0x200], R10 ;  /* 0x0002000a01007387 */ /* 0x0003e20000100a00 */
[----:B------:R-:W-:-:S02]  /*8800*/  IMAD R24, R24, UR4, RZ ;  /* 0x0000000418187c24 */ /* 0x000fc4000f8e02ff */
[----:B-1----:R-:W-:Y:S01]  /*8810*/  IMAD.MOV.U32 R11, RZ, RZ, R9 ;  /* 0x000000ffff0b7224 */ /* 0x002fe200078e0009 */
[-C--:B------:R-:W-:Y:S01]  /*8820*/  LEA R10, P6, R16, R6.reuse, 0x2 ;  /* 0x00000006100a7211 */ /* 0x080fe200078c10ff */
[----:B------:R-:W-:Y:S01]  /*8830*/  IMAD R23, R23, UR4, RZ ;  /* 0x0000000417177c24 */ /* 0x000fe2000f8e02ff */
[----:B---3--:R-:W-:-:S04]  /*8840*/  LEA R8, P0, R18, R6, 0x2 ;  /* 0x0000000612087211 */ /* 0x008fc800078010ff */
[-C--:B------:R-:W-:Y:S02]  /*8850*/  LEA.HI.X.SX32 R9, R18, R7.reuse, 0x2, P0 ;  /* 0x0000000712097211 */ /* 0x080fe400000f16ff */
[----:B------:R-:W3:Y:S04]  /*8860*/  LDL.LU R18, [R1+0xa28] ;  /* 0x000a280001127983 */ /* 0x000ee80000300800 */
[----:B------:R1:W-:Y:S02]  /*8870*/  STL.64 [R1+0x70], R8 ;  /* 0x0000700801007387 */ /* 0x0003e40000100a00 */
[----:B-1----:R-:W-:Y:S01]  /*8880*/  IMAD.MOV.U32 R9, RZ, RZ, R11 ;  /* 0x000000ffff097224 */ /* 0x002fe200078e000b */
[-C--:B------:R-:W-:Y:S02]  /*8890*/  LEA.HI.X.SX32 R11, R16, R7.reuse, 0x2, P6 ;  /* 0x00000007100b7211 */ /* 0x080fe400030f16ff */
[C---:B------:R-:W-:Y:S01]  /*88a0*/  LEA R8, P0, R19.reuse, R6, 0x2 ;  /* 0x0000000613087211 */ /* 0x040fe200078010ff */
[----:B------:R-:W3:Y:S04]  /*88b0*/  LDL.LU R16, [R1+0x154] ;  /* 0x0001540001107983 */ /* 0x000ee80000300800 */
[----:B------:R-:W-:Y:S04]  /*88c0*/  STL [R1+0x474], R24 ;  /* 0x0004741801007387 */ /* 0x000fe80000100800 */
[----:B------:R1:W-:Y:S02]  /*88d0*/  STL.64 [R1+0x210], R10 ;  /* 0x0002100a01007387 */ /* 0x0003e40000100a00 */
[----:B-1----:R-:W-:Y:S01]  /*88e0*/  IMAD.MOV.U32 R11, RZ, RZ, R9 ;  /* 0x000000ffff0b7224 */ /* 0x002fe200078e0009 */
[----:B------:R-:W-:-:S02]  /*88f0*/  LEA.HI.X.SX32 R9, R19, R7, 0x2, P0 ;  /* 0x0000000713097211 */ /* 0x000fc400000f16ff */
[CC--:B------:R-:W-:Y:S01]  /*8900*/  LEA R10, P6, R12.reuse, R6.reuse, 0x2 ;  /* 0x000000060c0a7211 */ /* 0x0c0fe200078c10ff */
[----:B------:R-:W4:Y:S04]  /*8910*/  LDL.LU R19, [R1+0xa24] ;  /* 0x000a240001137983 */ /* 0x000f280000300800 */
        /* <DEDUP_REMOVED lines=13> */
[----:B------:R-:W-:Y:S02]  /*89f0*/  LEA.HI.X.SX32 R11, R21, R7, 0x2, P6 ;  /* 0x00000007150b7211 */ /* 0x000fe400030f16ff */
[----:B------:R-:W4:Y:S01]  /*8a00*/  LDL.LU R21, [R1+0x17c] ;  /* 0x00017c0001157983 */ /* 0x000f220000300800 */
[----:B------:R-:W-:Y:S01]  /*8a10*/  IMAD R3, R3, UR4, RZ ;  /* 0x0000000403037c24 */ /* 0x000fe2000f8e02ff */
[----:B------:R-:W-:-:S04]  /*8a20*/  LEA R8, P0, R29, R6, 0x2 ;  /* 0x000000061d087211 */ /* 0x000fc800078010ff */
[----:B------:R-:W-:Y:S04]  /*8a30*/  STL [R1+0x46c], R3 ;  /* 0x00046c0301007387 */ /* 0x000fe80000100800 */
[----:B------:R1:W-:Y:S01]  /*8a40*/  STL.64 [R1+0x230], R10 ;  /* 0x0002300a01007387 */ /* 0x0003e20000100a00 */
[----:B--2---:R-:W-:Y:S02]  /*8a50*/  IMAD R22, R22, UR4, RZ ;  /* 0x0000000416167c24 */ /* 0x004fe4000f8e02ff */
[----:B-1----:R-:W-:Y:S01]  /*8a60*/  IMAD.MOV.U32 R11, RZ, RZ, R9 ;  /* 0x000000ffff0b7224 */ /* 0x002fe200078e0009 */
[-C--:B------:R-:W-:Y:S02]  /*8a70*/  LEA.HI.X.SX32 R9, R29, R7.reuse, 0x2, P0 ;  /* 0x000000071d097211 */ /* 0x080fe400000f16ff */
[C---:B------:R-:W-:Y:S01]  /*8a80*/  LEA R10, P6, R15.reuse, R6, 0x2 ;  /* 0x000000060f0a7211 */ /* 0x040fe200078c10ff */
[----:B------:R-:W2:Y:S04]  /*8a90*/  LDL.LU R29, [R1+0xa1c] ;  /* 0x000a1c00011d7983 */ /* 0x000ea80000300800 */
[----:B------:R1:W-:Y:S02]  /*8aa0*/  STL.64 [R1+0x88], R8 ;  /* 0x0000880801007387 */ /* 0x0003e40000100a00 */
[----:B-1----:R-:W-:Y:S01]  /*8ab0*/  IMAD.MOV.U32 R9, RZ, RZ, R11 ;  /* 0x000000ffff097224 */ /* 0x002fe200078e000b */
[----:B------:R-:W-:-:S02]  /*8ac0*/  LEA.HI.X.SX32 R11, R15, R7, 0x2, P6 ;  /* 0x000000070f0b7211 */ /* 0x000fc400030f16ff */
[----:B------:R-:W2:Y:S01]  /*8ad0*/  LDL.LU R15, [R1+0x294] ;  /* 0x00029400010f7983 */ /* 0x000ea20000300800 */
[----:B------:R-:W-:-:S03]  /*8ae0*/  LEA R8, P0, R13, R6, 0x2 ;  /* 0x000000060d087211 */ /* 0x000fc600078010ff */
[----:B------:R-:W-:Y:S04]  /*8af0*/  STL [R1+0x468], R22 ;  /* 0x0004681601007387 */ /* 0x000fe80000100800 */
[----:B------:R1:W-:Y:S01]  /*8b00*/  STL.64 [R1+0x240], R10 ;  /* 0x0002400a01007387 */ /* 0x0003e20000100a00 */
[----:B------:R-:W-:Y:S01]  /*8b10*/  IMAD R17, R17, UR4, RZ ;  /* 0x0000000411117c24 */ /* 0x000fe2000f8e02ff */
[----:B-1----:R-:W-:Y:S01]  /*8b20*/  LEA R10, P6, R9, R6, 0x2 ;  /* 0x00000006090a7211 */ /* 0x002fe200078c10ff */
[----:B------:R-:W-:Y:S01]  /*8b30*/  IMAD.MOV.U32 R11, RZ, RZ, R9 ;  /* 0x000000ffff0b7224 */ /* 0x000fe200078e0009 */
[-C--:B------:R-:W-:Y:S02]  /*8b40*/  LEA.HI.X.SX32 R9, R13, R7.reuse, 0x2, P0 ;  /* 0x000000070d097211 */ /* 0x080fe400000f16ff */
[----:B------:R-:W2:Y:S02]  /*8b50*/  LDL.LU R13, [R1+0x29c] ;  /* 0x00029c00010d7983 */ /* 0x000ea40000300800 */
[----:B------:R-:W-:-:S02]  /*8b60*/  LEA.HI.X.SX32 R11, R11, R7, 0x2, P6 ;  /* 0x000000070b0b7211 */ /* 0x000fc400030f16ff */
[----:B------:R1:W-:Y:S04]  /*8b70*/  STL.64 [R1+0x90], R8 ;  /* 0x0000900801007387 */ /* 0x0003e80000100a00 */
[----:B------:R-:W-:Y:S04]  /*8b80*/  STL [R1+0x464], R17 ;  /* 0x0004641101007387 */ /* 0x000fe80000100800 */
[----:B------:R1:W-:Y:S02]  /*8b90*/  STL.64 [R1+0x250], R10 ;  /* 0x0002500a01007387 */ /* 0x0003e40000100a00 */
[----:B-1----:R-:W-:-:S04]  /*8ba0*/  LEA R8, P0, R25, R6, 0x2 ;  /* 0x0000000619087211 */ /* 0x002fc800078010ff */
[----:B------:R-:W-:Y:S02]  /*8bb0*/  LEA.HI.X.SX32 R9, R25, R7, 0x2, P0 ;  /* 0x0000000719097211 */ /* 0x000fe400000f16ff */
[----:B------:R-:W2:Y:S01]  /*8bc0*/  LDL.LU R25, [R1+0x2a4] ;  /* 0x0002a40001197983 */ /* 0x000ea20000300800 */
[----:B------:R-:W-:-:S04]  /*8bd0*/  LEA R10, P6, R4, R6, 0x2 ;  /* 0x00000006040a7211 */ /* 0x000fc800078c10ff */
[----:B------:R-:W-:Y:S01]  /*8be0*/  LEA.HI.X.SX32 R11, R4, R7, 0x2, P6 ;  /* 0x00000007040b7211 */ /* 0x000fe200030f16ff */
[----:B------:R1:W-:Y:S02]  /*8bf0*/  STL.64 [R1+0x98], R8 ;  /* 0x0000980801007387 */ /* 0x0003e40000100a00 */
[----:B-1----:R-:W-:-:S04]  /*8c00*/  LEA R8, P0, R14, R6, 0x2 ;  /* 0x000000060e087211 */ /* 0x002fc800078010ff */
[----:B------:R-:W-:Y:S01]  /*8c10*/  LEA.HI.X.SX32 R9, R14, R7, 0x2, P0 ;  /* 0x000000070e097211 */ /* 0x000fe200000f16ff */
[----:B---3--:R-:W-:-:S05]  /*8c20*/  IMAD R16, R16, UR4, RZ ;  /* 0x0000000410107c24 */ /* 0x008fca000f8e02ff */
[----:B------:R-:W-:Y:S04]  /*8c30*/  STL [R1+0x460], R16 ;  /* 0x0004601001007387 */ /* 0x000fe80000100800 */
[----:B------:R1:W-:Y:S02]  /*8c40*/  STL.64 [R1+0x260], R10 ;  /* 0x0002600a01007387 */ /* 0x0003e40000100a00 */
[----:B-1----:R-:W-:-:S04]  /*8c50*/  LEA R10, P6, R20, R6, 0x2 ;  /* 0x00000006140a7211 */ /* 0x002fc800078c10ff */
[----:B------:R-:W-:Y:S01]  /*8c60*/  LEA.HI.X.SX32 R11, R20, R7, 0x2, P6 ;  /* 0x00000007140b7211 */ /* 0x000fe200030f16ff */
[----:B----4-:R-:W-:Y:S02]  /*8c70*/  IMAD R4, R12, UR4, RZ ;  /* 0x000000040c047c24 */ /* 0x010fe4000f8e02ff */
[----:B------:R-:W3:Y:S04]  /*8c80*/  LDL.LU R12, [R1+0x2ac] ;  /* 0x0002ac00010c7983 */ /* 0x000ee80000300800 */
[----:B------:R-:W4:Y:S04]  /*8c90*/  LDL.LU R14, [R1+0xa18] ;  /* 0x000a1800010e7983 */ /* 0x000f280000300800 */
[----:B------:R1:W-:Y:S04]  /*8ca0*/  STL.64 [R1+0xa0], R8 ;  /* 0x0000a00801007387 */ /* 0x0003e80000100a00 */
[----:B------:R-:W-:Y:S04]  /*8cb0*/  STL [R1+0x45c], R4 ;  /* 0x00045c0401007387 */ /* 0x000fe80000100800 */
[----:B------:R1:W-:Y:S01]  /*8cc0*/  STL.64 [R1+0x270], R10 ;  /* 0x0002700a01007387 */ /* 0x0003e20000100a00 */
[----:B------:R-:W-:-:S03]  /*8cd0*/  IMAD R20, R21, UR4, RZ ;  /* 0x0000000415147c24 */ /* 0x000fc6000f8e02ff */
[----:B------:R-:W4:Y:S01]  /*8ce0*/  LDL.LU R21, [R1+0x2b4] ;  /* 0x0002b40001157983 */ /* 0x000f220000300800 */
[----:B-1----:R-:W-:-:S04]  /*8cf0*/  LEA R8, P0, R2, R6, 0x2 ;  /* 0x0000000602087211 */ /* 0x002fc800078010ff */
[-C--:B------:R-:W-:Y:S02]  /*8d00*/  LEA.HI.X.SX32 R9, R2, R7.reuse, 0x2, P0 ;  /* 0x0000000702097211 */ /* 0x080fe400000f16ff */
[C---:B------:R-:W-:Y:S01]  /*8d10*/  LEA R10, P6, R27.reuse, R6, 0x2 ;  /* 0x000000061b0a7211 */ /* 0x040fe200078c10ff */
[----:B------:R-:W4:Y:S04]  /*8d20*/  LDL.LU R2, [R1+0xa14] ;  /* 0x000a140001027983 */ /* 0x000f280000300800 */
[----:B------:R1:W-:Y:S01]  /*8d30*/  STL.64 [R1+0xa8], R8 ;  /* 0x0000a80801007387 */ /* 0x0003e20000100a00 */
[----:B------:R-:W-:-:S03]  /*8d40*/  LEA.HI.X.SX32 R11, R27, R7, 0x2, P6 ;  /* 0x000000071b0b7211 */ /* 0x000fc600030f16ff */
[----:B------:R-:W4:Y:S01]  /*8d50*/  LDL.LU R27, [R1+0xa10] ;  /* 0x000a1000011b7983 */ /* 0x000f220000300800 */
[----:B-1----:R-:W-:-:S03]  /*8d60*/  LEA R8, P0, R28, R6, 0x2 ;  /* 0x000000061c087211 */ /* 0x002fc600078010ff */
[----:B------:R-:W-:Y:S01]  /*8d70*/  STL [R1+0x458], R20 ;  /* 0x0004581401007387 */ /* 0x000fe20000100800 */
[----:B------:R-:W-:-:S03]  /*8d80*/  LEA.HI.X.SX32 R9, R28, R7, 0x2, P0 ;  /* 0x000000071c097211 */ /* 0x000fc600000f16ff */
[----:B------:R1:W-:Y:S04]  /*8d90*/  STL.64 [R1+0x288], R10 ;  /* 0x0002880a01007387 */ /* 0x0003e80000100a00 */
[----:B------:R2:W-:Y:S01]  /*8da0*/  STL.64 [R1+0xb0], R8 ;  /* 0x0000b00801007387 */ /* 0x0005e20000100a00 */
[CC--:B-1----:R-:W-:Y:S01]  /*8db0*/  LEA R10, P6, R24.reuse, R6.reuse, 0x2 ;  /* 0x00000006180a7211 */ /* 0x0c2fe200078c10ff */
[----:B--2---:R-:W-:Y:S01]  /*8dc0*/  IMAD R15, R15, UR4, RZ ;  /* 0x000000040f0f7c24 */ /* 0x004fe2000f8e02ff */
[CC--:B------:R-:W-:Y:S02]  /*8dd0*/  LEA R8, P0, R23.reuse, R6.reuse, 0x2 ;  /* 0x0000000617087211 */ /* 0x0c0fe400078010ff */
[-C--:B------:R-:W-:Y:S02]  /*8de0*/  LEA.HI.X.SX32 R11, R24, R7.reuse, 0x2, P6 ;  /* 0x00000007180b7211 */ /* 0x080fe400030f16ff */
[----:B------:R-:W-:Y:S01]  /*8df0*/  LEA.HI.X.SX32 R9, R23, R7, 0x2, P0 ;  /* 0x0000000717097211 */ /* 0x000fe200000f16ff */
[----:B------:R-:W-:Y:S04]  /*8e00*/  STL [R1+0x450], R15 ;  /* 0x0004500f01007387 */ /* 0x000fe80000100800 */
[----:B------:R1:W-:Y:S04]  /*8e10*/  STL.64 [R1+0x290], R10 ;  /* 0x0002900a01007387 */ /* 0x0003e80000100a00 */
[----:B------:R2:W-:Y:S01]  /*8e20*/  STL.64 [R1+0xb8], R8 ;  /* 0x0000b80801007387 */ /* 0x0005e20000100a00 */
[-C--:B-1----:R-:W-:Y:S01]  /*8e30*/  LEA R10, P6, R3, R6.reuse, 0x2 ;  /* 0x00000006030a7211 */ /* 0x082fe200078c10ff */
[----:B------:R-:W-:Y:S01]  /*8e40*/  IMAD R13, R13, UR4, RZ ;  /* 0x000000040d0d7c24 */ /* 0x000fe2000f8e02ff */
[----:B--2---:R-:W-:-:S02]  /*8e50*/  LEA R8, P0, R22, R6, 0x2 ;  /* 0x0000000616087211 */ /* 0x004fc400078010ff */
        /* <DEDUP_REMOVED lines=13> */
[----:B-1----:R-:W-:-:S02]  /*8f30*/  LEA R10, P6, R4, R6, 0x2 ;  /* 0x00000006040a7211 */ /* 0x002fc400078c10ff */
[-C--:B--2---:R-:W-:Y:S02]  /*8f40*/  LEA R8, P0, R20, R6.reuse, 0x2 ;  /* 0x0000000614087211 */ /* 0x084fe400078010ff */
[-C--:B------:R-:W-:Y:S02]  /*8f50*/  LEA.HI.X.SX32 R11, R4, R7.reuse, 0x2, P6 ;  /* 0x00000007040b7211 */ /* 0x080fe400030f16ff */
[----:B------:R-:W-:Y:S02]  /*8f60*/  LEA.HI.X.SX32 R9, R20, R7, 0x2, P0 ;  /* 0x0000000714097211 */ /* 0x000fe400000f16ff */
[----:B------:R-:W-:-:S04]  /*8f70*/  LEA R16, P6, R15, R6, 0x2 ;  /* 0x000000060f107211 */ /* 0x000fc800078c10ff */
[----:B------:R-:W-:Y:S02]  /*8f80*/  LEA.HI.X.SX32 R17, R15, R7, 0x2, P6 ;  /* 0x000000070f117211 */ /* 0x000fe400030f16ff */
[----:B------:R-:W-:Y:S01]  /*8f90*/  LEA R20, P6, R3, R6, 0x2 ;  /* 0x0000000603147211 */ /* 0x000fe200078c10ff */
[----:B---3--:R-:W-:-:S05]  /*8fa0*/  IMAD R12, R12, UR4, RZ ;  /* 0x000000040c0c7c24 */ /* 0x008fca000f8e02ff */
[----:B------:R-:W-:Y:S04]  /*8fb0*/  STL [R1+0x444], R12 ;  /* 0x0004440c01007387 */ /* 0x000fe80000100800 */
[----:B------:R1:W-:Y:S04]  /*8fc0*/  STL.64 [R1+0x2a8], R10 ;  /* 0x0002a80a01007387 */ /* 0x0003e80000100a00 */
[----:B-1----:R-:W2:Y:S04]  /*8fd0*/  LDL.64 R10, [R1+0x348] ;  /* 0x00034800010a7983 */ /* 0x002ea80000100a00 */
[----:B------:R1:W-:Y:S02]  /*8fe0*/  STL.64 [R1+0xd8], R8 ;  /* 0x0000d80801007387 */ /* 0x0003e40000100a00 */
[----:B-1----:R-:W-:Y:S01]  /*8ff0*/  LEA R8, P0, R13, R6, 0x2 ;  /* 0x000000060d087211 */ /* 0x002fe200078010ff */
[----:B----4-:R-:W-:-:S03]  /*9000*/  IMAD R4, R21, UR4, RZ ;  /* 0x0000000415047c24 */ /* 0x010fc6000f8e02ff */
[-C--:B------:R-:W-:Y:S02]  /*9010*/  LEA.HI.X.SX32 R9, R13, R7.reuse, 0x2, P0 ;  /* 0x000000070d097211 */ /* 0x080fe400000f16ff */
[----:B------:R-:W-:Y:S01]  /*9020*/  LEA.HI.X.SX32 R21, R3, R7, 0x2, P6 ;  /* 0x0000000703157211 */ /* 0x000fe200030f16ff */
[----:B------:R-:W-:Y:S04]  /*9030*/  STL [R1+0x440], R4 ;  /* 0x0004400401007387 */ /* 0x000fe80000100800 */
[----:B------:R-:W-:Y:S04]  /*9040*/  STL.64 [R1+0x2b0], R16 ;  /* 0x0002b01001007387 */ /* 0x000fe80000100a00 */
[----:B------:R-:W3:Y:S04]  /*9050*/  LDL.LU R13, [R1+0x2d8] ;  /* 0x0002d800010d7983 */ /* 0x000ee80000300800 */
[----:B------:R-:W-:Y:S04]  /*9060*/  STL.64 [R1+0xe8], R8 ;  /* 0x0000e80801007387 */ /* 0x000fe80000100a00 */
[----:B------:R1:W-:Y:S04]  /*9070*/  STL.64 [R1+0x2b8], R20 ;  /* 0x0002b81401007387 */ /* 0x0003e80000100a00 */
[----:B-1----:R-:W4:Y:S01]  /*9080*/  LDL.64 R20, [R1+0x340] ;  /* 0x0003400001147983 */ /* 0x002f220000100a00 */
[----:B------:R-:W-:-:S02]  /*9090*/  LEA R8, P0, R12, R6, 0x2 ;  /* 0x000000060c087211 */ /* 0x000fc400078010ff */
[----:B------:R-:W-:Y:S02]  /*90a0*/  LEA R22, P6, R4, R6, 0x2 ;  /* 0x0000000604167211 */ /* 0x000fe400078c10ff */
[-C--:B------:R-:W-:Y:S02]  /*90b0*/  LEA.HI.X.SX32 R9, R12, R7.reuse, 0x2, P0 ;  /* 0x000000070c097211 */ /* 0x080fe400000f16ff */
[C---:B------:R-:W-:Y:S02]  /*90c0*/  LOP3.LUT R17, R19.reuse, 0x5e, RZ, 0xfc, !PT ;  /* 0x0000005e13117812 */ /* 0x040fe400078efcff */
[----:B------:R-:W-:Y:S01]  /*90d0*/  LEA.HI.X.SX32 R23, R4, R7, 0x2, P6 ;  /* 0x0000000704177211 */ /* 0x000fe200030f16ff */
[----:B------:R1:W-:Y:S04]  /*90e0*/  STL.64 [R1+0xf8], R8 ;  /* 0x0000f80801007387 */ /* 0x0003e80000100a00 */
[----:B-1----:R-:W4:Y:S04]  /*90f0*/  LDL.LU R8, [R1+0x2e8] ;  /* 0x0002e80001087983 */ /* 0x002f280000300800 */
[----:B------:R-:W-:Y:S04]  /*9100*/  STL [R1+0x858], R17 ;  /* 0x0008581101007387 */ /* 0x000fe80000100800 */
[----:B------:R-:W-:Y:S04]  /*9110*/  STL.64 [R1+0x2c8], R22 ;  /* 0x0002c81601007387 */ /* 0x000fe80000100a00 */
[----:B------:R1:W-:Y:S04]  /*9120*/  STL.64 [R1+0x8a8], R22 ;  /* 0x0008a81601007387 */ /* 0x0003e80000100a00 */
[----:B-1----:R-:W4:Y:S04]  /*9130*/  LDL.64 R22, [R1+0x338] ;  /* 0x0003380001167983 */ /* 0x002f280000100a00 */
[----:B------:R-:W4:Y:S04]  /*9140*/  LDL.LU R16, [R1+0x2dc] ;  /* 0x0002dc0001107983 */ /* 0x000f280000300800 */
[----:B------:R-:W4:Y:S04]  /*9150*/  LDL.64 R24, [R1+0x330] ;  /* 0x0003300001187983 */ /* 0x000f280000100a00 */
[----:B------:R-:W4:Y:S04]  /*9160*/  LDL.LU R9, [R1+0x2ec] ;  /* 0x0002ec0001097983 */ /* 0x000f280000300800 */
[----:B------:R-:W4:Y:S01]  /*9170*/  LDL.LU R15, [R1+0x3b0] ;  /* 0x0003b000010f7983 */ /* 0x000f220000300800 */
[----:B------:R-:W-:-:S02]  /*9180*/  LOP3.LUT R28, R19, 0x66, RZ, 0xfc, !PT ;  /* 0x00000066131c7812 */ /* 0x000fc400078efcff */
[----:B------:R-:W-:Y:S01]  /*9190*/  ISETP.GE.AND P0, PT, R5, UR14, PT ;  /* 0x0000000e05007c0c */ /* 0x000fe2000bf06270 */
[----:B------:R-:W1:Y:S01]  /*91a0*/  LDCU UR14, c[0x0][0x3a0] ;  /* 0x00007400ff0e77ac */ /* 0x000e620008000800 */
[----:B------:R-:W-:Y:S01]  /*91b0*/  LOP3.LUT R3, R19, 0x62, RZ, 0xfc, !PT ;  /* 0x0000006213037812 */ /* 0x000fe200078efcff */
[----:B------:R-:W-:Y:S01]  /*91c0*/  STL [R1+0x85c], R28 ;  /* 0x00085c1c01007387 */ /* 0x000fe20000100800 */
[----:B------:R-:W-:Y:S02]  /*91d0*/  SEL R5, R0, RZ, !P0 ;  /* 0x000000ff00057207 */ /* 0x000fe40004000000 */
[----:B------:R-:W-:Y:S01]  /*91e0*/  ISETP.GE.AND P0, PT, R3, UR16, PT ;  /* 0x0000001003007c0c */ /* 0x000fe2000bf06270 */
[----:B------:R-:W-:Y:S01]  /*91f0*/  STL [R1+0xa0c], R29 ;  /* 0x000a0c1d01007387 */ /* 0x000fe20000100800 */
[----:B------:R-:W-:Y:S01]  /*9200*/  LOP3.LUT R3, R19, 0x6a, RZ, 0xfc, !PT ;  /* 0x0000006a13037812 */ /* 0x000fe200078efcff */
[----:B------:R-:W1:Y:S02]  /*9210*/  LDCU UR16, c[0x0][0x3a0] ;  /* 0x00007400ff1077ac */ /* 0x000e640008000800 */
[----:B--2---:R2:W-:Y:S01]  /*9220*/  LDGSTS.E [R26+0x12800], desc[UR12][R10.64], P3 ;  /* 0x128000000a1a7fae */ /* 0x0045e200099a100c */
[----:B---3--:R-:W-:-:S05]  /*9230*/  IMAD R13, R13, UR4, RZ ;  /* 0x000000040d0d7c24 */ /* 0x008fca000f8e02ff */
[----:B------:R3:W-:Y:S04]  /*9240*/  STL [R1+0x43c], R13 ;  /* 0x00043c0d01007387 */ /* 0x0007e80000100800 */
[----:B----4-:R-:W-:Y:S01]  /*9250*/  LDGSTS.E [R26+0x13800], desc[UR12][R20.64], P2 ;  /* 0x13800000141a7fae */ /* 0x010fe200091a100c */
[----:B--2---:R-:W-:-:S04]  /*9260*/  LEA R10, P2, R13, R6, 0x2 ;  /* 0x000000060d0a7211 */ /* 0x004fc800078410ff */
[----:B------:R-:W-:Y:S01]  /*9270*/  LEA.HI.X.SX32 R11, R13, R7, 0x2, P2 ;  /* 0x000000070d0b7211 */ /* 0x000fe200010f16ff */
[----:B------:R-:W2:Y:S04]  /*9280*/  LDL.LU R21, [R1+0x3c8] ;  /* 0x0003c80001157983 */ /* 0x000ea80000300800 */
[----:B------:R-:W4:Y:S04]  /*9290*/  LDL.LU R12, [R1+0x3d4] ;  /* 0x0003d400010c7983 */ /* 0x000f280000300800 */
[----:B------:R1:W-:Y:S04]  /*92a0*/  STL [R1+0x860], R3 ;  /* 0x0008600301007387 */ /* 0x0003e80000100800 */
[----:B------:R1:W-:Y:S04]  /*92b0*/  STL.64 [R1+0x108], R10 ;  /* 0x0001080a01007387 */ /* 0x0003e80000100a00 */
[----:B---3--:R-:W3:Y:S01]  /*92c0*/  LDL.LU R13, [R1+0x404] ;  /* 0x00040400010d7983 */ /* 0x008ee20000300800 */
[----:B------:R-:W-:Y:S01]  /*92d0*/  ISETP.GE.AND P6, PT, R17, UR15, PT ;  /* 0x0000000f11007c0c */ /* 0x000fe2000bfc6270 */
[----:B------:R-:W2:Y:S01]  /*92e0*/  LDCU UR15, c[0x0][0x3a0] ;  /* 0x00007400ff0f77ac */ /* 0x000ea20008000800 */
[----:B------:R-:W-:-:S02]  /*92f0*/  ISETP.NE.U32.AND P3, PT, R5, RZ, PT ;  /* 0x000000ff0500720c */ /* 0x000fc40003f65070 */
[----:B------:R-:W-:Y:S02]  /*9300*/  SEL R4, R0, RZ, !P6 ;  /* 0x000000ff00047207 */ /* 0x000fe40007000000 */
[----:B------:R-:W-:Y:S02]  /*9310*/  ISETP.GE.AND P6, PT, R28, UR17, PT ;  /* 0x000000111c007c0c */ /* 0x000fe4000bfc6270 */
[----:B------:R-:W-:Y:S02]  /*9320*/  SEL R5, R0, RZ, !P0 ;  /* 0x000000ff00057207 */ /* 0x000fe40004000000 */
[----:B------:R-:W-:Y:S02]  /*9330*/  ISETP.NE.U32.AND P0, PT, R4, RZ, PT ;  /* 0x000000ff0400720c */ /* 0x000fe40003f05070 */
[----:B------:R-:W-:Y:S02]  /*9340*/  SEL R4, R0, RZ, !P6 ;  /* 0x000000ff00047207 */ /* 0x000fe40007000000 */
[----:B------:R-:W-:Y:S01]  /*9350*/  ISETP.GE.AND P6, PT, R3, UR18, PT ;  /* 0x0000001203007c0c */ /* 0x000fe2000bfc6270 */
[----:B-1----:R-:W-:Y:S01]  /*9360*/  IMAD R3, R8, UR4, RZ ;  /* 0x0000000408037c24 */ /* 0x002fe2000f8e02ff */
[----:B------:R1:W-:Y:S01]  /*9370*/  LDGSTS.E [R26+0x14800], desc[UR12][R22.64], P1 ;  /* 0x14800000161a7fae */ /* 0x0003e200089a100c */
[----:B------:R-:W-:-:S02]  /*9380*/  ISETP.NE.U32.AND P1, PT, R5, RZ, PT ;  /* 0x000000ff0500720c */ /* 0x000fc40003f25070 */
[----:B------:R-:W-:Y:S01]  /*9390*/  ISETP.NE.U32.AND P2, PT, R4, RZ, PT ;  /* 0x000000ff0400720c */ /* 0x000fe20003f45070 */
[----:B------:R-:W-:Y:S01]  /*93a0*/  IMAD R5, R16, UR4, RZ ;  /* 0x0000000410057c24 */ /* 0x000fe2000f8e02ff */
[----:B------:R-:W3:Y:S01]  /*93b0*/  LDL.LU R8, [R1+0x408] ;  /* 0x0004080001087983 */ /* 0x000ee20000300800 */
[----:B------:R-:W-:Y:S02]  /*93c0*/  SEL R4, R0, RZ, !P6 ;  /* 0x000000ff00047207 */ /* 0x000fe40007000000 */
[----:B------:R-:W-:Y:S01]  /*93d0*/  LEA R10, P6, R3, R6, 0x2 ;  /* 0x00000006030a7211 */ /* 0x000fe200078c10ff */
[----:B------:R1:W-:Y:S01]  /*93e0*/  STL [R1+0x434], R3 ;  /* 0x0004340301007387 */ /* 0x0003e20000100800 */
[----:B------:R-:W-:-:S03]  /*93f0*/  IMAD R16, R9, UR4, RZ ;  /* 0x0000000409107c24 */ /* 0x000fc6000f8e02ff */
[----:B------:R-:W-:Y:S01]  /*9400*/  STL [R1+0x430], R5 ;  /* 0x0004300501007387 */ /* 0x000fe20000100800 */
[----:B------:R-:W-:-:S03]  /*9410*/  LEA.HI.X.SX32 R11, R3, R7, 0x2, P6 ;  /* 0x00000007030b7211 */ /* 0x000fc600030f16ff */
[----:B------:R-:W3:Y:S01]  /*9420*/  LDL.LU R9, [R1+0x40c] ;  /* 0x00040c0001097983 */ /* 0x000ee20000300800 */
[----:B-1----:R-:W-:-:S03]  /*9430*/  IMAD R3, R15, UR4, RZ ;  /* 0x000000040f037c24 */ /* 0x002fc6000f8e02ff */
[----:B------:R-:W-:Y:S04]  /*9440*/  STL [R1+0x42c], R16 ;  /* 0x00042c1001007387 */ /* 0x000fe80000100800 */
[----:B------:R-:W3:Y:S01]  /*9450*/  LDL.LU R15, [R1+0x410] ;  /* 0x00041000010f7983 */ /* 0x000ee20000300800 */
[----:B------:R-:W-:-:S03]  /*9460*/  LEA R22, P6, R5, R6, 0x2 ;  /* 0x0000000605167211 */ /* 0x000fc600078c10ff */
[----:B------:R1:W-:Y:S01]  /*9470*/  LDGSTS.E [R26+0x15800], desc[UR12][R24.64], P5 ;  /* 0x15800000181a7fae */ /* 0x0003e2000a9a100c */
[----:B------:R-:W-:-:S03]  /*9480*/  LEA.HI.X.SX32 R23, R5, R7, 0x2, P6 ;  /* 0x0000000705177211 */ /* 0x000fc600030f16ff */
[----:B------:R-:W-:Y:S04]  /*9490*/  STL.64 [R1+0x2d8], R10 ;  /* 0x0002d80a01007387 */ /* 0x000fe80000100a00 */
[----:B------:R-:W-:Y:S01]  /*94a0*/  STL [R1+0x428], R3 ;  /* 0x0004280301007387 */ /* 0x000fe20000100800 */
[----:B-1----:R-:W-:-:S03]  /*94b0*/  LEA R24, P6, R16, R6, 0x2 ;  /* 0x0000000610187211 */ /* 0x002fc600078c10ff */
[----:B------:R1:W-:Y:S01]  /*94c0*/  STL.64 [R1+0x8b0], R10 ;  /* 0x0008b00a01007387 */ /* 0x0003e20000100a00 */
[----:B------:R-:W-:-:S03]  /*94d0*/  LEA.HI.X.SX32 R25, R16, R7, 0x2, P6 ;  /* 0x0000000710197211 */ /* 0x000fc600030f16ff */
[----:B------:R-:W-:Y:S01]  /*94e0*/  STL.64 [R1+0x118], R22 ;  /* 0x0001181601007387 */ /* 0x000fe20000100a00 */
[----:B------:R-:W-:-:S03]  /*94f0*/  ISETP.NE.U32.AND P5, PT, R4, RZ, PT ;  /* 0x000000ff0400720c */ /* 0x000fc60003fa5070 */
[----:B------:R-:W-:Y:S01]  /*9500*/  STL.64 [R1+0x978], R22 ;  /* 0x0009781601007387 */ /* 0x000fe20000100a00 */
[----:B-1----:R-:W-:-:S04]  /*9510*/  LEA R10, P6, R3, R6, 0x2 ;  /* 0x00000006030a7211 */ /* 0x002fc800078c10ff */
[----:B------:R-:W-:Y:S01]  /*9520*/  LEA.HI.X.SX32 R11, R3, R7, 0x2, P6 ;  /* 0x00000007030b7211 */ /* 0x000fe200030f16ff */
[----:B--2---:R-:W-:Y:S02]  /*9530*/  IMAD R5, R21, UR4, RZ ;  /* 0x0000000415057c24 */ /* 0x004fe4000f8e02ff */
[----:B----4-:R-:W-:-:S03]  /*9540*/  IMAD R4, R12, UR4, RZ ;  /* 0x000000040c047c24 */ /* 0x010fc6000f8e02ff */
[----:B------:R-:W-:Y:S04]  /*9550*/  STL [R1+0x424], R5 ;  /* 0x0004240501007387 */ /* 0x000fe80000100800 */
[----:B------:R-:W-:Y:S04]  /*9560*/  STL.64 [R1+0x2e8], R24 ;  /* 0x0002e81801007387 */ /* 0x000fe80000100a00 */
[----:B------:R-:W-:Y:S01]  /*9570*/  STL.64 [R1+0x8b8], R24 ;  /* 0x0008b81801007387 */ /* 0x000fe20000100a00 */
[----:B---3--:R-:W-:-:S03]  /*9580*/  IMAD R3, R13, UR4, RZ ;  /* 0x000000040d037c24 */ /* 0x008fc6000f8e02ff */
[----:B------:R-:W-:Y:S04]  /*9590*/  STL [R1+0x420], R4 ;  /* 0x0004200401007387 */ /* 0x000fe80000100800 */
[----:B------:R-:W-:Y:S04]  /*95a0*/  STL.64 [R1+0x128], R10 ;  /* 0x0001280a01007387 */ /* 0x000fe80000100a00 */
[----:B------:R1:W-:Y:S04]  /*95b0*/  STL.64 [R1+0x980], R10 ;  /* 0x0009800a01007387 */ /* 0x0003e80000100a00 */
[----:B------:R2:W-:Y:S04]  /*95c0*/  STL [R1+0x41c], R3 ;  /* 0x00041c0301007387 */ /* 0x0005e80000100800 */
[----:B------:R-:W3:Y:S01]  /*95d0*/  LDL.64 R16, [R1+0x328] ;  /* 0x0003280001107983 */ /* 0x000ee20000100a00 */
[----:B------:R-:W-:-:S04]  /*95e0*/  LEA R20, P6, R5, R6, 0x2 ;  /* 0x0000000605147211 */ /* 0x000fc800078c10ff */
[----:B------:R-:W-:Y:S02]  /*95f0*/  LEA.HI.X.SX32 R21, R5, R7, 0x2, P6 ;  /* 0x0000000705157211 */ /* 0x000fe400030f16ff */
[----:B-1----:R-:W-:Y:S01]  /*9600*/  LEA R10, P6, R4, R6, 0x2 ;  /* 0x00000006040a7211 */ /* 0x002fe200078c10ff */
[----:B------:R-:W-:-:S03]  /*9610*/  IMAD R5, R8, UR4, RZ ;  /* 0x0000000408057c24 */ /* 0x000fc6000f8e02ff */
[-C--:B------:R-:W-:Y:S02]  /*9620*/  LEA.HI.X.SX32 R11, R4, R7.reuse, 0x2, P6 ;  /* 0x00000007040b7211 */ /* 0x080fe400030f16ff */
[CC--:B------:R-:W-:Y:S01]  /*9630*/  LEA R12, P6, R3.reuse, R6.reuse, 0x2 ;  /* 0x00000006030c7211 */ /* 0x0c0fe200078c10ff */
[----:B------:R-:W-:Y:S03]  /*9640*/  STL.64 [R1+0x178], R20 ;  /* 0x0001781401007387 */ /* 0x000fe60000100a00 */
[-C--:B------:R-:W-:Y:S01]  /*9650*/  LEA.HI.X.SX32 R13, R3, R7.reuse, 0x2, P6 ;  /* 0x00000007030d7211 */ /* 0x080fe200030f16ff */
[----:B------:R-:W-:Y:S01]  /*9660*/  IMAD R4, R9, UR4, RZ ;  /* 0x0000000409047c24 */ /* 0x000fe2000f8e02ff */
[----:B------:R-:W-:Y:S01]  /*9670*/  LEA R8, P6, R5, R6, 0x2 ;  /* 0x0000000605087211 */ /* 0x000fe200078c10ff */
[----:B------:R-:W-:Y:S04]  /*9680*/  STL [R1+0x418], R5 ;  /* 0x0004180501007387 */ /* 0x000fe80000100800 */
[----:B------:R1:W-:Y:S01]  /*9690*/  STL.64 [R1+0x140], R10 ;  /* 0x0001400a01007387 */ /* 0x0003e20000100a00 */
[----:B--2---:R-:W-:Y:S01]  /*96a0*/  IMAD R3, R15, UR4, RZ ;  /* 0x000000040f037c24 */ /* 0x004fe2000f8e02ff */
[----:B------:R-:W-:-:S02]  /*96b0*/  LEA.HI.X.SX32 R9, R5, R7, 0x2, P6 ;  /* 0x0000000705097211 */ /* 0x000fc400030f16ff */
[----:B------:R-:W-:Y:S04]  /*96c0*/  STL.64 [R1+0x8c0], R20 ;  /* 0x0008c01401007387 */ /* 0x000fe80000100a00 */
[----:B------:R-:W-:Y:S04]  /*96d0*/  STL [R1+0x414], R4 ;  /* 0x0004140401007387 */ /* 0x000fe80000100800 */
[----:B------:R-:W-:Y:S04]  /*96e0*/  STL.64 [R1+0x150], R12 ;  /* 0x0001500c01007387 */ /* 0x000fe80000100a00 */
[----:B------:R-:W-:Y:S04]  /*96f0*/  STL.64 [R1+0x8c8], R12 ;  /* 0x0008c80c01007387 */ /* 0x000fe80000100a00 */
[----:B------:R-:W-:Y:S04]  /*9700*/  STL [R1+0x410], R3 ;  /* 0x0004100301007387 */ /* 0x000fe80000100800 */
[----:B------:R-:W2:Y:S04]  /*9710*/  LDL.64 R22, [R1+0x320] ;  /* 0x0003200001167983 */ /* 0x000ea80000100a00 */
[----:B------:R4:W-:Y:S01]  /*9720*/  STL.64 [R1+0x8], R8 ;  /* 0x0000080801007387 */ /* 0x0009e20000100a00 */
[----:B-1----:R-:W-:Y:S01]  /*9730*/  IMAD R10, R27, UR4, RZ ;  /* 0x000000041b0a7c24 */ /* 0x002fe2000f8e02ff */
[----:B------:R-:W1:Y:S01]  /*9740*/  LDCU UR4, c[0x0][0x3a0] ;  /* 0x00007400ff0477ac */ /* 0x000e620008000800 */
[----:B----4-:R-:W-:-:S04]  /*9750*/  LEA R8, P6, R4, R6, 0x2 ;  /* 0x0000000604087211 */ /* 0x010fc800078c10ff */
[-C--:B------:R-:W-:Y:S02]  /*9760*/  LEA.HI.X.SX32 R9, R4, R7.reuse, 0x2, P6 ;  /* 0x0000000704097211 */ /* 0x080fe400030f16ff */
[CC--:B------:R-:W-:Y:S01]  /*9770*/  LEA R4, P6, R3.reuse, R6.reuse, 0x2 ;  /* 0x0000000603047211 */ /* 0x0c0fe200078c10ff */
[----:B------:R-:W-:Y:S03]  /*9780*/  STL [R1+0x40c], R10 ;  /* 0x00040c0a01007387 */ /* 0x000fe60000100800 */
[----:B------:R-:W-:Y:S01]  /*9790*/  LEA.HI.X.SX32 R5, R3, R7, 0x2, P6 ;  /* 0x0000000703057211 */ /* 0x000fe200030f16ff */
[----:B------:R-:W4:Y:S01]  /*97a0*/  LDL.64 R28, [R1+0x318] ;  /* 0x00031800011c7983 */ /* 0x000f220000100a00 */
[----:B------:R-:W-:-:S03]  /*97b0*/  LEA R6, P6, R10, R6, 0x2 ;  /* 0x000000060a067211 */ /* 0x000fc600078c10ff */
[----:B------:R1:W-:Y:S01]  /*97c0*/  STL.64 [R1+0x968], R4 ;  /* 0x0009680401007387 */ /* 0x0003e20000100a00 */
[----:B------:R-:W-:-:S03]  /*97d0*/  LEA.HI.X.SX32 R7, R10, R7, 0x2, P6 ;  /* 0x000000070a077211 */ /* 0x000fc600030f16ff */
[----:B------:R-:W-:Y:S04]  /*97e0*/  STL.64 [R1], R8 ;  /* 0x0000000801007387 */ /* 0x000fe80000100a00 */
[----:B------:R1:W-:Y:S04]  /*97f0*/  STL.64 [R1+0x8d0], R8 ;  /* 0x0008d00801007387 */ /* 0x0003e80000100a00 */
[----:B-1----:R-:W4:Y:S04]  /*9800*/  LDL.64 R4, [R1+0x300] ;  /* 0x0003000001047983 */ /* 0x002f280000100a00 */
[----:B------:R-:W4:Y:S04]  /*9810*/  LDL.64 R8, [R1+0x310] ;  /* 0x0003100001087983 */ /* 0x000f280000100a00 */
[----:B------:R1:W-:Y:S04]  /*9820*/  STL.64 [R1+0x8d8], R6 ;  /* 0x0008d80601007387 */ /* 0x0003e80000100a00 */
[----:B------:R-:W4:Y:S04]  /*9830*/  LDL R15, [R1+0x308] ;  /* 0x00030800010f7983 */ /* 0x000f280000100800 */
[----:B------:R-:W4:Y:S04]  /*9840*/  LDL.64 R12, [R1+0x2f8] ;  /* 0x0002f800010c7983 */ /* 0x000f280000100a00 */
[----:B---3--:R3:W-:Y:S04]  /*9850*/  LDGSTS.E [R26+0x16800], desc[UR12][R16.64], P3 ;  /* 0x16800000101a7fae */ /* 0x0087e800099a100c */
[----:B------:R-:W3:Y:S04]  /*9860*/  LDL.LU R17, [R1+0x3b8] ;  /* 0x0003b80001117983 */ /* 0x000ee80000300800 */
[----:B------:R-:W3:Y:S04]  /*9870*/  LDL.64 R20, [R1+0x2f0] ;  /* 0x0002f00001147983 */ /* 0x000ee80000100a00 */
[----:B------:R-:W3:Y:S04]  /*9880*/  LDL.64 R10, [R1+0x2e0] ;  /* 0x0002e000010a7983 */ /* 0x000ee80000100a00 */
[----:B------:R-:W3:Y:S01]  /*9890*/  LDL.64 R24, [R1+0x2d0] ;  /* 0x0002d00001187983 */ /* 0x000ee20000100a00 */
[----:B------:R-:W-:-:S04]  /*98a0*/  LOP3.LUT R3, R19, 0x6e, RZ, 0xfc, !PT ;  /* 0x0000006e13037812 */ /* 0x000fc800078efcff */
[----:B------:R-:W-:Y:S02]  /*98b0*/  ISETP.GE.AND P6, PT, R3, UR14, PT ;  /* 0x0000000e03007c0c */ /* 0x000fe4000bfc6270 */
[----:B------:R-:W-:Y:S02]  /*98c0*/  LOP3.LUT R3, R19, 0x72, RZ, 0xfc, !PT ;  /* 0x0000007213037812 */ /* 0x000fe400078efcff */
[----:B------:R-:W-:Y:S02]  /*98d0*/  SEL R27, R0, RZ, !P6 ;  /* 0x000000ff001b7207 */ /* 0x000fe40007000000 */
[----:B------:R-:W-:Y:S02]  /*98e0*/  ISETP.GE.AND P3, PT, R3, UR15, PT ;  /* 0x0000000f03007c0c */ /* 0x000fe4000bf66270 */
[----:B------:R-:W-:Y:S02]  /*98f0*/  LOP3.LUT R3, R19, 0x76, RZ, 0xfc, !PT ;  /* 0x0000007613037812 */ /* 0x000fe400078efcff */
[----:B------:R-:W-:-:S02]  /*9900*/  ISETP.NE.U32.AND P6, PT, R27, RZ, PT ;  /* 0x000000ff1b00720c */ /* 0x000fc40003fc5070 */
[C---:B------:R-:W-:Y:S02]  /*9910*/  SEL R27, R0.reuse, RZ, !P3 ;  /* 0x000000ff001b7207 */ /* 0x040fe40005800000 */
[----:B-1----:R-:W-:Y:S01]  /*9920*/  LOP3.LUT R6, R19, 0x7a, RZ, 0xfc, !PT ;  /* 0x0000007a13067812 */ /* 0x002fe200078efcff */
[----:B--2---:R-:W-:Y:S01]  /*9930*/  LDGSTS.E [R26+0x17800], desc[UR12][R22.64], P0 ;  /* 0x17800000161a7fae */ /* 0x004fe200081a100c */
[----:B------:R-:W-:Y:S02]  /*9940*/  ISETP.GE.AND P0, PT, R3, UR4, PT ;  /* 0x0000000403007c0c */ /* 0x000fe4000bf06270 */
[----:B------:R-:W-:Y:S01]  /*9950*/  ISETP.NE.U32.AND P3, PT, R27, RZ, PT ;  /* 0x000000ff1b00720c */ /* 0x000fe20003f65070 */
[----:B------:R-:W2:Y:S01]  /*9960*/  LDL.LU R3, [R1+0x30c] ;  /* 0x00030c0001037983 */ /* 0x000ea20000300800 */
[----:B------:R-:W-:-:S04]  /*9970*/  SEL R27, R0, RZ, !P0 ;  /* 0x000000ff001b7207 */ /* 0x000fc80004000000 */
[----:B------:R-:W-:Y:S01]  /*9980*/  ISETP.NE.U32.AND P0, PT, R27, RZ, PT ;  /* 0x000000ff1b00720c */ /* 0x000fe20003f05070 */
[----:B------:R-:W2:Y:S04]  /*9990*/  LDL.64 R22, [R1+0x2c0] ;  /* 0x0002c00001167983 */ /* 0x000ea80000100a00 */
[----:B----4-:R1:W-:Y:S01]  /*99a0*/  LDGSTS.E [R26+0x18800], desc[UR12][R28.64], P1 ;  /* 0x188000001c1a7fae */ /* 0x0103e200089a100c */
[----:B------:R-:W-:Y:S02]  /*99b0*/  ISETP.GE.AND P1, PT, R6, UR16, PT ;  /* 0x0000001006007c0c */ /* 0x000fe4000bf26270 */
[----:B------:R-:W-:Y:S02]  /*99c0*/  LOP3.LUT R6, R19, 0x7e, RZ, 0xfc, !PT ;  /* 0x0000007e13067812 */ /* 0x000fe400078efcff */
[----:B------:R-:W-:-:S04]  /*99d0*/  SEL R27, R0, RZ, !P1 ;  /* 0x000000ff001b7207 */ /* 0x000fc80004800000 */
[----:B------:R-:W-:Y:S01]  /*99e0*/  ISETP.NE.U32.AND P1, PT, R27, RZ, PT ;  /* 0x000000ff1b00720c */ /* 0x000fe20003f25070 */
[----:B------:R-:W4:Y:S04]  /*99f0*/  LDL.LU R29, [R1+0xa0c] ;  /* 0x000a0c00011d7983 */ /* 0x000f280000300800 */
[----:B------:R-:W4:Y:S04]  /*9a00*/  LDL.LU R16, [R1+0x3bc] ;  /* 0x0003bc0001107983 */ /* 0x000f280000300800 */
[----:B------:R-:W-:Y:S01]  /*9a10*/  LDGSTS.E [R26+0x19800], desc[UR12][R8.64], P2 ;  /* 0x19800000081a7fae */ /* 0x000fe200091a100c */
[----:B------:R-:W-:-:S03]  /*9a20*/  ISETP.GE.AND P2, PT, R6, UR19, PT ;  /* 0x0000001306007c0c */ /* 0x000fc6000bf46270 */
[----:B------:R-:W-:Y:S01]  /*9a30*/  LDGSTS.E [R26+0x1a800], desc[UR12][R4.64], P5 ;  /* 0x1a800000041a7fae */ /* 0x000fe2000a9a100c */
[----:B------:R-:W-:Y:S02]  /*9a40*/  ISETP.GE.AND P5, PT, R19, UR7, PT ;  /* 0x0000000713007c0c */ /* 0x000fe4000bfa6270 */
[----:B------:R-:W-:Y:S02]  /*9a50*/  SEL R27, R0, RZ, !P2 ;  /* 0x000000ff001b7207 */ /* 0x000fe40005000000 */
[----:B------:R-:W-:Y:S02]  /*9a60*/  ISETP.GT.AND P2, PT, R15, 0xff, PT ;  /* 0x000000ff0f00780c */ /* 0x000fe40003f44270 */
[----:B------:R-:W-:Y:S01]  /*9a70*/  SEL R0, RZ, 0x4, P5 ;  /* 0x00000004ff007807 */ /* 0x000fe20002800000 */
[----:B------:R-:W-:Y:S03]  /*9a80*/  LDGSTS.E [R26+0x1b800], desc[UR12][R12.64], P6 ;  /* 0x1b8000000c1a7fae */ /* 0x000fe6000b1a100c */
[----:B------:R-:W-:-:S02]  /*9a90*/  SEL R15, R0, RZ, P2 ;  /* 0x000000ff000f7207 */ /* 0x000fc40001000000 */
[----:B---3--:R-:W-:Y:S01]  /*9aa0*/  SEL R0, R17, RZ, P2 ;  /* 0x000000ff11007207 */ /* 0x008fe20001000000 */
[----:B------:R-:W-:Y:S03]  /*9ab0*/  LDGSTS.E [R26+0x1c800], desc[UR12][R20.64], P3 ;  /* 0x1c800000141a7fae */ /* 0x000fe600099a100c */
[----:B------:R-:W-:Y:S02]  /*9ac0*/  ISETP.NE.U32.AND P3, PT, R0, RZ, PT ;  /* 0x000000ff0000720c */ /* 0x000fe40003f65070 */
[----:B------:R-:W-:Y:S01]  /*9ad0*/  SEL R0, R2, RZ, P2 ;  /* 0x000000ff02007207 */ /* 0x000fe20001000000 */
[----:B------:R-:W3:Y:S01]  /*9ae0*/  S2R R17, SR_TID.X ;  /* 0x0000000000117919 */ /* 0x000ee20000002100 */
[----:B------:R-:W4:Y:S01]  /*9af0*/  LDL.LU R2, [R1+0xa08] ;  /* 0x000a080001027983 */ /* 0x000f220000300800 */
[----:B-1----:R-:W1:Y:S03]  /*9b00*/  S2R R28, SR_TID.X ;  /* 0x00000000001c7919 */ /* 0x002e660000002100 */
[----:B------:R-:W-:Y:S04]  /*9b10*/  LDGSTS.E [R26+0x1d800], desc[UR12][R10.64], P0 ;  /* 0x1d8000000a1a7fae */ /* 0x000fe800081a100c */
[----:B------:R-:W-:Y:S01]  /*9b20*/  LDGSTS.E [R26+0x1e800], desc[UR12][R24.64], P1 ;  /* 0x1e800000181a7fae */ /* 0x000fe200089a100c */
[----:B---3--:R-:W-:-:S04]  /*9b30*/  SHF.R.U32.HI R17, RZ, 0x8, R17 ;  /* 0x00000008ff117819 */ /* 0x008fc80000011611 */
[----:B------:R-:W-:-:S04]  /*9b40*/  SGXT.U32 R17, R17, 0x1 ;  /* 0x000000011111781a */ /* 0x000fc80000000000 */
[----:B------:R-:W-:-:S04]  /*9b50*/  LOP3.LUT R17, R17, 0x18, RZ, 0xfc, !PT ;  /* 0x0000001811117812 */ /* 0x000fc800078efcff */
[----:B------:R-:W-:Y:S02]  /*9b60*/  ISETP.GE.AND P1, PT, R17, UR7, PT ;  /* 0x0000000711007c0c */ /* 0x000fe4000bf26270 */
[----:B------:R-:W3:Y:S01]  /*9b70*/  S2R R17, SR_TID.X ;  /* 0x0000000000117919 */ /* 0x000ee20000002100 */
[----:B------:R-:W-:Y:S02]  /*9b80*/  ISETP.NE.U32.AND P5, PT, R27, RZ, PT ;  /* 0x000000ff1b00720c */ /* 0x000fe40003fa5070 */
[----:B-1----:R-:W-:-:S04]  /*9b90*/  SHF.R.U32.HI R28, RZ, 0x8, R28 ;  /* 0x00000008ff1c7819 */ /* 0x002fc8000001161c */
[----:B------:R-:W-:-:S04]  /*9ba0*/  SGXT.U32 R28, R28, 0x1 ;  /* 0x000000011c1c781a */ /* 0x000fc80000000000 */
[----:B------:R-:W-:-:S03]  /*9bb0*/  LOP3.LUT R28, R28, 0x1c, RZ, 0xfc, !PT ;  /* 0x0000001c1c1c7812 */ /* 0x000fc600078efcff */
[----:B--2---:R-:W-:Y:S01]  /*9bc0*/  LDGSTS.E [R26+0x1f800], desc[UR12][R22.64], P5 ;  /* 0x1f800000161a7fae */ /* 0x004fe2000a9a100c */
[----:B------:R-:W-:Y:S02]  /*9bd0*/  ISETP.GE.AND P5, PT, R28, UR7, PT ;  /* 0x000000071c007c0c */ /* 0x000fe4000bfa6270 */
[----:B------:R-:W-:Y:S01]  /*9be0*/  ISETP.NE.U32.AND P0, PT, R0, RZ, PT ;  /* 0x000000ff0000720c */ /* 0x000fe20003f05070 */
[----:B------:R-:W0:Y:S01]  /*9bf0*/  LDGDEPBAR ;  /* 0x00000000000079af */ /* 0x000e220000000000 */
[----:B------:R-:W-:Y:S02]  /*9c00*/  SEL R28, RZ, 0x4, P5 ;  /* 0x00000004ff1c7807 */ /* 0x000fe40002800000 */
[----:B---3--:R-:W-:-:S04]  /*9c10*/  SHF.R.U32.HI R17, RZ, 0x8, R17 ;  /* 0x00000008ff117819 */ /* 0x008fc80000011611 */
[----:B------:R-:W-:-:S04]  /*9c20*/  SGXT.U32 R17, R17, 0x1 ;  /* 0x000000011111781a */ /* 0x000fc80000000000 */
[----:B------:R-:W-:Y:S02]  /*9c30*/  LOP3.LUT R17, R17, 0x20, RZ, 0xfc, !PT ;  /* 0x0000002011117812 */ /* 0x000fe400078efcff */
[----:B------:R-:W-:Y:S02]  /*9c40*/  SEL R0, R3, RZ, P2 ;  /* 0x000000ff03007207 */ /* 0x000fe40001000000 */
[----:B------:R-:W-:Y:S02]  /*9c50*/  ISETP.GE.AND P5, PT, R17, UR7, PT ;  /* 0x0000000711007c0c */ /* 0x000fe4000bfa6270 */
[----:B------:R-:W-:Y:S02]  /*9c60*/  SEL R3, RZ, 0x4, P1 ;  /* 0x00000004ff037807 */ /* 0x000fe40000800000 */
[----:B------:R-:W-:Y:S02]  /*9c70*/  SEL R17, RZ, 0x4, P5 ;  /* 0x00000004ff117807 */ /* 0x000fe40002800000 */
[C---:B------:R-:W-:Y:S01]  /*9c80*/  LOP3.LUT R27, R18.reuse, 0x1ff, RZ, 0xc0, !PT ;  /* 0x000001ff121b7812 */ /* 0x040fe200078ec0ff */
[----:B----4-:R1:W-:Y:S04]  /*9c90*/  STL.64 [R1+0x8e0], R2 ;  /* 0x0008e00201007387 */ /* 0x0103e80000100a00 */
[----:B------:R-:W-:Y:S04]  /*9ca0*/  STL.64 [R1+0x8e8], R28 ;  /* 0x0008e81c01007387 */ /* 0x000fe80000100a00 */
[----:B------:R-:W-:Y:S01]  /*9cb0*/  STL [R1+0x8f0], R17 ;  /* 0x0008f01101007387 */ /* 0x000fe20000100800 */
[----:B-1----:R-:W-:-:S03]  /*9cc0*/  LOP3.LUT R2, R18, 0x180, RZ, 0xc0, !PT ;  /* 0x0000018012027812 */ /* 0x002fc600078ec0ff */
[----:B------:R1:W-:Y:S04]  /*9cd0*/  STL.64 [R1+0x988], R18 ;  /* 0x0009881201007387 */ /* 0x0003e80000100a00 */
[----:B-1----:R-:W2:Y:S04]  /*9ce0*/  LDL.64 R18, [R1+0x90] ;  /* 0x0000900001127983 */ /* 0x002ea80000100a00 */
[----:B--2---:R1:W-:Y:S04]  /*9cf0*/  STL.64 [R1+0x990], R18 ;  /* 0x0009901201007387 */ /* 0x0043e80000100a00 */
        /* <DEDUP_REMOVED lines=26> */
[----:B-1----:R-:W2:Y:S01]  /*9ea0*/  LDL.64 R18, [R1+0x30] ;  /* 0x0000300001127983 */ /* 0x002ea20000100a00 */
[----:B------:R-:W-:-:S02]  /*9eb0*/  ISETP.NE.U32.AND P1, PT, R0, RZ, PT ;  /* 0x000000ff0000720c */ /* 0x000fc40003f25070 */
[----:B------:R-:W-:Y:S01]  /*9ec0*/  SEL R0, R16, RZ, P2 ;  /* 0x000000ff10007207 */ /* 0x000fe20001000000 */
[----:B------:R-:W-:-:S03]  /*9ed0*/  IMAD.SHL.U32 R27, R27, 0x4, RZ ;  /* 0x000000041b1b7824 */ /* 0x000fc600078e00ff */
[----:B------:R-:W-:Y:S02]  /*9ee0*/  ISETP.NE.U32.AND P5, PT, R0, RZ, PT ;  /* 0x000000ff0000720c */ /* 0x000fe40003fa5070 */
[----:B------:R-:W-:Y:S01]  /*9ef0*/  SHF.R.U32.HI R0, RZ, 0x3, R2 ;  /* 0x00000003ff007819 */ /* 0x000fe20000011602 */
[----:B--2---:R1:W-:Y:S03]  /*9f00*/  STL.64 [R1+0xa00], R18 ;  /* 0x000a001201007387 */ /* 0x0043e60000100a00 */
[----:B------:R-:W-:Y:S02]  /*9f10*/  LOP3.LUT R2, R27, R0, RZ, 0x3c, !PT ;  /* 0x000000001b027212 */ /* 0x000fe400078e3cff */
[----:B------:R-:W-:Y:S01]  /*9f20*/  SEL R14, R14, RZ, P2 ;  /* 0x000000ff0e0e7207 */ /* 0x000fe20001000000 */
[----:B------:R-:W2:Y:S04]  /*9f30*/  LDL.64 R10, [R1+0x98] ;  /* 0x00009800010a7983 */ /* 0x000ea80000100a00 */
[----:B------:R-:W3:Y:S04]  /*9f40*/  LDL.64 R22, [R1+0xa0] ;  /* 0x0000a00001167983 */ /* 0x000ee80000100a00 */
[----:B-1----:R-:W4:Y:S01]  /*9f50*/  LDL.64 R18, [R1+0x20] ;  /* 0x0000200001127983 */ /* 0x002f220000100a00 */
[----:B------:R-:W-:-:S03]  /*9f60*/  VIADD R27, R2, UR5 ;  /* 0x00000005021b7c36 */ /* 0x000fc60008000000 */
[----:B------:R-:W2:Y:S04]  /*9f70*/  LDL.64 R16, [R1+0xb0] ;  /* 0x0000b00001107983 */ /* 0x000ea80000100a00 */
[----:B------:R-:W2:Y:S04]  /*9f80*/  LDL.64 R28, [R1+0xb8] ;  /* 0x0000b800011c7983 */ /* 0x000ea80000100a00 */
[----:B------:R-:W2:Y:S04]  /*9f90*/  LDL.64 R6, [R1+0xc0] ;  /* 0x0000c00001067983 */ /* 0x000ea80000100a00 */
[----:B------:R-:W2:Y:S04]  /*9fa0*/  LDL.64 R8, [R1+0xd0] ;  /* 0x0000d00001087983 */ /* 0x000ea80000100a00 */
[----:B------:R-:W2:Y:S04]  /*9fb0*/  LDL.64 R4, [R1+0xd8] ;  /* 0x0000d80001047983 */ /* 0x000ea80000100a00 */
[----:B------:R-:W2:Y:S04]  /*9fc0*/  LDL.64 R12, [R1+0xe8] ;  /* 0x0000e800010c7983 */ /* 0x000ea80000100a00 */
[----:B------:R-:W2:Y:S04]  /*9fd0*/  LDL.64 R20, [R1+0xf8] ;  /* 0x0000f80001147983 */ /* 0x000ea80000100a00 */
[----:B------:R-:W2:Y:S04]  /*9fe0*/  LDL.64 R24, [R1+0x108] ;  /* 0x0001080001187983 */ /* 0x000ea80000100a00 */
[----:B------:R1:W-:Y:S04]  /*9ff0*/  STL.64 [R1+0x8f8], R14 ;  /* 0x0008f80e01007387 */ /* 0x0003e80000100a00 */
[----:B-1----:R-:W2:Y:S04]  /*a000*/  LDL.64 R14, [R1+0xa8] ;  /* 0x0000a800010e7983 */ /* 0x002ea80000100a00 */
[----:B----4-:R-:W-:Y:S04]  /*a010*/  LDGSTS.E [R27+0x40000], desc[UR12][R18.64], P4 ;  /* 0x40000000121b7fae */ /* 0x010fe8000a1a100c */
[----:B------:R-:W4:Y:S04]  /*a020*/  LDL.LU.64 R18, [R1+0xa00] ;  /* 0x000a000001127983 */ /* 0x000f280000300a00 */
        /* <DEDUP_REMOVED lines=29> */
[----:B--2---:R-:W-:Y:S04]  /*a200*/  LDGSTS.E [R27+0x50000], desc[UR12][R10.64], P4 ;  /* 0x500000000a1b7fae */ /* 0x004fe8000a1a100c */
[----:B---3--:R-:W-:Y:S04]  /*a210*/  LDGSTS.E [R27+0x51000], desc[UR12][R22.64], P4 ;  /* 0x51000000161b7fae */ /* 0x008fe8000a1a100c */
[----:B------:R-:W-:Y:S04]  /*a220*/  LDGSTS.E [R27+0x52000], desc[UR12][R14.64], P4 ;  /* 0x520000000e1b7fae */ /* 0x000fe8000a1a100c */
[----:B------:R-:W-:Y:S04]  /*a230*/  LDGSTS.E [R27+0x53000], desc[UR12][R16.64], P4 ;  /* 0x53000000101b7fae */ /* 0x000fe8000a1a100c */
[----:B------:R-:W-:Y:S04]  /*a240*/  LDGSTS.E [R27+0x54000], desc[UR12][R28.64], P4 ;  /* 0x540000001c1b7fae */ /* 0x000fe8000a1a100c */
[----:B------:R-:W2:Y:S04]  /*a250*/  LDL.LU.64 R18, [R1+0x988] ;  /* 0x0009880001127983 */ /* 0x000ea80000300a00 */
[----:B------:R-:W-:Y:S04]  /*a260*/  LDGSTS.E [R27+0x55000], desc[UR12][R6.64], P4 ;  /* 0x55000000061b7fae */ /* 0x000fe8000a1a100c */
[----:B------:R-:W3:Y:S04]  /*a270*/  LDL.LU.64 R10, [R1+0x980] ;  /* 0x00098000010a7983 */ /* 0x000ee80000300a00 */
[----:B------:R-:W-:Y:S04]  /*a280*/  LDGSTS.E [R27+0x56000], desc[UR12][R8.64], P4 ;  /* 0x56000000081b7fae */ /* 0x000fe8000a1a100c */
[----:B------:R-:W4:Y:S04]  /*a290*/  LDL.LU.64 R22, [R1+0x978] ;  /* 0x0009780001167983 */ /* 0x000f280000300a00 */
[----:B------:R-:W-:Y:S04]  /*a2a0*/  LDGSTS.E [R27+0x57000], desc[UR12][R4.64], P4 ;  /* 0x57000000041b7fae */ /* 0x000fe8000a1a100c */
[----:B------:R-:W-:Y:S01]  /*a2b0*/  LDGSTS.E [R27+0x58000], desc[UR12][R12.64], P4 ;  /* 0x580000000c1b7fae */ /* 0x000fe2000a1a100c */
[----:B------:R-:W-:-:S03]  /*a2c0*/  LOP3.LUT R0, R2, 0x40, RZ, 0x3c, !PT ;  /* 0x0000004002007812 */ /* 0x000fc600078e3cff */
[----:B------:R-:W-:Y:S04]  /*a2d0*/  LDGSTS.E [R27+0x59000], desc[UR12][R20.64], P4 ;  /* 0x59000000141b7fae */ /* 0x000fe8000a1a100c */
[----:B------:R-:W2:Y:S04]  /*a2e0*/  LDL.64 R4, [R1+0x8] ;  /* 0x0000080001047983 */ /* 0x000ea80000100a00 */
[----:B------:R-:W-:Y:S04]  /*a2f0*/  LDGSTS.E [R27+0x5a000], desc[UR12][R24.64], P4 ;  /* 0x5a000000181b7fae */ /* 0x000fe8000a1a100c */
[----:B----4-:R-:W-:Y:S04]  /*a300*/  LDGSTS.E [R27+0x5b000], desc[UR12][R22.64], P4 ;  /* 0x5b000000161b7fae */ /* 0x010fe8000a1a100c */
[----:B---3--:R-:W-:Y:S04]  /*a310*/  LDGSTS.E [R27+0x5c000], desc[UR12][R10.64], P4 ;  /* 0x5c0000000a1b7fae */ /* 0x008fe8000a1a100c */
[----:B--2---:R1:W-:Y:S04]  /*a320*/  STL.64 [R1+0x970], R4 ;  /* 0x0009700401007387 */ /* 0x0043e80000100a00 */
[----:B-1----:R-:W2:Y:S04]  /*a330*/  LDL.64 R4, [R1+0x140] ;  /* 0x0001400001047983 */ /* 0x002ea80000100a00 */
[----:B------:R1:W-:Y:S04]  /*a340*/  STL.64 [R1+0x900], R18 ;  /* 0x0009001201007387 */ /* 0x0003e80000100a00 */
[----:B-1----:R-:W3:Y:S04]  /*a350*/  LDL.64 R18, [R1+0x220] ;  /* 0x0002200001127983 */ /* 0x002ee80000100a00 */
[----:B--2---:R-:W-:Y:S04]  /*a360*/  LDGSTS.E [R27+0x5d000], desc[UR12][R4.64], P4 ;  /* 0x5d000000041b7fae */ /* 0x004fe8000a1a100c */
[----:B---3--:R1:W-:Y:S04]  /*a370*/  STL.64 [R1+0x908], R18 ;  /* 0x0009081201007387 */ /* 0x0083e80000100a00 */
        /* <DEDUP_REMOVED lines=22> */
[----:B------:R-:W2:Y:S04]  /*a4e0*/  LDL.64 R14, [R1+0x230] ;  /* 0x00023000010e7983 */ /* 0x000ea80000100a00 */
[----:B------:R-:W3:Y:S04]  /*a4f0*/  LDL.64 R16, [R1+0x240] ;  /* 0x0002400001107983 */ /* 0x000ee80000100a00 */
[----:B-1----:R-:W4:Y:S04]  /*a500*/  LDL.64 R18, [R1+0x158] ;  /* 0x0001580001127983 */ /* 0x002f280000100a00 */
        /* <DEDUP_REMOVED lines=9> */
[----:B------:R-:W2:Y:S01]  /*a5a0*/  LDL.LU.64 R4, [R1+0x970] ;  /* 0x0009700001047983 */ /* 0x000ea20000300a00 */
[----:B------:R-:W-:-:S03]  /*a5b0*/  VIADD R0, R0, UR5 ;  /* 0x0000000500007c36 */ /* 0x000fc60008000000 */
[----:B--2---:R-:W-:Y:S04]  /*a5c0*/  LDGSTS.E [R27+0x5e000], desc[UR12][R4.64], P4 ;  /* 0x5e000000041b7fae */ /* 0x004fe8000a1a100c */
[----:B------:R-:W2:Y:S04]  /*a5d0*/  LDL.LU.64 R4, [R1+0x968] ;  /* 0x0009680001047983 */ /* 0x000ea80000300a00 */
[----:B------:R-:W-:Y:S04]  /*a5e0*/  STL [R1+0x814], R27 ;  /* 0x0008141b01007387 */ /* 0x000fe80000100800 */
[----:B--2---:R-:W-:Y:S04]  /*a5f0*/  STL [R1+0x810], R4 ;  /* 0x0008100401007387 */ /* 0x004fe80000100800 */
[----:B------:R-:W-:Y:S04]  /*a600*/  LDGSTS.E [R27+0x5f000], desc[UR12][R4.64], P4 ;  /* 0x5f000000041b7fae */ /* 0x000fe8000a1a100c */
[----:B------:R1:W-:Y:S04]  /*a610*/  STL [R1+0x80c], R5 ;  /* 0x00080c0501007387 */ /* 0x0003e80000100800 */
[----:B----4-:R-:W-:Y:S04]  /*a620*/  LDGSTS.E [R0+0x40800], desc[UR12][R18.64], P4 ;  /* 0x4080000012007fae */ /* 0x010fe8000a1a100c */
[----:B-1----:R-:W2:Y:S04]  /*a630*/  LDL.64 R4, [R1+0x2b8] ;  /* 0x0002b80001047983 */ /* 0x002ea80000100a00 */
        /* <DEDUP_REMOVED lines=24> */
[----:B------:R-:W-:Y:S04]  /*a7c0*/  LDGSTS.E [R0+0x4d800], desc[UR12][R14.64], P4 ;  /* 0x4d8000000e007fae */ /* 0x000fe8000a1a100c */
[----:B---3--:R1:W-:Y:S04]  /*a7d0*/  LDGSTS.E [R0+0x4e800], desc[UR12][R16.64], P4 ;  /* 0x4e80000010007fae */ /* 0x0083e8000a1a100c */
[----:B------:R-:W3:Y:S04]  /*a7e0*/  LDL.LU.64 R18, [R1+0x900] ;  /* 0x0009000001127983 */ /* 0x000ee80000300a00 */
[----:B------:R-:W4:Y:S04]  /*a7f0*/  LDL.LU.64 R14, [R1+0x8f8] ;  /* 0x0008f800010e7983 */ /* 0x000f280000300a00 */
[----:B------:R-:W3:Y:S04]  /*a800*/  LDL.LU R17, [R1+0x8f0] ;  /* 0x0008f00001117983 */ /* 0x000ee80000300800 */
[----:B------:R-:W-:Y:S04]  /*a810*/  LDGSTS.E [R0+0x4f800], desc[UR12][R28.64], P4 ;  /* 0x4f8000001c007fae */ /* 0x000fe8000a1a100c */
[----:B------:R-:W-:Y:S04]  /*a820*/  LDGSTS.E [R0+0x50800], desc[UR12][R2.64], P4 ;  /* 0x5080000002007fae */ /* 0x000fe8000a1a100c */
[----:B------:R-:W-:Y:S04]  /*a830*/  LDGSTS.E [R0+0x51800], desc[UR12][R6.64], P4 ;  /* 0x5180000006007fae */ /* 0x000fe8000a1a100c */
[----:B------:R-:W3:Y:S04]  /*a840*/  LDL.LU.64 R28, [R1+0x8e8] ;  /* 0x0008e800011c7983 */ /* 0x000ee80000300a00 */
[----:B------:R-:W3:Y:S04]  /*a850*/  LDL.LU.64 R2, [R1+0x8e0] ;  /* 0x0008e00001027983 */ /* 0x000ee80000300a00 */
[----:B------:R-:W3:Y:S04]  /*a860*/  LDL.LU.64 R6, [R1+0x8d8] ;  /* 0x0008d80001067983 */ /* 0x000ee80000300a00 */
        /* <DEDUP_REMOVED lines=11> */
[----:B------:R-:W3:Y:S01]  /*a920*/  LDL.LU.64 R22, [R1+0x8a8] ;  /* 0x0008a80001167983 */ /* 0x000ee20000300a00 */
[----:B-1----:R-:W1:Y:S03]  /*a930*/  S2R R16, SR_TID.X ;  /* 0x0000000000107919 */ /* 0x002e660000002100 */
[----:B--2---:R-:W-:Y:S01]  /*a940*/  LDGSTS.E [R0+0x58800], desc[UR12][R4.64], P4 ;  /* 0x5880000004007fae */ /* 0x004fe2000a1a100c */
[----:B-1----:R-:W-:-:S04]  /*a950*/  SHF.R.U32.HI R16, RZ, 0x8, R16 ;  /* 0x00000008ff107819 */ /* 0x002fc80000011610 */
[----:B------:R-:W-:-:S04]  /*a960*/  SGXT.U32 R16, R16, 0x1 ;  /* 0x000000011010781a */ /* 0x000fc80000000000 */
[C---:B------:R-:W-:Y:S02]  /*a970*/  LOP3.LUT R27, R16.reuse, 0x24, RZ, 0xfc, !PT ;  /* 0x00000024101b7812 */ /* 0x040fe400078efcff */
[----:B------:R-:W-:Y:S02]  /*a980*/  LOP3.LUT R16, R16, 0x28, RZ, 0xfc, !PT ;  /* 0x0000002810107812 */ /* 0x000fe400078efcff */
[----:B------:R-:W-:Y:S01]  /*a990*/  ISETP.GE.AND P6, PT, R27, UR7, PT ;  /* 0x000000071b007c0c */ /* 0x000fe2000bfc6270 */
[----:B---3--:R-:W-:Y:S04]  /*a9a0*/  LDGSTS.E [R0+0x59800], desc[UR12][R22.64], P4 ;  /* 0x5980000016007fae */ /* 0x008fe8000a1a100c */
[----:B------:R-:W-:Y:S04]  /*a9b0*/  LDGSTS.E [R0+0x5a800], desc[UR12][R10.64], P4 ;  /* 0x5a8000000a007fae */ /* 0x000fe8000a1a100c */
[----:B------:R-:W-:Y:S04]  /*a9c0*/  LDGSTS.E [R0+0x5b800], desc[UR12][R24.64], P4 ;  /* 0x5b80000018007fae */ /* 0x000fe8000a1a100c */
[----:B------:R-:W2:Y:S04]  /*a9d0*/  LDL.LU.64 R22, [R1+0x8a0] ;  /* 0x0008a00001167983 */ /* 0x000ea80000300a00 */
[----:B------:R-:W3:Y:S04]  /*a9e0*/  LDL.LU.64 R10, [R1+0x898] ;  /* 0x00089800010a7983 */ /* 0x000ee80000300a00 */
[----:B------:R-:W2:Y:S04]  /*a9f0*/  LDL.LU.64 R24, [R1+0x890] ;  /* 0x0008900001187983 */ /* 0x000ea80000300a00 */
[----:B------:R-:W-:Y:S04]  /*aa00*/  LDGSTS.E [R0+0x5c800], desc[UR12][R20.64], P4 ;  /* 0x5c80000014007fae */ /* 0x000fe8000a1a100c */
[----:B------:R-:W-:Y:S04]  /*aa10*/  LDGSTS.E [R0+0x5d800], desc[UR12][R12.64], P4 ;  /* 0x5d8000000c007fae */ /* 0x000fe8000a1a100c */
[----:B------:R-:W-:Y:S04]  /*aa20*/  LDGSTS.E [R0+0x5e800], desc[UR12][R8.64], P4 ;  /* 0x5e80000008007fae */ /* 0x000fe8000a1a100c */
[----:B------:R-:W2:Y:S04]  /*aa30*/  LDL.LU.64 R20, [R1+0x888] ;  /* 0x0008880001147983 */ /* 0x000ea80000300a00 */
[----:B------:R-:W2:Y:S04]  /*aa40*/  LDL.LU.64 R12, [R1+0x880] ;  /* 0x00088000010c7983 */ /* 0x000ea80000300a00 */
[----:B------:R-:W2:Y:S04]  /*aa50*/  LDL.LU.64 R8, [R1+0x878] ;  /* 0x0008780001087983 */ /* 0x000ea80000300a00 */
[----:B------:R-:W-:Y:S04]  /*aa60*/  STL [R1+0x820], R0 ;  /* 0x0008200001007387 */ /* 0x000fe80000100800 */
[----:B------:R-:W-:Y:S04]  /*aa70*/  STL [R1+0x81c], R6 ;  /* 0x00081c0601007387 */ /* 0x000fe80000100800 */
[----:B------:R1:W-:Y:S04]  /*aa80*/  LDGSTS.E [R0+0x5f800], desc[UR12][R6.64], P4 ;  /* 0x5f80000006007fae */ /* 0x0003e8000a1a100c */
[----:B------:R1:W-:Y:S01]  /*aa90*/  STL [R1+0x818], R7 ;  /* 0x0008180701007387 */ /* 0x0003e20000100800 */
[----:B----4-:R-:W-:-:S03]  /*aaa0*/  ISETP.NE.U32.AND P4, PT, R14, RZ, PT ;  /* 0x000000ff0e00720c */ /* 0x010fc60003f85070 */
[----:B------:R-:W4:Y:S04]  /*aab0*/  LDL.LU R14, [R1+0x874] ;  /* 0x00087400010e7983 */ /* 0x000f280000300800 */
[----:B------:R-:W0:Y:S01]  /*aac0*/  LDGDEPBAR ;  /* 0x00000000000079af */ /* 0x000e220000000000 */
[----:B-1----:R-:W-:Y:S01]  /*aad0*/  SEL R7, RZ, 0x4, P6 ;  /* 0x00000004ff077807 */ /* 0x002fe20003000000 */
[----:B------:R-:W-:Y:S01]  /*aae0*/  BAR.SYNC.DEFER_BLOCKING 0x0 ;  /* 0x0000000000007b1d */ /* 0x000fe20000010000 */
[----:B------:R-:W-:-:S04]  /*aaf0*/  ISETP.GE.AND P6, PT, R16, UR7, PT ;  /* 0x0000000710007c0c */ /* 0x000fc8000bfc6270 */
[----:B------:R-:W-:Y:S02]  /*ab00*/  SEL R27, RZ, 0x4, P6 ;  /* 0x00000004ff1b7807 */ /* 0x000fe40003000000 */
[----:B------:R-:W-:Y:S02]  /*ab10*/  ISETP.NE.U32.AND P6, PT, R15, RZ, PT ;  /* 0x000000ff0f00720c */ /* 0x000fe40003fc5070 */
[----:B------:R-:W4:Y:S01]  /*ab20*/  LDL.LU R15, [R1+0x870] ;  /* 0x00087000010f7983 */ /* 0x000f220000300800 */
[----:B------:R-:W-:-:S05]  /*ab30*/  IMAD.SHL.U32 R16, R2, 0x80, RZ ;  /* 0x0000008002107824 */ /* 0x000fca00078e00ff */
[----:B------:R-:W-:Y:S01]  /*ab40*/  STL [R1+0x3d4], R16 ;  /* 0x0003d41001007387 */ /* 0x000fe20000100800 */
[----:B------:R-:W1:Y:S01]  /*ab50*/  S2R R5, SR_TID.X ;  /* 0x0000000000057919 */ /* 0x000e620000002100 */
[----:B------:R-:W2:Y:S01]  /*ab60*/  S2R R6, SR_TID.X ;  /* 0x0000000000067919 */ /* 0x000ea20000002100 */
[--C-:B-1----:R-:W-:Y:S02]  /*ab70*/  SHF.R.U32.HI R4, RZ, 0x8, R5.reuse ;  /* 0x00000008ff047819 */ /* 0x102fe40000011605 */
[----:B------:R-:W-:Y:S02]  /*ab80*/  SHF.R.U32.HI R5, RZ, 0x8, R5 ;  /* 0x00000008ff057819 */ /* 0x000fe40000011605 */
[----:B------:R-:W-:Y:S02]  /*ab90*/  SGXT.U32 R4, R4, 0x1 ;  /* 0x000000010404781a */ /* 0x000fe40000000000 */
[----:B------:R-:W-:Y:S02]  /*aba0*/  SGXT.U32 R5, R5, 0x1 ;  /* 0x000000010505781a */ /* 0x000fe40000000000 */
[----:B------:R-:W-:-:S02]  /*abb0*/  LOP3.LUT R4, R4, 0x2c, RZ, 0xfc, !PT ;  /* 0x0000002c04047812 */ /* 0x000fc400078efcff */
[C---:B------:R-:W-:Y:S02]  /*abc0*/  LOP3.LUT R0, R5.reuse, 0x30, RZ, 0xfc, !PT ;  /* 0x0000003005007812 */ /* 0x040fe400078efcff */
[----:B------:R-:W-:Y:S01]  /*abd0*/  LOP3.LUT R5, R5, 0x34, RZ, 0xfc, !PT ;  /* 0x0000003405057812 */ /* 0x000fe200078efcff */
[----:B--2---:R-:W-:-:S05]  /*abe0*/  IMAD.WIDE R8, R16, 0x4, R8 ;  /* 0x0000000410087825 */ /* 0x004fca00078e0208 */
[----:B------:R-:W-:Y:S01]  /*abf0*/  @!PT LDS RZ, [RZ] ;  /* 0x00000000fffff984 */ /* 0x000fe20000000800 */
[----:B------:R-:W-:Y:S01]  /*ac00*/  @!PT LDS RZ, [RZ] ;  /* 0x00000000fffff984 */ /* 0x000fe20000000800 */
[----:B------:R-:W-:Y:S01]  /*ac10*/  @!PT LDS RZ, [RZ] ;  /* 0x00000000fffff984 */ /* 0x000fe20000000800 */
[----:B------:R1:W-:Y:S02]  /*ac20*/  LDGSTS.E [R29+0x20000], desc[UR12][R8.64], P6 ;  /* 0x20000000081d7fae */ /* 0x0003e4000b1a100c */
[----:B-1----:R-:W-:Y:S01]  /*ac30*/  SEL R8, R21, RZ, P2 ;  /* 0x000000ff15087207 */ /* 0x002fe20001000000 */
[----:B----4-:R-:W-:-:S05]  /*ac40*/  IMAD.WIDE R14, R16, 0x4, R14 ;  /* 0x00000004100e7825 */ /* 0x010fca00078e020e */
[----:B------:R1:W-:Y:S01]  /*ac50*/  LDGSTS.E [R29+0x21000], desc[UR12][R14.64], P3 ;  /* 0x210000000e1d7fae */ /* 0x0003e200099a100c */
[----:B------:R-:W-:Y:S02]  /*ac60*/  ISETP.NE.U32.AND P3, PT, R8, RZ, PT ;  /* 0x000000ff0800720c */ /* 0x000fe40003f65070 */
[----:B------:R-:W-:Y:S02]  /*ac70*/  SEL R8, R25, RZ, P2 ;  /* 0x000000ff19087207 */ /* 0x000fe40001000000 */
[----:B------:R-:W2:Y:S01]  /*ac80*/  LDL.LU R25, [R1+0x86c] ;  /* 0x00086c0001197983 */ /* 0x000ea20000300800 */
[----:B------:R-:W-:Y:S02]  /*ac90*/  ISETP.GE.AND P6, PT, R4, UR7, PT ;  /* 0x0000000704007c0c */ /* 0x000fe4000bfc6270 */
[----:B------:R-:W-:Y:S02]  /*aca0*/  SHF.R.U32.HI R9, RZ, 0x8, R6 ;  /* 0x00000008ff097819 */ /* 0x000fe40000011606 */
[----:B------:R-:W-:-:S02]  /*acb0*/  SEL R4, RZ, 0x4, P6 ;  /* 0x00000004ff047807 */ /* 0x000fc40003000000 */
[----:B------:R-:W-:Y:S02]  /*acc0*/  ISETP.GE.AND P6, PT, R0, UR7, PT ;  /* 0x0000000700007c0c */ /* 0x000fe4000bfc6270 */
[----:B------:R-:W-:Y:S02]  /*acd0*/  SGXT.U32 R9, R9, 0x1 ;  /* 0x000000010909781a */ /* 0x000fe40000000000 */
[----:B------:R-:W-:Y:S02]  /*ace0*/  SHF.R.U32.HI R6, RZ, 0x8, R6 ;  /* 0x00000008ff067819 */ /* 0x000fe40000011606 */
[----:B------:R-:W-:Y:S02]  /*acf0*/  SEL R0, RZ, 0x4, P6 ;  /* 0x00000004ff007807 */ /* 0x000fe40003000000 */
[----:B------:R-:W-:Y:S02]  /*ad00*/  ISETP.GE.AND P6, PT, R5, UR7, PT ;  /* 0x0000000705007c0c */ /* 0x000fe4000bfc6270 */
[----:B------:R-:W-:-:S02]  /*ad10*/  SGXT.U32 R6, R6, 0x1 ;  /* 0x000000010606781a */ /* 0x000fc40000000000 */
[----:B------:R-:W-:Y:S02]  /*ad20*/  LOP3.LUT R9, R9, 0x38, RZ, 0xfc, !PT ;  /* 0x0000003809097812 */ /* 0x000fe400078efcff */
[----:B------:R-:W-:Y:S02]  /*ad30*/  SEL R5, RZ, 0x4, P6 ;  /* 0x00000004ff057807 */ /* 0x000fe40003000000 */
[----:B------:R-:W-:Y:S02]  /*ad40*/  LOP3.LUT R21, R6, 0x3c, RZ, 0xfc, !PT ;  /* 0x0000003c06157812 */ /* 0x000fe400078efcff */
[----:B------:R-:W-:-:S04]  /*ad50*/  ISETP.GE.AND P6, PT, R9, UR7, PT ;  /* 0x0000000709007c0c */ /* 0x000fc8000bfc6270 */
[----:B-1----:R-:W-:Y:S02]  /*ad60*/  SEL R14, RZ, 0x4, P6 ;  /* 0x00000004ff0e7807 */ /* 0x002fe40003000000 */
[----:B------:R-:W-:Y:S02]  /*ad70*/  ISETP.GE.AND P6, PT, R21, UR7, PT ;  /* 0x0000000715007c0c */ /* 0x000fe4000bfc6270 */
[----:B------:R-:W1:Y:S01]  /*ad80*/  S2R R21, SR_TID.X ;  /* 0x0000000000157919 */ /* 0x000e620000002100 */
[----:B------:R-:W-:Y:S02]  /*ad90*/  LOP3.LUT R6, R6, 0x40, RZ, 0xfc, !PT ;  /* 0x0000004006067812 */ /* 0x000fe400078efcff */
[----:B------:R-:W-:Y:S02]  /*ada0*/  SEL R15, RZ, 0x4, P6 ;  /* 0x00000004ff0f7807 */ /* 0x000fe40003000000 */
[----:B------:R-:W-:Y:S01]  /*adb0*/  ISETP.GE.AND P6, PT, R6, UR7, PT ;  /* 0x0000000706007c0c */ /* 0x000fe2000bfc6270 */
[----:B------:R-:W-:-:S05]  /*adc0*/  IMAD.WIDE R12, R16, 0x4, R12 ;  /* 0x00000004100c7825 */ /* 0x000fca00078e020c */
[----:B------:R4:W-:Y:S01]  /*add0*/  LDGSTS.E [R29+0x22000], desc[UR12][R12.64], P0 ;  /* 0x220000000c1d7fae */ /* 0x0009e200081a100c */
[----:B-1----:R-:W-:-:S04]  /*ade0*/  SHF.R.U32.HI R6, RZ, 0x8, R21 ;  /* 0x00000008ff067819 */ /* 0x002fc80000011615 */
[----:B------:R-:W-:-:S04]  /*adf0*/  SGXT.U32 R6, R6, 0x1 ;  /* 0x000000010606781a */ /* 0x000fc80000000000 */
[C---:B------:R-:W-:Y:S02]  /*ae00*/  LOP3.LUT R9, R6.reuse, 0x44, RZ, 0xfc, !PT ;  /* 0x0000004406097812 */ /* 0x040fe400078efcff */
[----:B------:R-:W-:Y:S02]  /*ae10*/  SHF.R.U32.HI R21, RZ, 0x8, R21 ;  /* 0x00000008ff157819 */ /* 0x000fe40000011615 */
[----:B------:R-:W-:Y:S02]  /*ae20*/  ISETP.GE.AND P6, PT, R9, UR7, PT ;  /* 0x0000000709007c0c */ /* 0x000fe4000bfc6270 */
[----:B------:R-:W-:Y:S02]  /*ae30*/  LOP3.LUT R6, R6, 0x48, RZ, 0xfc, !PT ;  /* 0x0000004806067812 */ /* 0x000fe400078efcff */
[----:B------:R-:W-:Y:S02]  /*ae40*/  SGXT.U32 R21, R21, 0x1 ;  /* 0x000000011515781a */ /* 0x000fe40000000000 */
[----:B----4-:R-:W-:-:S02]  /*ae50*/  SEL R12, RZ, 0x4, P6 ;  /* 0x00000004ff0c7807 */ /* 0x010fc40003000000 */
[----:B------:R-:W-:Y:S02]  /*ae60*/  ISETP.GE.AND P6, PT, R6, UR7, PT ;  /* 0x0000000706007c0c */ /* 0x000fe4000bfc6270 */
[----:B------:R-:W-:Y:S02]  /*ae70*/  LOP3.LUT R6, R21, 0x4c, RZ, 0xfc, !PT ;  /* 0x0000004c15067812 */ /* 0x000fe400078efcff */
[----:B------:R-:W-:Y:S01]  /*ae80*/  SEL R13, RZ, 0x4, P6 ;  /* 0x00000004ff0d7807 */ /* 0x000fe20003000000 */
[----:B------:R-:W1:Y:S01]  /*ae90*/  S2R R21, SR_TID.X ;  /* 0x0000000000157919 */ /* 0x000e620000002100 */
[----:B------:R-:W-:Y:S02]  /*aea0*/  ISETP.NE.U32.AND P0, PT, R8, RZ, PT ;  /* 0x000000ff0800720c */ /* 0x000fe40003f05070 */
[----:B---3--:R-:W-:Y:S01]  /*aeb0*/  SEL R8, R11, RZ, P2 ;  /* 0x000000ff0b087207 */ /* 0x008fe20001000000 */
[----:B------:R3:W-:Y:S04]  /*aec0*/  STL.64 [R1+0x840], R12 ;  /* 0x0008400c01007387 */ /* 0x0007e80000100a00 */
[----:B------:R-:W4:Y:S01]  /*aed0*/  LDL.LU R11, [R1+0x868] ;  /* 0x00086800010b7983 */ /* 0x000f220000300800 */
[----:B------:R-:W-:-:S03]  /*aee0*/  ISETP.GE.AND P6, PT, R6, UR7, PT ;  /* 0x0000000706007c0c */ /* 0x000fc6000bfc6270 */
[----:B---3--:R-:W3:Y:S01]  /*aef0*/  LDL.LU.64 R12, [R1+0x280] ;  /* 0x00028000010c7983 */ /* 0x008ee20000300a00 */
[--C-:B-1----:R-:W-:Y:S02]  /*af00*/  SHF.R.U32.HI R6, RZ, 0x8, R21.reuse ;  /* 0x00000008ff067819 */ /* 0x102fe40000011615 */
[----:B------:R-:W-:Y:S02]  /*af10*/  SHF.R.U32.HI R21, RZ, 0x8, R21 ;  /* 0x00000008ff157819 */ /* 0x000fe40000011615 */
[----:B------:R-:W-:Y:S02]  /*af20*/  SGXT.U32 R6, R6, 0x1 ;  /* 0x000000010606781a */ /* 0x000fe40000000000 */
[----:B------:R-:W-:Y:S02]  /*af30*/  SGXT.U32 R21, R21, 0x1 ;  /* 0x000000011515781a */ /* 0x000fe40000000000 */
[----:B------:R-:W-:-:S04]  /*af40*/  LOP3.LUT R6, R6, 0x50, RZ, 0xfc, !PT ;  /* 0x0000005006067812 */ /* 0x000fc800078efcff */
[----:B------:R-:W-:Y:S02]  /*af50*/  ISETP.GE.AND P6, PT, R6, UR7, PT ;  /* 0x0000000706007c0c */ /* 0x000fe4000bfc6270 */
[----:B------:R-:W-:Y:S01]  /*af60*/  LOP3.LUT R6, R21, 0x54, RZ, 0xfc, !PT ;  /* 0x0000005415067812 */ /* 0x000fe200078efcff */
[----:B--2---:R-:W-:-:S05]  /*af70*/  IMAD.WIDE R24, R16, 0x4, R24 ;  /* 0x0000000410187825 */ /* 0x004fca00078e0218 */
[----:B------:R1:W-:Y:S01]  /*af80*/  LDGSTS.E [R29+0x23000], desc[UR12][R24.64], P1 ;  /* 0x23000000181d7fae */ /* 0x0003e200089a100c */
[----:B------:R-:W-:Y:S02]  /*af90*/  ISETP.NE.U32.AND P1, PT, R8, RZ, PT ;  /* 0x000000ff0800720c */ /* 0x000fe40003f25070 */
[----:B-1----:R-:W-:Y:S02]  /*afa0*/  SEL R24, RZ, 0x4, P6 ;  /* 0x00000004ff187807 */ /* 0x002fe40003000000 */
[----:B------:R-:W-:-:S04]  /*afb0*/  ISETP.GE.AND P6, PT, R6, UR7, PT ;  /* 0x0000000706007c0c */ /* 0x000fc8000bfc6270 */
[----:B------:R-:W-:Y:S02]  /*afc0*/  SEL R25, RZ, 0x4, P6 ;  /* 0x00000004ff197807 */ /* 0x000fe40003000000 */
[----:B------:R-:W-:-:S03]  /*afd0*/  SEL R8, R23, RZ, P2 ;  /* 0x000000ff17087207 */ /* 0x000fc60001000000 */
[----:B------:R1:W-:Y:S04]  /*afe0*/  STL.64 [R1+0x838], R24 ;  /* 0x0008381801007387 */ /* 0x0003e80000100a00 */
[----:B------:R-:W2:Y:S04]  /*aff0*/  LDL.LU R23, [R1+0x864] ;  /* 0x0008640001177983 */ /* 0x000ea80000300800 */
[----:B-1----:R-:W3:Y:S01]  /*b000*/  LDL.LU.64 R24, [R1+0x278] ;  /* 0x0002780001187983 */ /* 0x002ee20000300a00 */
[----:B------:R-:W-:-:S04]  /*b010*/  LOP3.LUT R21, R21, 0x58, RZ, 0xfc, !PT ;  /* 0x0000005815157812 */ /* 0x000fc800078efcff */
[----:B------:R-:W-:Y:S02]  /*b020*/  ISETP.GE.AND P6, PT, R21, UR7, PT ;  /* 0x0000000715007c0c */ /* 0x000fe4000bfc6270 */
[----:B------:R-:W1:Y:S02]  /*b030*/  S2R R21, SR_TID.X ;  /* 0x0000000000157919 */ /* 0x000e640000002100 */
[----:B-1----:R-:W-:-:S04]  /*b040*/  SHF.R.U32.HI R6, RZ, 0x8, R21 ;  /* 0x00000008ff067819 */ /* 0x002fc80000011615 */
[----:B------:R-:W-:-:S04]  /*b050*/  SGXT.U32 R6, R6, 0x1 ;  /* 0x000000010606781a */ /* 0x000fc80000000000 */
[C---:B------:R-:W-:Y:S02]  /*b060*/  LOP3.LUT R9, R6.reuse, 0x5c, RZ, 0xfc, !PT ;  /* 0x0000005c06097812 */ /* 0x040fe400078efcff */
[----:B------:R-:W-:Y:S02]  /*b070*/  LOP3.LUT R6, R6, 0x60, RZ, 0xfc, !PT ;  /* 0x0000006006067812 */ /* 0x000fe400078efcff */
[----:B------:R-:W-:Y:S01]  /*b080*/  ISETP.GE.AND P6, PT, R9, UR7, PT ;  /* 0x0000000709007c0c */ /* 0x000fe2000bfc6270 */
[----:B----4-:R-:W-:-:S05]  /*b090*/  IMAD.WIDE R10, R16, 0x4, R10 ;  /* 0x00000004100a7825 */ /* 0x010fca00078e020a */
[----:B------:R1:W-:Y:S02]  /*b0a0*/  LDGSTS.E [R29+0x24000], desc[UR12][R10.64], P5 ;  /* 0x240000000a1d7fae */ /* 0x0003e4000a9a100c */
[----:B-1----:R-:W-:Y:S02]  /*b0b0*/  SEL R10, RZ, 0x4, P6 ;  /* 0x00000004ff0a7807 */ /* 0x002fe40003000000 */
[----:B------:R-:W-:Y:S02]  /*b0c0*/  ISETP.GE.AND P6, PT, R6, UR7, PT ;  /* 0x0000000706007c0c */ /* 0x000fe4000bfc6270 */
[----:B------:R-:W1:Y:S01]  /*b0d0*/  S2R R6, SR_TID.X ;  /* 0x0000000000067919 */ /* 0x000e620000002100 */
[----:B------:R-:W-:-:S04]  /*b0e0*/  SHF.R.U32.HI R21, RZ, 0x8, R21 ;  /* 0x00000008ff157819 */ /* 0x000fc80000011615 */
[----:B------:R-:W-:-:S04]  /*b0f0*/  SGXT.U32 R21, R21, 0x1 ;  /* 0x000000011515781a */ /* 0x000fc80000000000 */
[----:B------:R-:W-:Y:S02]  /*b100*/  LOP3.LUT R9, R21, 0x64, RZ, 0xfc, !PT ;  /* 0x0000006415097812 */ /* 0x000fe400078efcff */
[----:B------:R-:W-:Y:S02]  /*b110*/  SEL R21, RZ, 0x4, P6 ;  /* 0x00000004ff157807 */ /* 0x000fe40003000000 */
[----:B------:R-:W-:Y:S02]  /*b120*/  ISETP.NE.U32.AND P5, PT, R8, RZ, PT ;  /* 0x000000ff0800720c */ /* 0x000fe40003fa5070 */
[----:B------:R-:W-:Y:S01]  /*b130*/  ISETP.GE.AND P6, PT, R9, UR7, PT ;  /* 0x0000000709007c0c */ /* 0x000fe2000bfc6270 */
[----:B------:R4:W-:Y:S01]  /*b140*/  STL.64 [R1+0x848], R20 ;  /* 0x0008481401007387 */ /* 0x0009e20000100a00 */
[----:B------:R-:W-:-:S03]  /*b150*/  SEL R8, R3, RZ, P2 ;  /* 0x000000ff03087207 */ /* 0x000fc60001000000 */
[----:B------:R-:W3:Y:S04]  /*b160*/  LDL.LU R3, [R1+0x860] ;  /* 0x0008600001037983 */ /* 0x000ee80000300800 */
[----:B----4-:R-:W4:Y:S01]  /*b170*/  LDL.LU.64 R20, [R1+0x268] ;  /* 0x0002680001147983 */ /* 0x010f220000300a00 */
[----:B-1----:R-:W-:-:S04]  /*b180*/  SHF.R.U32.HI R9, RZ, 0x8, R6 ;  /* 0x00000008ff097819 */ /* 0x002fc80000011606 */
[----:B------:R-:W-:Y:S02]  /*b190*/  SGXT.U32 R9, R9, 0x1 ;  /* 0x000000010909781a */ /* 0x000fe40000000000 */
[----:B------:R-:W-:Y:S02]  /*b1a0*/  SHF.R.U32.HI R6, RZ, 0x8, R6 ;  /* 0x00000008ff067819 */ /* 0x000fe40000011606 */
[----:B------:R-:W-:Y:S02]  /*b1b0*/  LOP3.LUT R9, R9, 0x68, RZ, 0xfc, !PT ;  /* 0x0000006809097812 */ /* 0x000fe400078efcff */
[----:B------:R-:W-:Y:S02]  /*b1c0*/  SGXT.U32 R6, R6, 0x1 ;  /* 0x000000010606781a */ /* 0x000fe40000000000 */
[----:B------:R-:W-:Y:S02]  /*b1d0*/  ISETP.GE.AND P6, PT, R9, UR7, PT ;  /* 0x0000000709007c0c */ /* 0x000fe4000bfc6270 */
[----:B------:R-:W-:-:S02]  /*b1e0*/  LOP3.LUT R9, R6, 0x6c, RZ, 0xfc, !PT ;  /* 0x0000006c06097812 */ /* 0x000fc400078efcff */
[----:B------:R-:W-:Y:S02]  /*b1f0*/  SEL R11, RZ, 0x4, P6 ;  /* 0x00000004ff0b7807 */ /* 0x000fe40003000000 */
[----:B------:R-:W-:-:S03]  /*b200*/  ISETP.GE.AND P6, PT, R9, UR7, PT ;  /* 0x0000000709007c0c */ /* 0x000fc6000bfc6270 */
[----:B------:R1:W-:Y:S01]  /*b210*/  STL.64 [R1+0x850], R10 ;  /* 0x0008500a01007387 */ /* 0x0003e20000100a00 */
[----:B--2---:R-:W-:-:S05]  /*b220*/  IMAD.WIDE R22, R16, 0x4, R22 ;  /* 0x0000000410167825 */ /* 0x004fca00078e0216 */
[----:B------:R-:W-:Y:S01]  /*b230*/  LDGSTS.E [R29+0x25000], desc[UR12][R22.64], P4 ;  /* 0x25000000161d7fae */ /* 0x000fe2000a1a100c */
[----:B------:R-:W-:Y:S01]  /*b240*/  ISETP.NE.U32.AND P4, PT, R8, RZ, PT ;  /* 0x000000ff0800720c */ /* 0x000fe20003f85070 */
[----:B---3--:R-:W-:Y:S02]  /*b250*/  IMAD.WIDE R8, R16, 0x4, R12 ;  /* 0x0000000410087825 */ /* 0x008fe400078e020c */
[----:B------:R-:W2:Y:S10]  /*b260*/  LDL.LU.64 R12, [R1+0x258] ;  /* 0x00025800010c7983 */ /* 0x000eb40000300a00 */
[----:B------:R3:W-:Y:S02]  /*b270*/  LDGSTS.E [R29+0x26000], desc[UR12][R8.64], P4 ;  /* 0x26000000081d7fae */ /* 0x0007e4000a1a100c */
[----:B---3--:R-:W-:-:S02]  /*b280*/  SEL R8, R28, RZ, P2 ;  /* 0x000000ff1c087207 */ /* 0x008fc40001000000 */
[----:B------:R-:W3:Y:S02]  /*b290*/  LDL.LU R28, [R1+0x85c] ;  /* 0x00085c00011c7983 */ /* 0x000ee40000300800 */
[----:B------:R-:W-:Y:S01]  /*b2a0*/  ISETP.NE.U32.AND P4, PT, R8, RZ, PT ;  /* 0x000000ff0800720c */ /* 0x000fe20003f85070 */
[----:B------:R-:W-:Y:S02]  /*b2b0*/  IMAD.WIDE R8, R16, 0x4, R24 ;  /* 0x0000000410087825 */ /* 0x000fe400078e0218 */
[----:B------:R-:W3:Y:S01]  /*b2c0*/  LDL.LU.64 R24, [R1+0x248] ;  /* 0x0002480001187983 */ /* 0x000ee20000300a00 */
[----:B------:R-:W-:Y:S02]  /*b2d0*/  LOP3.LUT R6, R6, 0x70, RZ, 0xfc, !PT ;  /* 0x0000007006067812 */ /* 0x000fe400078efcff */
[----:B------:R-:W-:Y:S02]  /*b2e0*/  SEL R23, RZ, 0x4, P6 ;  /* 0x00000004ff177807 */ /* 0x000fe40003000000 */
[----:B------:R-:W-:-:S02]  /*b2f0*/  ISETP.GE.AND P6, PT, R6, UR7, PT ;  /* 0x0000000706007c0c */ /* 0x000fc4000bfc6270 */
[----:B------:R-:W1:Y:S03]  /*b300*/  S2R R6, SR_TID.X ;  /* 0x0000000000067919 */ /* 0x000e660000002100 */
[----:B------:R1:W-:Y:S02]  /*b310*/  LDGSTS.E [R29+0x27000], desc[UR12][R8.64], P4 ;  /* 0x27000000081d7fae */ /* 0x0003e4000a1a100c */
[--C-:B-1----:R-:W-:Y:S02]  /*b320*/  SHF.R.U32.HI R22, RZ, 0x8, R6.reuse ;  /* 0x00000008ff167819 */ /* 0x102fe40000011606 */
[----:B------:R-:W-:Y:S02]  /*b330*/  SHF.R.U32.HI R6, RZ, 0x8, R6 ;  /* 0x00000008ff067819 */ /* 0x000fe40000011606 */
[----:B------:R-:W-:Y:S02]  /*b340*/  SGXT.U32 R22, R22, 0x1 ;  /* 0x000000011616781a */ /* 0x000fe40000000000 */
[----:B------:R-:W-:-:S02]  /*b350*/  SGXT.U32 R6, R6, 0x1 ;  /* 0x000000010606781a */ /* 0x000fc40000000000 */
[----:B------:R-:W-:Y:S02]  /*b360*/  LOP3.LUT R22, R22, 0x74, RZ, 0xfc, !PT ;  /* 0x0000007416167812 */ /* 0x000fe400078efcff */
[----:B------:R-:W-:Y:S02]  /*b370*/  LOP3.LUT R11, R6, 0x78, RZ, 0xfc, !PT ;  /* 0x00000078060b7812 */ /* 0x000fe400078efcff */
[----:B------:R-:W-:Y:S02]  /*b380*/  ISETP.GE.AND P6, PT, R22, UR7, PT ;  /* 0x0000000716007c0c */ /* 0x000fe4000bfc6270 */
[----:B------:R-:W-:Y:S02]  /*b390*/  LOP3.LUT R6, R6, 0x7c, RZ, 0xfc, !PT ;  /* 0x0000007c06067812 */ /* 0x000fe400078efcff */
[----:B------:R-:W-:Y:S02]  /*b3a0*/  SEL R22, RZ, 0x4, P6 ;  /* 0x00000004ff167807 */ /* 0x000fe40003000000 */
[----:B------:R-:W-:-:S02]  /*b3b0*/  ISETP.GE.AND P6, PT, R11, UR7, PT ;  /* 0x000000070b007c0c */ /* 0x000fc4000bfc6270 */
[----:B------:R-:W-:Y:S02]  /*b3c0*/  ISETP.GE.AND P6, PT, R6, UR7, PT ;  /* 0x0000000706007c0c */ /* 0x000fe4000bfc6270 */
[C---:B------:R-:W-:Y:S02]  /*b3d0*/  LOP3.LUT R6, R19.reuse, 0x1a, RZ, 0xfc, !PT ;  /* 0x0000001a13067812 */ /* 0x040fe400078efcff */
[----:B------:R-:W-:Y:S02]  /*b3e0*/  LOP3.LUT R11, R19, 0x1e, RZ, 0xfc, !PT ;  /* 0x0000001e130b7812 */ /* 0x000fe400078efcff */
[----:B------:R-:W-:Y:S02]  /*b3f0*/  ISETP.GE.AND P6, PT, R6, UR7, PT ;  /* 0x0000000706007c0c */ /* 0x000fe4000bfc6270 */
[----:B------:R-:W-:Y:S02]  /*b400*/  SEL R8, R17, RZ, P2 ;  /* 0x000000ff11087207 */ /* 0x000fe40001000000 */
[----:B------:R-:W-:Y:S01]  /*b410*/  SEL R9, RZ, 0x4, P6 ;  /* 0x00000004ff097807 */ /* 0x000fe20003000000 */
[----:B------:R-:W3:Y:S01]  /*b420*/  LDL.LU R17, [R1+0x858] ;  /* 0x0008580001117983 */ /* 0x000ee20000300800 */
[----:B------:R-:W-:-:S02]  /*b430*/  ISETP.GE.AND P6, PT, R11, UR7, PT ;  /* 0x000000070b007c0c */ /* 0x000fc4000bfc6270 */
[----:B------:R-:W-:Y:S02]  /*b440*/  ISETP.NE.U32.AND P4, PT, R8, RZ, PT ;  /* 0x000000ff0800720c */ /* 0x000fe40003f85070 */
[C---:B------:R-:W-:Y:S02]  /*b450*/  LOP3.LUT R6, R19.reuse, 0x22, RZ, 0xfc, !PT ;  /* 0x0000002213067812 */ /* 0x040fe400078efcff */
[----:B------:R-:W-:Y:S01]  /*b460*/  SEL R8, RZ, 0x4, P6 ;  /* 0x00000004ff087807 */ /* 0x000fe20003000000 */
[----:B------:R-:W-:Y:S01]  /*b470*/  STL [R1+0x278], R9 ;  /* 0x0002780901007387 */ /* 0x000fe20000100800 */
[----:B------:R-:W-:Y:S02]  /*b480*/  ISETP.GE.AND P6, PT, R6, UR7, PT ;  /* 0x0000000706007c0c */ /* 0x000fe4000bfc6270 */
[----:B------:R-:W-:Y:S01]  /*b490*/  LOP3.LUT R6, R19, 0x26, RZ, 0xfc, !PT ;  /* 0x0000002613067812 */ /* 0x000fe200078efcff */
[----:B------:R4:W-:Y:S01]  /*b4a0*/  STL [R1+0x27c], R8 ;  /* 0x00027c0801007387 */ /* 0x0009e20000100800 */
[----:B------:R-:W-:-:S02]  /*b4b0*/  SEL R10, RZ, 0x4, P6 ;  /* 0x00000004ff0a7807 */ /* 0x000fc40003000000 */
[----:B------:R-:W-:Y:S01]  /*b4c0*/  ISETP.GE.AND P6, PT, R6, UR7, PT ;  /* 0x0000000706007c0c */ /* 0x000fe2000bfc6270 */
[----:B----4-:R-:W-:Y:S01]  /*b4d0*/  IMAD.WIDE R8, R16, 0x4, R20 ;  /* 0x0000000410087825 */ /* 0x010fe200078e0214 */
[----:B------:R-:W-:-:S04]  /*b4e0*/  LOP3.LUT R20, R19, 0x2a, RZ, 0xfc, !PT ;  /* 0x0000002a13147812 */ /* 0x000fc800078efcff */
[----:B------:R1:W-:Y:S01]  /*b4f0*/  LDGSTS.E [R29+0x28000], desc[UR12][R8.64], P4 ;  /* 0x28000000081d7fae */ /* 0x0003e2000a1a100c */
[----:B------:R-:W-:-:S03]  /*b500*/  LOP3.LUT R21, R19, 0x2e, RZ, 0xfc, !PT ;  /* 0x0000002e13157812 */ /* 0x000fc600078efcff */
[----:B------:R4:W-:Y:S01]  /*b510*/  STL [R1+0x3b8], R10 ;  /* 0x0003b80a01007387 */ /* 0x0009e20000100800 */
[----:B-1----:R-:W-:Y:S02]  /*b520*/  SEL R8, R7, RZ, P2 ;  /* 0x000000ff07087207 */ /* 0x002fe40001000000 */
[----:B------:R-:W-:Y:S01]  /*b530*/  SEL R9, RZ, 0x4, P6 ;  /* 0x00000004ff097807 */ /* 0x000fe20003000000 */
[----:B------:R-:W3:Y:S01]  /*b540*/  LDL.LU.64 R6, [R1+0x238] ;  /* 0x0002380001067983 */ /* 0x000ee20000300a00 */
[----:B------:R-:W-:Y:S02]  /*b550*/  ISETP.GE.AND P6, PT, R20, UR7, PT ;  /* 0x0000000714007c0c */ /* 0x000fe4000bfc6270 */
[----:B------:R-:W-:Y:S02]  /*b560*/  ISETP.NE.U32.AND P4, PT, R8, RZ, PT ;  /* 0x000000ff0800720c */ /* 0x000fe40003f85070 */
[----:B------:R-:W-:Y:S02]  /*b570*/  SEL R8, RZ, 0x4, P6 ;  /* 0x00000004ff087807 */ /* 0x000fe40003000000 */
[----:B------:R-:W-:Y:S01]  /*b580*/  ISETP.GE.AND P6, PT, R21, UR7, PT ;  /* 0x0000000715007c0c */ /* 0x000fe2000bfc6270 */
[----:B------:R-:W-:Y:S03]  /*b590*/  STL [R1+0x268], R9 ;  /* 0x0002680901007387 */ /* 0x000fe60000100800 */
[----:B----4-:R-:W-:Y:S01]  /*b5a0*/  SEL R10, RZ, 0x4, P6 ;  /* 0x00000004ff0a7807 */ /* 0x010fe20003000000 */
[----:B------:R2:W-:Y:S04]  /*b5b0*/  STL [R1+0x26c], R8 ;  /* 0x00026c0801007387 */ /* 0x0005e80000100800 */
[----:B------:R1:W-:Y:S01]  /*b5c0*/  STL [R1+0x30c], R10 ;  /* 0x00030c0a01007387 */ /* 0x0003e20000100800 */
[----:B------:R-:W-:Y:S01]  /*b5d0*/  LOP3.LUT R21, R19, 0x36, RZ, 0xfc, !PT ;  /* 0x0000003613157812 */ /* 0x000fe200078efcff */
[----:B--2---:R-:W-:-:S02]  /*b5e0*/  IMAD.WIDE R8, R16, 0x4, R12 ;  /* 0x0000000410087825 */ /* 0x004fc400078e020c */
[----:B------:R-:W2:Y:S04]  /*b5f0*/  LDL.LU.64 R12, [R1+0x228] ;  /* 0x00022800010c7983 */ /* 0x000ea80000300a00 */
[----:B------:R4:W-:Y:S02]  /*b600*/  LDGSTS.E [R29+0x29000], desc[UR12][R8.64], P4 ;  /* 0x29000000081d7fae */ /* 0x0009e4000a1a100c */
[----:B----4-:R-:W-:Y:S02]  /*b610*/  SEL R8, R27, RZ, P2 ;  /* 0x000000ff1b087207 */ /* 0x010fe40001000000 */
[----:B------:R-:W-:-:S04]  /*b620*/  LOP3.LUT R27, R19, 0x32, RZ, 0xfc, !PT ;  /* 0x00000032131b7812 */ /* 0x000fc800078efcff */
[----:B------:R-:W-:Y:S02]  /*b630*/  ISETP.GE.AND P6, PT, R27, UR7, PT ;  /* 0x000000071b007c0c */ /* 0x000fe4000bfc6270 */
[----:B------:R-:W-:Y:S02]  /*b640*/  LOP3.LUT R27, R19, 0x3a, RZ, 0xfc, !PT ;  /* 0x0000003a131b7812 */ /* 0x000fe400078efcff */
[----:B------:R-:W-:Y:S02]  /*b650*/  SEL R9, RZ, 0x4, P6 ;  /* 0x00000004ff097807 */ /* 0x000fe40003000000 */
[----:B------:R-:W-:Y:S02]  /*b660*/  ISETP.GE.AND P6, PT, R21, UR7, PT ;  /* 0x0000000715007c0c */ /* 0x000fe4000bfc6270 */
[----:B------:R-:W-:Y:S02]  /*b670*/  ISETP.NE.U32.AND P4, PT, R8, RZ, PT ;  /* 0x000000ff0800720c */ /* 0x000fe40003f85070 */
[----:B------:R-:W-:-:S02]  /*b680*/  SEL R8, RZ, 0x4, P6 ;  /* 0x00000004ff087807 */ /* 0x000fc40003000000 */
[----:B------:R-:W-:Y:S01]  /*b690*/  ISETP.GE.AND P6, PT, R27, UR7, PT ;  /* 0x000000071b007c0c */ /* 0x000fe2000bfc6270 */
[----:B------:R-:W-:Y:S03]  /*b6a0*/  STL [R1+0x258], R9 ;  /* 0x0002580901007387 */ /* 0x000fe60000100800 */
[----:B-1----:R-:W-:Y:S01]  /*b6b0*/  SEL R10, RZ, 0x4, P6 ;  /* 0x00000004ff0a7807 */ /* 0x002fe20003000000 */
[----:B------:R3:W-:Y:S01]  /*b6c0*/  STL [R1+0x25c], R8 ;  /* 0x00025c0801007387 */ /* 0x0007e20000100800 */
[----:B------:R-:W-:-:S03]  /*b6d0*/  SHF.R.U32.HI R27, RZ, 0x8, R18 ;  /* 0x00000008ff1b7819 */ /* 0x000fc60000011612 */
[----:B------:R-:W-:Y:S01]  /*b6e0*/  STL [R1+0x3bc], R10 ;  /* 0x0003bc0a01007387 */ /* 0x000fe20000100800 */
[----:B---3--:R-:W-:Y:S01]  /*b6f0*/  IMAD.WIDE R8, R16, 0x4, R24 ;  /* 0x0000000410087825 */ /* 0x008fe200078e0218 */
[----:B------:R-:W-:Y:S02]  /*b700*/  LOP3.LUT R25, R19, 0x3e, RZ, 0xfc, !PT ;  /* 0x0000003e13197812 */ /* 0x000fe400078efcff */
[----:B------:R-:W3:Y:S01]  /*b710*/  LDL.LU.64 R18, [R1+0x218] ;  /* 0x0002180001127983 */ /* 0x000ee20000300a00 */
[----:B------:R-:W-:-:S03]  /*b720*/  SGXT.U32 R27, R27, 0x1 ;  /* 0x000000011b1b781a */ /* 0x000fc60000000000 */
[----:B------:R1:W-:Y:S01]  /*b730*/  LDGSTS.E [R29+0x2a000], desc[UR12][R8.64], P4 ;  /* 0x2a000000081d7fae */ /* 0x0003e2000a1a100c */
[----:B------:R-:W-:Y:S02]  /*b740*/  ISETP.GE.AND P6, PT, R25, UR7, PT ;  /* 0x0000000719007c0c */ /* 0x000fe4000bfc6270 */
[----:B-1----:R-:W-:Y:S02]  /*b750*/  SEL R8, R4, RZ, P2 ;  /* 0x000000ff04087207 */ /* 0x002fe40001000000 */
[----:B------:R-:W-:Y:S02]  /*b760*/  LOP3.LUT R4, R27, 0x42, RZ, 0xfc, !PT ;  /* 0x000000421b047812 */ /* 0x000fe400078efcff */
[----:B------:R-:W-:Y:S02]  /*b770*/  ISETP.NE.U32.AND P4, PT, R8, RZ, PT ;  /* 0x000000ff0800720c */ /* 0x000fe40003f85070 */
[----:B------:R-:W-:Y:S02]  /*b780*/  SEL R8, RZ, 0x4, P6 ;  /* 0x00000004ff087807 */ /* 0x000fe40003000000 */
[----:B------:R-:W-:-:S02]  /*b790*/  ISETP.GE.AND P6, PT, R4, UR7, PT ;  /* 0x0000000704007c0c */ /* 0x000fc4000bfc6270 */
[----:B------:R-:W-:Y:S02]  /*b7a0*/  LOP3.LUT R27, R27, 0x46, RZ, 0xfc, !PT ;  /* 0x000000461b1b7812 */ /* 0x000fe400078efcff */
[----:B------:R-:W-:Y:S02]  /*b7b0*/  SEL R9, RZ, 0x4, P6 ;  /* 0x00000004ff097807 */ /* 0x000fe40003000000 */
[----:B------:R-:W-:Y:S01]  /*b7c0*/  ISETP.GE.AND P6, PT, R27, UR7, PT ;  /* 0x000000071b007c0c */ /* 0x000fe2000bfc6270 */
[----:B------:R1:W-:Y:S04]  /*b7d0*/  STL [R1+0x248], R8 ;  /* 0x0002480801007387 */ /* 0x0003e80000100800 */
[----:B------:R-:W-:Y:S01]  /*b7e0*/  STL [R1+0x24c], R9 ;  /* 0x00024c0901007387 */ /* 0x000fe20000100800 */
[----:B-1----:R-:W-:-:S05]  /*b7f0*/  SEL R8, RZ, 0x4, P6 ;  /* 0x00000004ff087807 */ /* 0x002fca0003000000 */
[----:B------:R1:W-:Y:S04]  /*b800*/  STL [R1+0x3b0], R8 ;  /* 0x0003b00801007387 */ /* 0x0003e80000100800 */
[----:B------:R-:W4:Y:S04]  /*b810*/  LDL.LU.64 R10, [R1+0x208] ;  /* 0x00020800010a7983 */ /* 0x000f280000300a00 */
[----:B------:R-:W4:Y:S01]  /*b820*/  LDL.LU.64 R20, [R1+0x1f8] ;  /* 0x0001f80001147983 */ /* 0x000f220000300a00 */
[----:B-1----:R-:W-:-:S05]  /*b830*/  IMAD.WIDE R8, R16, 0x4, R6 ;  /* 0x0000000410087825 */ /* 0x002fca00078e0206 */
[----:B------:R1:W-:Y:S02]  /*b840*/  LDGSTS.E [R29+0x2b000], desc[UR12][R8.64], P4 ;  /* 0x2b000000081d7fae */ /* 0x0003e4000a1a100c */
[----:B-1----:R-:W-:-:S04]  /*b850*/  SEL R8, R0, RZ, P2 ;  /* 0x000000ff00087207 */ /* 0x002fc80001000000 */
[----:B------:R-:W-:Y:S01]  /*b860*/  ISETP.NE.U32.AND P4, PT, R8, RZ, PT ;  /* 0x000000ff0800720c */ /* 0x000fe20003f85070 */
[----:B------:R-:W1:Y:S02]  /*b870*/  S2R R4, SR_TID.X ;  /* 0x0000000000047919 */ /* 0x000e640000002100 */
[----:B-1----:R-:W-:Y:S01]  /*b880*/  SHF.R.U32.HI R27, RZ, 0x8, R4 ;  /* 0x00000008ff1b7819 */ /* 0x002fe20000011604 */
[----:B--2---:R-:W-:Y:S02]  /*b890*/  IMAD.WIDE R8, R16, 0x4, R12 ;  /* 0x0000000410087825 */ /* 0x004fe400078e020c */
[----:B------:R-:W2:Y:S01]  /*b8a0*/  LDL.LU.64 R12, [R1+0x1e8] ;  /* 0x0001e800010c7983 */ /* 0x000ea20000300a00 */
[----:B------:R-:W-:Y:S02]  /*b8b0*/  SGXT.U32 R27, R27, 0x1 ;  /* 0x000000011b1b781a */ /* 0x000fe40000000000 */
[----:B------:R-:W-:-:S04]  /*b8c0*/  SHF.R.U32.HI R4, RZ, 0x8, R4 ;  /* 0x00000008ff047819 */ /* 0x000fc80000011604 */
[----:B------:R1:W-:Y:S01]  /*b8d0*/  LDGSTS.E [R29+0x2c000], desc[UR12][R8.64], P4 ;  /* 0x2c000000081d7fae */ /* 0x0003e2000a1a100c */
[----:B------:R-:W-:Y:S02]  /*b8e0*/  LOP3.LUT R27, R27, 0x4a, RZ, 0xfc, !PT ;  /* 0x0000004a1b1b7812 */ /* 0x000fe400078efcff */
[----:B------:R-:W-:Y:S01]  /*b8f0*/  SGXT.U32 R4, R4, 0x1 ;  /* 0x000000010404781a */ /* 0x000fe20000000000 */
[----:B------:R-:W2:Y:S01]  /*b900*/  LDL.LU.64 R24, [R1+0x1d8] ;  /* 0x0001d80001187983 */ /* 0x000ea20000300a00 */
[----:B------:R-:W-:Y:S02]  /*b910*/  ISETP.GE.AND P6, PT, R27, UR7, PT ;  /* 0x000000071b007c0c */ /* 0x000fe4000bfc6270 */
[----:B------:R-:W-:Y:S02]  /*b920*/  LOP3.LUT R27, R4, 0x4e, RZ, 0xfc, !PT ;  /* 0x0000004e041b7812 */ /* 0x000fe400078efcff */
[----:B------:R-:W-:Y:S02]  /*b930*/  SEL R0, RZ, 0x4, P6 ;  /* 0x00000004ff007807 */ /* 0x000fe40003000000 */
[----:B-1----:R-:W-:-:S02]  /*b940*/  SEL R8, R5, RZ, P2 ;  /* 0x000000ff05087207 */ /* 0x002fc40001000000 */
[----:B------:R-:W-:Y:S02]  /*b950*/  ISETP.GE.AND P6, PT, R27, UR7, PT ;  /* 0x000000071b007c0c */ /* 0x000fe4000bfc6270 */
[----:B------:R-:W1:Y:S01]  /*b960*/  S2R R27, SR_TID.X ;  /* 0x00000000001b7919 */ /* 0x000e620000002100 */
[----:B------:R-:W-:Y:S02]  /*b970*/  ISETP.NE.U32.AND P4, PT, R8, RZ, PT ;  /* 0x000000ff0800720c */ /* 0x000fe40003f85070 */
[----:B------:R-:W-:Y:S02]  /*b980*/  LOP3.LUT R4, R4, 0x52, RZ, 0xfc, !PT ;  /* 0x0000005204047812 */ /* 0x000fe400078efcff */
[----:B------:R-:W-:Y:S02]  /*b990*/  SEL R6, RZ, 0x4, P6 ;  /* 0x00000004ff067807 */ /* 0x000fe40003000000 */
[----:B------:R-:W-:Y:S01]  /*b9a0*/  ISETP.GE.AND P6, PT, R4, UR7, PT ;  /* 0x0000000704007c0c */ /* 0x000fe2000bfc6270 */
[----:B---3--:R-:W-:-:S06]  /*b9b0*/  IMAD.WIDE R8, R16, 0x4, R18 ;  /* 0x0000000410087825 */ /* 0x008fcc00078e0212 */
[----:B------:R3:W-:Y:S02]  /*b9c0*/  LDGSTS.E [R29+0x2d000], desc[UR12][R8.64], P4 ;  /* 0x2d000000081d7fae */ /* 0x0007e4000a1a100c */
[----:B---3--:R-:W3:Y:S01]  /*b9d0*/  S2R R9, SR_TID.X ;  /* 0x0000000000097919 */ /* 0x008ee20000002100 */
[----:B-1----:R-:W-:-:S04]  /*b9e0*/  SHF.R.U32.HI R4, RZ, 0x8, R27 ;  /* 0x00000008ff047819 */ /* 0x002fc8000001161b */
[----:B------:R-:W-:-:S04]  /*b9f0*/  SGXT.U32 R4, R4, 0x1 ;  /* 0x000000010404781a */ /* 0x000fc80000000000 */
[C---:B------:R-:W-:Y:S02]  /*ba00*/  LOP3.LUT R27, R4.reuse, 0x56, RZ, 0xfc, !PT ;  /* 0x00000056041b7812 */ /* 0x040fe400078efcff */
[----:B------:R-:W-:Y:S02]  /*ba10*/  SEL R7, RZ, 0x4, P6 ;  /* 0x00000004ff077807 */ /* 0x000fe40003000000 */
[----:B------:R-:W-:Y:S02]  /*ba20*/  ISETP.GE.AND P6, PT, R27, UR7, PT ;  /* 0x000000071b007c0c */ /* 0x000fe4000bfc6270 */
[----:B------:R-:W-:Y:S02]  /*ba30*/  LOP3.LUT R4, R4, 0x5a, RZ, 0xfc, !PT ;  /* 0x0000005a04047812 */ /* 0x000fe400078efcff */
[----:B------:R-:W-:Y:S02]  /*ba40*/  SEL R27, RZ, 0x4, P6 ;  /* 0x00000004ff1b7807 */ /* 0x000fe40003000000 */
[----:B------:R-:W-:-:S02]  /*ba50*/  ISETP.GE.AND P6, PT, R4, UR7, PT ;  /* 0x0000000704007c0c */ /* 0x000fc4000bfc6270 */
[----:B------:R-:W-:Y:S02]  /*ba60*/  SEL R8, R14, RZ, P2 ;  /* 0x000000ff0e087207 */ /* 0x000fe40001000000 */
[----:B------:R-:W-:Y:S02]  /*ba70*/  SEL R4, RZ, 0x4, P6 ;  /* 0x00000004ff047807 */ /* 0x000fe40003000000 */
[----:B------:R-:W-:Y:S02]  /*ba80*/  ISETP.GE.AND P6, PT, R17, UR7, PT ;  /* 0x0000000711007c0c */ /* 0x000fe4000bfc6270 */
[----:B---3--:R-:W-:Y:S01]  /*ba90*/  SHF.R.U32.HI R9, RZ, 0x8, R9 ;  /* 0x00000008ff097819 */ /* 0x008fe20000011609 */
[----:B------:R-:W3:Y:S03]  /*baa0*/  LDL.LU.64 R16, [R1+0x1c8] ;  /* 0x0001c80001107983 */ /* 0x000ee60000300a00 */
[----:B------:R-:W-:Y:S01]  /*bab0*/  SGXT.U32 R9, R9, 0x1 ;  /* 0x000000010909781a */ /* 0x000fe20000000000 */
[----:B------:R-:W3:Y:S01]  /*bac0*/  LDL.LU.64 R18, [R1+0x1b8] ;  /* 0x0001b80001127983 */ /* 0x000ee20000300a00 */
[----:B------:R-:W-:-:S02]  /*bad0*/  ISETP.NE.U32.AND P4, PT, R8, RZ, PT ;  /* 0x000000ff0800720c */ /* 0x000fc40003f85070 */
[----:B------:R-:W-:Y:S02]  /*bae0*/  LOP3.LUT R9, R9, 0x62, RZ, 0xfc, !PT ;  /* 0x0000006209097812 */ /* 0x000fe400078efcff */
[----:B------:R-:W-:Y:S02]  /*baf0*/  SEL R5, RZ, 0x4, P6 ;  /* 0x00000004ff057807 */ /* 0x000fe40003000000 */
[----:B------:R-:W-:Y:S01]  /*bb00*/  ISETP.GE.AND P6, PT, R9, UR7, PT ;  /* 0x0000000709007c0c */ /* 0x000fe2000bfc6270 */
[----:B------:R-:W-:-:S04]  /*bb10*/  IMAD.SHL.U32 R9, R2, 0x80, RZ ;  /* 0x0000008002097824 */ /* 0x000fc800078e00ff */
[----:B----4-:R-:W-:Y:S02]  /*bb20*/  IMAD.WIDE R8, R9, 0x4, R10 ;  /* 0x0000000409087825 */ /* 0x010fe400078e020a */
[----:B------:R-:W4:Y:S04]  /*bb30*/  LDL.LU.64 R10, [R1+0x850] ;  /* 0x00085000010a7983 */ /* 0x000f280000300a00 */
[----:B------:R1:W-:Y:S02]  /*bb40*/  LDGSTS.E [R29+0x2e000], desc[UR12][R8.64], P4 ;  /* 0x2e000000081d7fae */ /* 0x0003e4000a1a100c */
[----:B-1----:R-:W1:Y:S01]  /*bb50*/  S2R R9, SR_TID.X ;  /* 0x0000000000097919 */ /* 0x002e620000002100 */
[----:B------:R-:W-:-:S04]  /*bb60*/  SEL R8, R15, RZ, P2 ;  /* 0x000000ff0f087207 */ /* 0x000fc80001000000 */
[----:B------:R-:W-:Y:S02]  /*bb70*/  ISETP.NE.U32.AND P4, PT, R8, RZ, PT ;  /* 0x000000ff0800720c */ /* 0x000fe40003f85070 */
[----:B-1----:R-:W-:-:S04]  /*bb80*/  SHF.R.U32.HI R9, RZ, 0x8, R9 ;  /* 0x00000008ff097819 */ /* 0x002fc80000011609 */
[----:B------:R-:W-:-:S04]  /*bb90*/  SGXT.U32 R9, R9, 0x1 ;  /* 0x000000010909781a */ /* 0x000fc80000000000 */
[----:B------:R-:W-:Y:S01]  /*bba0*/  LOP3.LUT R15, R9, 0x6e, RZ, 0xfc, !PT ;  /* 0x0000006e090f7812 */ /* 0x000fe200078efcff */
[----:B------:R-:W-:-:S04]  /*bbb0*/  IMAD.SHL.U32 R9, R2, 0x80, RZ ;  /* 0x0000008002097824 */ /* 0x000fc800078e00ff */
[----:B------:R-:W-:Y:S02]  /*bbc0*/  IMAD.WIDE R8, R9, 0x4, R20 ;  /* 0x0000000409087825 */ /* 0x000fe400078e0214 */
[----:B------:R-:W3:Y:S04]  /*bbd0*/  LDL.LU.64 R20, [R1+0x848] ;  /* 0x0008480001147983 */ /* 0x000ee80000300a00 */
[----:B------:R1:W-:Y:S02]  /*bbe0*/  LDGSTS.E [R29+0x2f000], desc[UR12][R8.64], P4 ;  /* 0x2f000000081d7fae */ /* 0x0003e4000a1a100c */
[----:B-1----:R-:W1:Y:S02]  /*bbf0*/  S2R R9, SR_TID.X ;  /* 0x0000000000097919 */ /* 0x002e640000002100 */
[----:B-1----:R-:W-:-:S04]  /*bc00*/  SHF.R.U32.HI R9, RZ, 0x8, R9 ;  /* 0x00000008ff097819 */ /* 0x002fc80000011609 */
[----:B------:R-:W-:-:S04]  /*bc10*/  SGXT.U32 R9, R9, 0x1 ;  /* 0x000000010909781a */ /* 0x000fc80000000000 */
[----:B------:R-:W-:-:S04]  /*bc20*/  LOP3.LUT R8, R9, 0x40, RZ, 0xfc, !PT ;  /* 0x0000004009087812 */ /* 0x000fc800078efcff */
[----:B------:R-:W-:-:S04]  /*bc30*/  ISETP.GE.AND P4, PT, R8, UR7, PT ;  /* 0x0000000708007c0c */ /* 0x000fc8000bf86270 */
[----:B------:R-:W-:Y:S01]  /*bc40*/  SEL R8, RZ, 0x4, P4 ;  /* 0x00000004ff087807 */ /* 0x000fe20002000000 */
[----:B------:R-:W-:-:S03]  /*bc50*/  IMAD.SHL.U32 R9, R2, 0x80, RZ ;  /* 0x0000008002097824 */ /* 0x000fc600078e00ff */
[----:B------:R-:W-:-:S04]  /*bc60*/  SEL R8, R8, RZ, P2 ;  /* 0x000000ff08087207 */ /* 0x000fc80001000000 */
[----:B------:R-:W-:Y:S01]  /*bc70*/  ISETP.NE.U32.AND P4, PT, R8, RZ, PT ;  /* 0x000000ff0800720c */ /* 0x000fe20003f85070 */
[----:B--2---:R-:W-:Y:S02]  /*bc80*/  IMAD.WIDE R8, R9, 0x4, R12 ;  /* 0x0000000409087825 */ /* 0x004fe400078e020c */
[----:B------:R-:W2:Y:S10]  /*bc90*/  LDL.LU.64 R12, [R1+0x840] ;  /* 0x00084000010c7983 */ /* 0x000eb40000300a00 */
[----:B------:R1:W-:Y:S02]  /*bca0*/  LDGSTS.E [R29+0x30000], desc[UR12][R8.64], P4 ;  /* 0x30000000081d7fae */ /* 0x0003e4000a1a100c */
[----:B-1----:R-:W-:Y:S01]  /*bcb0*/  IMAD.SHL.U32 R9, R2, 0x80, RZ ;  /* 0x0000008002097824 */ /* 0x002fe200078e00ff */
[----:B--2---:R-:W-:-:S04]  /*bcc0*/  SEL R8, R12, RZ, P2 ;  /* 0x000000ff0c087207 */ /* 0x004fc80001000000 */
[----:B------:R-:W-:Y:S01]  /*bcd0*/  ISETP.NE.U32.AND P4, PT, R8, RZ, PT ;  /* 0x000000ff0800720c */ /* 0x000fe20003f85070 */
[----:B------:R-:W-:Y:S02]  /*bce0*/  IMAD.WIDE R8, R9, 0x4, R24 ;  /* 0x0000000409087825 */ /* 0x000fe400078e0218 */
[----:B------:R-:W2:Y:S10]  /*bcf0*/  LDL.LU.64 R24, [R1+0x838] ;  /* 0x0008380001187983 */ /* 0x000eb40000300a00 */
[----:B------:R1:W-:Y:S02]  /*bd00*/  LDGSTS.E [R29+0x31000], desc[UR12][R8.64], P4 ;  /* 0x31000000081d7fae */ /* 0x0003e4000a1a100c */
[----:B-1----:R-:W-:Y:S01]  /*bd10*/  SEL R8, R13, RZ, P2 ;  /* 0x000000ff0d087207 */ /* 0x002fe20001000000 */
[----:B------:R-:W-:Y:S01]  /*bd20*/  IMAD.SHL.U32 R9, R2, 0x80, RZ ;  /* 0x0000008002097824 */ /* 0x000fe200078e00ff */
[----:B------:R-:W4:Y:S02]  /*bd30*/  LDL.LU.64 R12, [R1+0x10] ;  /* 0x00001000010c7983 */ /* 0x000f240000300a00 */
[----:B------:R-:W-:Y:S01]  /*bd40*/  ISETP.NE.U32.AND P4, PT, R8, RZ, PT ;  /* 0x000000ff0800720c */ /* 0x000fe20003f85070 */
[----:B---3--:R-:W-:-:S02]  /*bd50*/  IMAD.WIDE R8, R9, 0x4, R16 ;  /* 0x0000000409087825 */ /* 0x008fc400078e0210 */
[----:B------:R-:W3:Y:S10]  /*bd60*/  LDL.LU.64 R16, [R1+0x830] ;  /* 0x0008300001107983 */ /* 0x000ef40000300a00 */
[----:B------:R1:W-:Y:S02]  /*bd70*/  LDGSTS.E [R29+0x32000], desc[UR12][R8.64], P4 ;  /* 0x32000000081d7fae */ /* 0x0003e4000a1a100c */
[----:B-1----:R-:W1:Y:S02]  /*bd80*/  S2R R9, SR_TID.X ;  /* 0x0000000000097919 */ /* 0x002e640000002100 */
[----:B-1----:R-:W-:-:S04]  /*bd90*/  SHF.R.U32.HI R9, RZ, 0x8, R9 ;  /* 0x00000008ff097819 */ /* 0x002fc80000011609 */
[----:B------:R-:W-:-:S04]  /*bda0*/  SGXT.U32 R9, R9, 0x1 ;  /* 0x000000010909781a */ /* 0x000fc80000000000 */
[----:B------:R-:W-:-:S04]  /*bdb0*/  LOP3.LUT R8, R9, 0x4c, RZ, 0xfc, !PT ;  /* 0x0000004c09087812 */ /* 0x000fc800078efcff */
[----:B------:R-:W-:-:S04]  /*bdc0*/  ISETP.GE.AND P4, PT, R8, UR7, PT ;  /* 0x0000000708007c0c */ /* 0x000fc8000bf86270 */
[----:B------:R-:W-:-:S04]  /*bdd0*/  SEL R8, RZ, 0x4, P4 ;  /* 0x00000004ff087807 */ /* 0x000fc80002000000 */
[----:B------:R-:W-:-:S04]  /*bde0*/  SEL R8, R8, RZ, P2 ;  /* 0x000000ff08087207 */ /* 0x000fc80001000000 */
[----:B------:R-:W-:Y:S01]  /*bdf0*/  ISETP.NE.U32.AND P4, PT, R8, RZ, PT ;  /* 0x000000ff0800720c */ /* 0x000fe20003f85070 */
[----:B------:R-:W-:-:S04]  /*be00*/  IMAD.SHL.U32 R9, R2, 0x80, RZ ;  /* 0x0000008002097824 */ /* 0x000fc800078e00ff */
[----:B------:R-:W-:Y:S02]  /*be10*/  IMAD.WIDE R8, R9, 0x4, R18 ;  /* 0x0000000409087825 */ /* 0x000fe400078e0212 */
[----:B------:R-:W3:Y:S06]  /*be20*/  LDL.LU.64 R18, [R1+0x828] ;  /* 0x0008280001127983 */ /* 0x000eec0000300a00 */
[----:B------:R2:W-:Y:S02]  /*be30*/  LDGSTS.E [R29+0x33000], desc[UR12][R8.64], P4 ;  /* 0x33000000081d7fae */ /* 0x0005e4000a1a100c */
[----:B--2---:R-:W-:-:S04]  /*be40*/  SEL R8, R24, RZ, P2 ;  /* 0x000000ff18087207 */ /* 0x004fc80001000000 */
[----:B------:R-:W-:Y:S02]  /*be50*/  ISETP.NE.U32.AND P4, PT, R8, RZ, PT ;  /* 0x000000ff0800720c */ /* 0x000fe40003f85070 */
[----:B------:R-:W2:Y:S01]  /*be60*/  LDL.LU.64 R8, [R1+0x1a8] ;  /* 0x0001a80001087983 */ /* 0x000ea20000300a00 */
[----:B------:R-:W-:-:S04]  /*be70*/  IMAD.SHL.U32 R24, R2, 0x80, RZ ;  /* 0x0000008002187824 */ /* 0x000fc800078e00ff */
[----:B--2---:R-:W-:-:S06]  /*be80*/  IMAD.WIDE R8, R24, 0x4, R8 ;  /* 0x0000000418087825 */ /* 0x004fcc00078e0208 */
[----:B------:R1:W-:Y:S02]  /*be90*/  LDGSTS.E [R29+0x34000], desc[UR12][R8.64], P4 ;  /* 0x34000000081d7fae */ /* 0x0003e4000a1a100c */
[----:B-1----:R-:W1:Y:S01]  /*bea0*/  S2R R9, SR_TID.X ;  /* 0x0000000000097919 */ /* 0x002e620000002100 */
[----:B------:R-:W-:-:S04]  /*beb0*/  SEL R8, R25, RZ, P2 ;  /* 0x000000ff19087207 */ /* 0x000fc80001000000 */
[----:B------:R-:W-:Y:S02]  /*bec0*/  ISETP.NE.U32.AND P4, PT, R8, RZ, PT ;  /* 0x000000ff0800720c */ /* 0x000fe40003f85070 */
[----:B-1----:R-:W-:-:S04]  /*bed0*/  SHF.R.U32.HI R9, RZ, 0x8, R9 ;  /* 0x00000008ff097819 */ /* 0x002fc80000011609 */
[----:B------:R-:W-:-:S04]  /*bee0*/  SGXT.U32 R9, R9, 0x1 ;  /* 0x000000010909781a */ /* 0x000fc80000000000 */
[----:B------:R-:W-:Y:S02]  /*bef0*/  LOP3.LUT R25, R9, 0x58, RZ, 0xfc, !PT ;  /* 0x0000005809197812 */ /* 0x000fe400078efcff */
[----:B------:R-:W2:Y:S01]  /*bf00*/  LDL.LU.64 R8, [R1+0x198] ;  /* 0x0001980001087983 */ /* 0x000ea20000300a00 */
[----:B------:R-:W-:Y:S02]  /*bf10*/  SEL R14, RZ, 0x4, P6 ;  /* 0x00000004ff0e7807 */ /* 0x000fe40003000000 */
[----:B------:R-:W-:-:S04]  /*bf20*/  ISETP.GE.AND P6, PT, R28, UR7, PT ;  /* 0x000000071c007c0c */ /* 0x000fc8000bfc6270 */
[----:B------:R-:W-:Y:S02]  /*bf30*/  SEL R28, RZ, 0x4, P6 ;  /* 0x00000004ff1c7807 */ /* 0x000fe40003000000 */
[----:B------:R-:W-:-:S04]  /*bf40*/  ISETP.GE.AND P6, PT, R3, UR7, PT ;  /* 0x0000000703007c0c */ /* 0x000fc8000bfc6270 */
[----:B------:R-:W-:Y:S02]  /*bf50*/  SEL R3, RZ, 0x4, P6 ;  /* 0x00000004ff037807 */ /* 0x000fe40003000000 */
[----:B------:R-:W-:-:S04]  /*bf60*/  ISETP.GE.AND P6, PT, R15, UR7, PT ;  /* 0x000000070f007c0c */ /* 0x000fc8000bfc6270 */
[----:B------:R-:W-:Y:S02]  /*bf70*/  SEL R15, RZ, 0x4, P6 ;  /* 0x00000004ff0f7807 */ /* 0x000fe40003000000 */
[----:B------:R-:W-:-:S04]  /*bf80*/  ISETP.GE.AND P6, PT, R25, UR7, PT ;  /* 0x0000000719007c0c */ /* 0x000fc8000bfc6270 */
[----:B------:R-:W-:Y:S01]  /*bf90*/  SEL R25, RZ, 0x4, P6 ;  /* 0x00000004ff197807 */ /* 0x000fe20003000000 */
[----:B--2---:R-:W-:-:S05]  /*bfa0*/  IMAD.WIDE R8, R24, 0x4, R8 ;  /* 0x0000000418087825 */ /* 0x004fca00078e0208 */
[----:B------:R1:W-:Y:S02]  /*bfb0*/  LDGSTS.E [R29+0x35000], desc[UR12][R8.64], P4 ;  /* 0x35000000081d7fae */ /* 0x0003e4000a1a100c */
[----:B-1----:R-:W-:-:S04]  /*bfc0*/  SEL R8, R25, RZ, P2 ;  /* 0x000000ff19087207 */ /* 0x002fc80001000000 */
[----:B------:R-:W-:Y:S02]  /*bfd0*/  ISETP.NE.U32.AND P4, PT, R8, RZ, PT ;  /* 0x000000ff0800720c */ /* 0x000fe40003f85070 */
[----:B------:R-:W2:Y:S02]  /*bfe0*/  LDL.LU.64 R8, [R1+0x188] ;  /* 0x0001880001087983 */ /* 0x000ea40000300a00 */
[----:B--2---:R-:W-:-:S09]  /*bff0*/  IMAD.WIDE R8, R24, 0x4, R8 ;  /* 0x0000000418087825 */ /* 0x004fd200078e0208 */
[----:B------:R4:W-:Y:S02]  /*c000*/  LDGSTS.E [R29+0x36000], desc[UR12][R8.64], P4 ;  /* 0x36000000081d7fae */ /* 0x0009e4000a1a100c */
[----:B----4-:R-:W-:-:S04]  /*c010*/  SEL R8, R10, RZ, P2 ;  /* 0x000000ff0a087207 */ /* 0x010fc80001000000 */
[----:B------:R-:W-:Y:S02]  /*c020*/  ISETP.NE.U32.AND P4, PT, R8, RZ, PT ;  /* 0x000000ff0800720c */ /* 0x000fe40003f85070 */
[----:B------:R-:W2:Y:S01]  /*c030*/  LDL.LU.64 R8, [R1+0x170] ;  /* 0x0001700001087983 */ /* 0x000ea20000300a00 */
[----:B------:R-:W1:Y:S01]  /*c040*/  S2R R25, SR_TID.X ;  /* 0x0000000000197919 */ /* 0x000e620000002100 */
[----:B--2---:R-:W-:-:S09]  /*c050*/  IMAD.WIDE R8, R24, 0x4, R8 ;  /* 0x0000000418087825 */ /* 0x004fd200078e0208 */
[----:B------:R2:W-:Y:S02]  /*c060*/  LDGSTS.E [R29+0x37000], desc[UR12][R8.64], P4 ;  /* 0x37000000081d7fae */ /* 0x0005e4000a1a100c */
[----:B--2---:R-:W-:Y:S02]  /*c070*/  SEL R8, R21, RZ, P2 ;  /* 0x000000ff15087207 */ /* 0x004fe40001000000 */
[----:B------:R-:W2:Y:S02]  /*c080*/  LDL.LU R21, [R1+0x824] ;  /* 0x0008240001157983 */ /* 0x000ea40000300800 */
[----:B------:R-:W-:Y:S02]  /*c090*/  ISETP.NE.U32.AND P4, PT, R8, RZ, PT ;  /* 0x000000ff0800720c */ /* 0x000fe40003f85070 */
[----:B------:R-:W4:Y:S01]  /*c0a0*/  LDL.LU.64 R8, [R1+0x160] ;  /* 0x0001600001087983 */ /* 0x000f220000300a00 */
[----:B-1----:R-:W-:-:S04]  /*c0b0*/  SHF.R.U32.HI R25, RZ, 0x8, R25 ;  /* 0x00000008ff197819 */ /* 0x002fc80000011619 */
[----:B------:R-:W-:-:S04]  /*c0c0*/  SGXT.U32 R25, R25, 0x1 ;  /* 0x000000011919781a */ /* 0x000fc80000000000 */
[----:B------:R-:W-:-:S04]  /*c0d0*/  LOP3.LUT R25, R25, 0x64, RZ, 0xfc, !PT ;  /* 0x0000006419197812 */ /* 0x000fc800078efcff */
[----:B------:R-:W-:-:S04]  /*c0e0*/  ISETP.GE.AND P6, PT, R25, UR7, PT ;  /* 0x0000000719007c0c */ /* 0x000fc8000bfc6270 */
[----:B------:R-:W-:-:S04]  /*c0f0*/  SEL R25, RZ, 0x4, P6 ;  /* 0x00000004ff197807 */ /* 0x000fc80003000000 */
[----:B------:R-:W-:Y:S01]  /*c100*/  SEL R10, R25, RZ, P2 ;  /* 0x000000ff190a7207 */ /* 0x000fe20001000000 */
[----:B---3--:R-:W-:-:S04]  /*c110*/  IMAD.WIDE R18, R24, 0x4, R18 ;  /* 0x0000000418127825 */ /* 0x008fc800078e0212 */
[----:B----4-:R-:W-:-:S05]  /*c120*/  IMAD.WIDE R8, R24, 0x4, R8 ;  /* 0x0000000418087825 */ /* 0x010fca00078e0208 */
[----:B------:R1:W-:Y:S01]  /*c130*/  LDGSTS.E [R29+0x38000], desc[UR12][R8.64], P4 ;  /* 0x38000000081d7fae */ /* 0x0003e2000a1a100c */
[----:B------:R-:W-:Y:S02]  /*c140*/  ISETP.NE.U32.AND P4, PT, R10, RZ, PT ;  /* 0x000000ff0a00720c */ /* 0x000fe40003f85070 */
[----:B------:R-:W-:Y:S01]  /*c150*/  SEL R10, R11, RZ, P2 ;  /* 0x000000ff0b0a7207 */ /* 0x000fe20001000000 */
[----:B-1----:R-:W-:-:S10]  /*c160*/  IMAD.WIDE R8, R24, 0x4, R12 ;  /* 0x0000000418087825 */ /* 0x002fd400078e020c */
[----:B------:R1:W-:Y:S01]  /*c170*/  LDGSTS.E [R29+0x39000], desc[UR12][R8.64], P4 ;  /* 0x39000000081d7fae */ /* 0x0003e2000a1a100c */
[----:B------:R-:W-:Y:S01]  /*c180*/  ISETP.NE.U32.AND P4, PT, R10, RZ, PT ;  /* 0x000000ff0a00720c */ /* 0x000fe20003f85070 */
[----:B--2---:R-:W-:Y:S02]  /*c190*/  IMAD.WIDE R20, R24, 0x4, R20 ;  /* 0x0000000418147825 */ /* 0x004fe400078e0214 */
[----:B------:R-:W2:Y:S01]  /*c1a0*/  LDL.LU.64 R10, [R1+0xc8] ;  /* 0x0000c800010a7983 */ /* 0x000ea20000300a00 */
[----:B-1----:R-:W-:-:S09]  /*c1b0*/  SEL R8, R23, RZ, P2 ;  /* 0x000000ff17087207 */ /* 0x002fd20001000000 */
[----:B------:R-:W-:Y:S01]  /*c1c0*/  LDGSTS.E [R29+0x3a000], desc[UR12][R20.64], P4 ;  /* 0x3a000000141d7fae */ /* 0x000fe2000a1a100c */
[----:B------:R-:W-:-:S03]  /*c1d0*/  ISETP.NE.U32.AND P4, PT, R8, RZ, PT ;  /* 0x000000ff0800720c */ /* 0x000fc60003f85070 */
[----:B------:R-:W3:Y:S10]  /*c1e0*/  LDL.LU.64 R20, [R1+0x100] ;  /* 0x0001000001147983 */ /* 0x000ef40000300a00 */
[----:B------:R-:W-:Y:S04]  /*c1f0*/  LDGSTS.E [R29+0x3b000], desc[UR12][R18.64], P4 ;  /* 0x3b000000121d7fae */ /* 0x000fe8000a1a100c */
[----:B------:R-:W4:Y:S01]  /*c200*/  LDL.LU.64 R18, [R1+0xe0] ;  /* 0x0000e00001127983 */ /* 0x000f220000300a00 */
[----:B------:R-:W1:Y:S02]  /*c210*/  S2R R12, SR_TID.X ;  /* 0x00000000000c7919 */ /* 0x000e640000002100 */
[----:B-1----:R-:W-:-:S04]  /*c220*/  SHF.R.U32.HI R12, RZ, 0x8, R12 ;  /* 0x00000008ff0c7819 */ /* 0x002fc8000001160c */
[----:B------:R-:W-:-:S04]  /*c230*/  SGXT.U32 R12, R12, 0x1 ;  /* 0x000000010c0c781a */ /* 0x000fc80000000000 */
[----:B------:R-:W-:-:S04]  /*c240*/  LOP3.LUT R12, R12, 0x70, RZ, 0xfc, !PT ;  /* 0x000000700c0c7812 */ /* 0x000fc800078efcff */
[----:B------:R-:W-:-:S04]  /*c250*/  ISETP.GE.AND P6, PT, R12, UR7, PT ;  /* 0x000000070c007c0c */ /* 0x000fc8000bfc6270 */
[----:B------:R-:W-:-:S04]  /*c260*/  SEL R12, RZ, 0x4, P6 ;  /* 0x00000004ff0c7807 */ /* 0x000fc80003000000 */
[----:B------:R-:W-:Y:S02]  /*c270*/  SEL R8, R12, RZ, P2 ;  /* 0x000000ff0c087207 */ /* 0x000fe40001000000 */
[----:B------:R-:W1:Y:S02]  /*c280*/  S2R R12, SR_TID.X ;  /* 0x00000000000c7919 */ /* 0x000e640000002100 */
[----:B------:R-:W-:Y:S01]  /*c290*/  ISETP.NE.U32.AND P4, PT, R8, RZ, PT ;  /* 0x000000ff0800720c */ /* 0x000fe20003f85070 */
[----:B------:R-:W-:Y:S01]  /*c2a0*/  IMAD.WIDE R16, R24, 0x4, R16 ;  /* 0x0000000418107825 */ /* 0x000fe200078e0210 */
[----:B------:R-:W-:Y:S02]  /*c2b0*/  SEL R8, R22, RZ, P2 ;  /* 0x000000ff16087207 */ /* 0x000fe40001000000 */
[----:B------:R-:W3:Y:S09]  /*c2c0*/  LDL.LU R22, [R1+0x3b8] ;  /* 0x0003b80001167983 */ /* 0x000ef20000300800 */
[----:B------:R-:W-:Y:S01]  /*c2d0*/  LDGSTS.E [R29+0x3c000], desc[UR12][R16.64], P4 ;  /* 0x3c000000101d7fae */ /* 0x000fe2000a1a100c */
[----:B------:R-:W-:-:S03]  /*c2e0*/  ISETP.NE.U32.AND P4, PT, R8, RZ, PT ;  /* 0x000000ff0800720c */ /* 0x000fc60003f85070 */
[----:B------:R-:W3:Y:S04]  /*c2f0*/  LDL.LU.64 R16, [R1+0x138] ;  /* 0x0001380001107983 */ /* 0x000ee80000300a00 */
[----:B------:R-:W3:Y:S01]  /*c300*/  LDL.LU R23, [R1+0x268] ;  /* 0x0002680001177983 */ /* 0x000ee20000300800 */
[----:B-1----:R-:W-:-:S04]  /*c310*/  SHF.R.U32.HI R12, RZ, 0x8, R12 ;  /* 0x00000008ff0c7819 */ /* 0x002fc8000001160c */
[----:B------:R-:W-:-:S04]  /*c320*/  SGXT.U32 R12, R12, 0x1 ;  /* 0x000000010c0c781a */ /* 0x000fc80000000000 */
[----:B------:R-:W-:-:S04]  /*c330*/  LOP3.LUT R13, R12, 0x78, RZ, 0xfc, !PT ;  /* 0x000000780c0d7812 */ /* 0x000fc800078efcff */
[----:B------:R-:W-:-:S04]  /*c340*/  ISETP.GE.AND P6, PT, R13, UR7, PT ;  /* 0x000000070d007c0c */ /* 0x000fc8000bfc6270 */
[----:B------:R-:W-:Y:S01]  /*c350*/  SEL R13, RZ, 0x4, P6 ;  /* 0x00000004ff0d7807 */ /* 0x000fe20003000000 */
[----:B--2---:R-:W-:-:S03]  /*c360*/  IMAD.WIDE R8, R24, 0x4, R10 ;  /* 0x0000000418087825 */ /* 0x004fc600078e020a */
[----:B------:R-:W-:Y:S02]  /*c370*/  SEL R10, R13, RZ, P2 ;  /* 0x000000ff0d0a7207 */ /* 0x000fe40001000000 */
[----:B------:R4:W-:Y:S02]  /*c380*/  LDGSTS.E [R29+0x3d000], desc[UR12][R8.64], P4 ;  /* 0x3d000000081d7fae */ /* 0x0009e4000a1a100c */
[----:B------:R-:W-:Y:S01]  /*c390*/  ISETP.NE.U32.AND P4, PT, R10, RZ, PT ;  /* 0x000000ff0a00720c */ /* 0x000fe20003f85070 */
[----:B----4-:R-:W-:Y:S02]  /*c3a0*/  IMAD.WIDE R8, R24, 0x4, R18 ;  /* 0x0000000418087825 */ /* 0x010fe400078e0212 */
[----:B------:R-:W2:Y:S04]  /*c3b0*/  LDL.LU.64 R18, [R1+0x148] ;  /* 0x0001480001127983 */ /* 0x000ea80000300a00 */
[----:B------:R-:W4:Y:S06]  /*c3c0*/  LDL.LU R11, [R1+0x26c] ;  /* 0x00026c00010b7983 */ /* 0x000f2c0000300800 */
[----:B------:R1:W-:Y:S04]  /*c3d0*/  LDGSTS.E [R29+0x3e000], desc[UR12][R8.64], P4 ;  /* 0x3e000000081d7fae */ /* 0x0003e8000a1a100c */
[----:B------:R-:W1:Y:S01]  /*c3e0*/  LDL.LU.64 R8, [R1+0xf0] ;  /* 0x0000f00001087983 */ /* 0x000e620000300a00 */
[----:B------:R-:W3:Y:S02]  /*c3f0*/  S2R R12, SR_TID.X ;  /* 0x00000000000c7919 */ /* 0x000ee40000002100 */
[----:B---3--:R-:W-:-:S04]  /*c400*/  SHF.R.U32.HI R12, RZ, 0x8, R12 ;  /* 0x00000008ff0c7819 */ /* 0x008fc8000001160c */
[----:B------:R-:W-:-:S04]  /*c410*/  SGXT.U32 R12, R12, 0x1 ;  /* 0x000000010c0c781a */ /* 0x000fc80000000000 */
[----:B------:R-:W-:-:S04]  /*c420*/  LOP3.LUT R12, R12, 0x7c, RZ, 0xfc, !PT ;  /* 0x0000007c0c0c7812 */ /* 0x000fc800078efcff */
[----:B------:R-:W-:-:S04]  /*c430*/  ISETP.GE.AND P6, PT, R12, UR7, PT ;  /* 0x000000070c007c0c */ /* 0x000fc8000bfc6270 */
[----:B------:R-:W-:-:S04]  /*c440*/  SEL R12, RZ, 0x4, P6 ;  /* 0x00000004ff0c7807 */ /* 0x000fc80003000000 */
[----:B------:R-:W-:Y:S02]  /*c450*/  SEL R10, R12, RZ, P2 ;  /* 0x000000ff0c0a7207 */ /* 0x000fe40001000000 */
[----:B------:R-:W3:Y:S02]  /*c460*/  S2R R12, SR_TID.X ;  /* 0x00000000000c7919 */ /* 0x000ee40000002100 */
[----:B------:R-:W-:Y:S02]  /*c470*/  ISETP.NE.U32.AND P4, PT, R10, RZ, PT ;  /* 0x000000ff0a00720c */ /* 0x000fe40003f85070 */
[--C-:B---3--:R-:W-:Y:S02]  /*c480*/  SHF.R.U32.HI R13, RZ, 0x8, R12.reuse ;  /* 0x00000008ff0d7819 */ /* 0x108fe4000001160c */
[----:B------:R-:W-:Y:S02]  /*c490*/  SHF.R.U32.HI R12, RZ, 0x8, R12 ;  /* 0x00000008ff0c7819 */ /* 0x000fe4000001160c */
[----:B------:R-:W-:-:S02]  /*c4a0*/  SGXT.U32 R13, R13, 0x1 ;  /* 0x000000010d0d781a */ /* 0x000fc40000000000 */
[----:B------:R-:W-:Y:S02]  /*c4b0*/  SGXT.U32 R12, R12, 0x1 ;  /* 0x000000010c0c781a */ /* 0x000fe40000000000 */
[----:B------:R-:W-:Y:S02]  /*c4c0*/  LOP3.LUT R13, R13, 0x16, RZ, 0xfc, !PT ;  /* 0x000000160d0d7812 */ /* 0x000fe400078efcff */
[----:B------:R-:W-:Y:S02]  /*c4d0*/  LOP3.LUT R12, R12, 0x2, RZ, 0xfc, !PT ;  /* 0x000000020c0c7812 */ /* 0x000fe400078efcff */
[----:B------:R-:W-:-:S04]  /*c4e0*/  ISETP.GE.AND P6, PT, R13, UR7, PT ;  /* 0x000000070d007c0c */ /* 0x000fc8000bfc6270 */
[----:B------:R-:W-:Y:S02]  /*c4f0*/  SEL R13, RZ, 0x4, P6 ;  /* 0x00000004ff0d7807 */ /* 0x000fe40003000000 */
[----:B------:R-:W-:-:S04]  /*c500*/  ISETP.GE.AND P6, PT, R12, UR7, PT ;  /* 0x000000070c007c0c */ /* 0x000fc8000bfc6270 */
[----:B------:R-:W-:-:S04]  /*c510*/  SEL R12, RZ, 0x4, P6 ;  /* 0x00000004ff0c7807 */ /* 0x000fc80003000000 */
[----:B------:R-:W-:-:S04]  /*c520*/  SEL R12, R12, RZ, P2 ;  /* 0x000000ff0c0c7207 */ /* 0x000fc80001000000 */
[----:B------:R-:W-:Y:S02]  /*c530*/  ISETP.NE.U32.AND P6, PT, R12, RZ, PT ;  /* 0x000000ff0c00720c */ /* 0x000fe40003fc5070 */
[----:B------:R-:W-:Y:S01]  /*c540*/  SEL R10, R13, RZ, P2 ;  /* 0x000000ff0d0a7207 */ /* 0x000fe20001000000 */
[----:B-1----:R-:W-:Y:S02]  /*c550*/  IMAD.WIDE R8, R24, 0x4, R8 ;  /* 0x0000000418087825 */ /* 0x002fe400078e0208 */
[----:B------:R-:W3:Y:S04]  /*c560*/  LDL.LU.64 R24, [R1+0x130] ;  /* 0x0001300001187983 */ /* 0x000ee80000300a00 */
[----:B------:R1:W-:Y:S01]  /*c570*/  LDGSTS.E [R29+0x3f000], desc[UR12][R8.64], P4 ;  /* 0x3f000000081d7fae */ /* 0x0003e2000a1a100c */
[----:B------:R-:W-:-:S03]  /*c580*/  ISETP.NE.U32.AND P4, PT, R10, RZ, PT ;  /* 0x000000ff0a00720c */ /* 0x000fc60003f85070 */
[----:B------:R-:W2:Y:S04]  /*c590*/  LDL.LU R13, [R1+0x30c] ;  /* 0x00030c00010d7983 */ /* 0x000ea80000300800 */
[----:B------:R-:W2:Y:S01]  /*c5a0*/  LDL.LU R10, [R1+0x278] ;  /* 0x00027800010a7983 */ /* 0x000ea20000300800 */
[----:B-1----:R-:W-:-:S04]  /*c5b0*/  IMAD.SHL.U32 R29, R2, 0x80, RZ ;  /* 0x00000080021d7824 */ /* 0x002fc800078e00ff */
[----:B------:R-:W-:Y:S02]  /*c5c0*/  IMAD.WIDE R8, R29, 0x4, R20 ;  /* 0x000000041d087825 */ /* 0x000fe400078e0214 */
[----:B------:R-:W3:Y:S04]  /*c5d0*/  LDL.LU.64 R20, [R1+0x3a8] ;  /* 0x0003a80001147983 */ /* 0x000ee80000300a00 */
[----:B------:R-:W3:Y:S04]  /*c5e0*/  LDL.LU R12, [R1+0x258] ;  /* 0x00025800010c7983 */ /* 0x000ee80000300800 */
[----:B------:R1:W-:Y:S04]  /*c5f0*/  LDGSTS.E [R26+0x20800], desc[UR12][R8.64], P6 ;  /* 0x20800000081a7fae */ /* 0x0003e8000b1a100c */
[----:B------:R-:W1:Y:S01]  /*c600*/  LDL.LU.64 R8, [R1+0x110] ;  /* 0x0001100001087983 */ /* 0x000e620000300a00 */
[----:B--2---:R-:W-:-:S04]  /*c610*/  SEL R10, R10, RZ, P2 ;  /* 0x000000ff0a0a7207 */ /* 0x004fc80001000000 */
[----:B------:R-:W-:Y:S02]  /*c620*/  ISETP.NE.U32.AND P6, PT, R10, RZ, PT ;  /* 0x000000ff0a00720c */ /* 0x000fe40003fc5070 */
[----:B------:R-:W2:Y:S01]  /*c630*/  LDL.LU R10, [R1+0x27c] ;  /* 0x00027c00010a7983 */ /* 0x000ea20000300800 */
[----:B-1----:R-:W-:-:S05]  /*c640*/  IMAD.WIDE R8, R29, 0x4, R8 ;  /* 0x000000041d087825 */ /* 0x002fca00078e0208 */
[----:B------:R1:W-:Y:S04]  /*c650*/  LDGSTS.E [R26+0x21800], desc[UR12][R8.64], P3 ;  /* 0x21800000081a7fae */ /* 0x0003e800099a100c */
[----:B------:R-:W1:Y:S01]  /*c660*/  LDL.LU.64 R8, [R1+0x120] ;  /* 0x0001200001087983 */ /* 0x000e620000300a00 */
[----:B--2---:R-:W-:-:S04]  /*c670*/  SEL R10, R10, RZ, P2 ;  /* 0x000000ff0a0a7207 */ /* 0x004fc80001000000 */
[----:B------:R-:W-:Y:S02]  /*c680*/  ISETP.NE.U32.AND P3, PT, R10, RZ, PT ;  /* 0x000000ff0a00720c */ /* 0x000fe40003f65070 */
[----:B------:R-:W-:Y:S01]  /*c690*/  SEL R10, R22, RZ, P2 ;  /* 0x000000ff160a7207 */ /* 0x000fe20001000000 */
[----:B-1----:R-:W-:-:S05]  /*c6a0*/  IMAD.WIDE R8, R29, 0x4, R8 ;  /* 0x000000041d087825 */ /* 0x002fca00078e0208 */
[----:B------:R1:W-:Y:S01]  /*c6b0*/  LDGSTS.E [R26+0x22800], desc[UR12][R8.64], P0 ;  /* 0x22800000081a7fae */ /* 0x0003e200081a100c */
[----:B------:R-:W-:Y:S02]  /*c6c0*/  ISETP.NE.U32.AND P0, PT, R10, RZ, PT ;  /* 0x000000ff0a00720c */ /* 0x000fe40003f05070 */
[----:B------:R-:W-:Y:S01]  /*c6d0*/  SEL R10, R23, RZ, P2 ;  /* 0x000000ff170a7207 */ /* 0x000fe20001000000 */
[----:B-1----:R-:W-:Y:S02]  /*c6e0*/  IMAD.WIDE R8, R29, 0x4, R16 ;  /* 0x000000041d087825 */ /* 0x002fe400078e0210 */
[----:B------:R-:W2:Y:S04]  /*c6f0*/  LDL.LU.64 R16, [R1+0x390] ;  /* 0x0003900001107983 */ /* 0x000ea80000300a00 */
[----:B------:R1:W-:Y:S01]  /*c700*/  LDGSTS.E [R26+0x23800], desc[UR12][R8.64], P1 ;  /* 0x23800000081a7fae */ /* 0x0003e200089a100c */
[----:B------:R-:W-:-:S02]  /*c710*/  ISETP.NE.U32.AND P1, PT, R10, RZ, PT ;  /* 0x000000ff0a00720c */ /* 0x000fc40003f25070 */
[----:B----4-:R-:W-:Y:S01]  /*c720*/  SEL R10, R11, RZ, P2 ;  /* 0x000000ff0b0a7207 */ /* 0x010fe20001000000 */
[----:B------:R-:W4:Y:S04]  /*c730*/  LDL.LU R22, [R1+0x248] ;  /* 0x0002480001167983 */ /* 0x000f280000300800 */
[----:B------:R-:W2:Y:S01]  /*c740*/  LDL.LU R23, [R1+0x24c] ;  /* 0x00024c0001177983 */ /* 0x000ea20000300800 */
[----:B-1----:R-:W-:-:S03]  /*c750*/  IMAD.WIDE R8, R29, 0x4, R18 ;  /* 0x000000041d087825 */ /* 0x002fc600078e0212 */
[----:B------:R-:W2:Y:S04]  /*c760*/  LDL.LU.64 R18, [R1+0x380] ;  /* 0x0003800001127983 */ /* 0x000ea80000300a00 */
[----:B------:R3:W-:Y:S01]  /*c770*/  LDGSTS.E [R26+0x24800], desc[UR12][R8.64], P5 ;  /* 0x24800000081a7fae */ /* 0x0007e2000a9a100c */
[----:B------:R-:W-:Y:S02]  /*c780*/  ISETP.NE.U32.AND P5, PT, R10, RZ, PT ;  /* 0x000000ff0a00720c */ /* 0x000fe40003fa5070 */
[----:B------:R-:W-:Y:S01]  /*c790*/  SEL R10, R13, RZ, P2 ;  /* 0x000000ff0d0a7207 */ /* 0x000fe20001000000 */
[----:B------:R-:W2:Y:S01]  /*c7a0*/  LDL.LU R11, [R1+0x3b0] ;  /* 0x0003b000010b7983 */ /* 0x000ea20000300800 */
[----:B---3--:R-:W-:-:S03]  /*c7b0*/  IMAD.WIDE R8, R29, 0x4, R24 ;  /* 0x000000041d087825 */ /* 0x008fc600078e0218 */
[----:B------:R-:W3:Y:S04]  /*c7c0*/  LDL.LU.64 R24, [R1+0x378] ;  /* 0x0003780001187983 */ /* 0x000ee80000300a00 */
[----:B------:R1:W-:Y:S01]  /*c7d0*/  LDGSTS.E [R26+0x25800], desc[UR12][R8.64], P4 ;  /* 0x25800000081a7fae */ /* 0x0003e2000a1a100c */
[----:B------:R-:W-:Y:S02]  /*c7e0*/  ISETP.NE.U32.AND P4, PT, R10, RZ, PT ;  /* 0x000000ff0a00720c */ /* 0x000fe40003f85070 */
[----:B------:R-:W-:Y:S02]  /*c7f0*/  SEL R10, R12, RZ, P2 ;  /* 0x000000ff0c0a7207 */ /* 0x000fe40001000000 */
[----:B------:R-:W2:Y:S01]  /*c800*/  LDL.LU.64 R12, [R1+0x370] ;  /* 0x00037000010c7983 */ /* 0x000ea20000300a00 */
[----:B-1----:R-:W-:-:S03]  /*c810*/  IMAD.WIDE R8, R29, 0x4, R20 ;  /* 0x000000041d087825 */ /* 0x002fc600078e0214 */
[----:B------:R-:W2:Y:S04]  /*c820*/  LDL.LU.64 R20, [R1+0x368] ;  /* 0x0003680001147983 */ /* 0x000ea80000300a00 */
[----:B------:R1:W-:Y:S04]  /*c830*/  LDGSTS.E [R26+0x26800], desc[UR12][R8.64], P6 ;  /* 0x26800000081a7fae */ /* 0x0003e8000b1a100c */
[----:B------:R-:W1:Y:S01]  /*c840*/  LDL.LU.64 R8, [R1+0x3a0] ;  /* 0x0003a00001087983 */ /* 0x000e620000300a00 */
[----:B------:R-:W-:-:S03]  /*c850*/  ISETP.NE.U32.AND P6, PT, R10, RZ, PT ;  /* 0x000000ff0a00720c */ /* 0x000fc60003fc5070 */
[----:B------:R-:W2:Y:S01]  /*c860*/  LDL.LU R10, [R1+0x25c] ;  /* 0x00025c00010a7983 */ /* 0x000ea20000300800 */
[----:B-1----:R-:W-:-:S05]  /*c870*/  IMAD.WIDE R8, R29, 0x4, R8 ;  /* 0x000000041d087825 */ /* 0x002fca00078e0208 */
[----:B------:R1:W-:Y:S04]  /*c880*/  LDGSTS.E [R26+0x27800], desc[UR12][R8.64], P3 ;  /* 0x27800000081a7fae */ /* 0x0003e800099a100c */
[----:B------:R-:W1:Y:S01]  /*c890*/  LDL.LU.64 R8, [R1+0x398] ;  /* 0x0003980001087983 */ /* 0x000e620000300a00 */
[----:B--2---:R-:W-:-:S04]  /*c8a0*/  SEL R10, R10, RZ, P2 ;  /* 0x000000ff0a0a7207 */ /* 0x004fc80001000000 */
[----:B------:R-:W-:Y:S02]  /*c8b0*/  ISETP.NE.U32.AND P3, PT, R10, RZ, PT ;  /* 0x000000ff0a00720c */ /* 0x000fe40003f65070 */
[----:B------:R-:W2:Y:S01]  /*c8c0*/  LDL.LU R10, [R1+0x3bc] ;  /* 0x0003bc00010a7983 */ /* 0x000ea20000300800 */
[----:B-1----:R-:W-:-:S05]  /*c8d0*/  IMAD.WIDE R8, R29, 0x4, R8 ;  /* 0x000000041d087825 */ /* 0x002fca00078e0208 */
[----:B------:R1:W-:Y:S02]  /*c8e0*/  LDGSTS.E [R26+0x28800], desc[UR12][R8.64], P0 ;  /* 0x28800000081a7fae */ /* 0x0003e400081a100c */
[----:B-1----:R-:W-:Y:S02]  /*c8f0*/  IMAD.WIDE R8, R29, 0x4, R16 ;  /* 0x000000041d087825 */ /* 0x002fe400078e0210 */
[----:B------:R-:W3:Y:S04]  /*c900*/  LDL.LU.64 R16, [R1+0x350] ;  /* 0x0003500001107983 */ /* 0x000ee80000300a00 */
[----:B------:R1:W-:Y:S04]  /*c910*/  LDGSTS.E [R26+0x29800], desc[UR12][R8.64], P1 ;  /* 0x29800000081a7fae */ /* 0x0003e800089a100c */
[----:B------:R-:W1:Y:S01]  /*c920*/  LDL.LU.64 R8, [R1+0x388] ;  /* 0x0003880001087983 */ /* 0x000e620000300a00 */
[----:B--2---:R-:W-:-:S04]  /*c930*/  SEL R10, R10, RZ, P2 ;  /* 0x000000ff0a0a7207 */ /* 0x004fc80001000000 */
[----:B------:R-:W-:Y:S02]  /*c940*/  ISETP.NE.U32.AND P0, PT, R10, RZ, PT ;  /* 0x000000ff0a00720c */ /* 0x000fe40003f05070 */
[----:B----4-:R-:W-:-:S04]  /*c950*/  SEL R10, R22, RZ, P2 ;  /* 0x000000ff160a7207 */ /* 0x010fc80001000000 */
[----:B------:R-:W-:Y:S02]  /*c960*/  ISETP.NE.U32.AND P1, PT, R10, RZ, PT ;  /* 0x000000ff0a00720c */ /* 0x000fe40003f25070 */
[----:B------:R-:W-:Y:S02]  /*c970*/  SEL R10, R23, RZ, P2 ;  /* 0x000000ff170a7207 */ /* 0x000fe40001000000 */
[----:B------:R-:W2:Y:S01]  /*c980*/  LDL.LU.64 R22, [R1+0x340] ;  /* 0x0003400001167983 */ /* 0x000ea20000300a00 */
[----:B-1----:R-:W-:-:S05]  /*c990*/  IMAD.WIDE R8, R29, 0x4, R8 ;  /* 0x000000041d087825 */ /* 0x002fca00078e0208 */
[----:B------:R1:W-:Y:S01]  /*c9a0*/  LDGSTS.E [R26+0x2a800], desc[UR12][R8.64], P5 ;  /* 0x2a800000081a7fae */ /* 0x0003e2000a9a100c */
[----:B------:R-:W-:Y:S02]  /*c9b0*/  ISETP.NE.U32.AND P5, PT, R10, RZ, PT ;  /* 0x000000ff0a00720c */ /* 0x000fe40003fa5070 */
[----:B------:R-:W-:Y:S01]  /*c9c0*/  SEL R10, R11, RZ, P2 ;  /* 0x000000ff0b0a7207 */ /* 0x000fe20001000000 */
[----:B-1----:R-:W-:-:S05]  /*c9d0*/  IMAD.WIDE R8, R29, 0x4, R18 ;  /* 0x000000041d087825 */ /* 0x002fca00078e0212 */
[----:B------:R3:W-:Y:S01]  /*c9e0*/  LDGSTS.E [R26+0x2b800], desc[UR12][R8.64], P4 ;  /* 0x2b800000081a7fae */ /* 0x0007e2000a1a100c */
[----:B------:R-:W-:Y:S02]  /*c9f0*/  ISETP.NE.U32.AND P4, PT, R10, RZ, PT ;  /* 0x000000ff0a00720c */ /* 0x000fe40003f85070 */
[----:B------:R-:W-:Y:S02]  /*ca00*/  SEL R10, R0, RZ, P2 ;  /* 0x000000ff000a7207 */ /* 0x000fe40001000000 */
[----:B------:R-:W4:Y:S04]  /*ca10*/  LDL.LU R0, [R1+0x820] ;  /* 0x0008200001007983 */ /* 0x000f280000300800 */
[----:B------:R-:W2:Y:S01]  /*ca20*/  LDL.LU.64 R18, [R1+0x338] ;  /* 0x0003380001127983 */ /* 0x000ea20000300a00 */
[----:B---3--:R-:W-:-:S03]  /*ca30*/  IMAD.WIDE R8, R29, 0x4, R24 ;  /* 0x000000041d087825 */ /* 0x008fc600078e0218 */
[----:B------:R-:W3:Y:S04]  /*ca40*/  LDL.LU.64 R24, [R1+0x330] ;  /* 0x0003300001187983 */ /* 0x000ee80000300a00 */
[----:B------:R1:W-:Y:S01]  /*ca50*/  LDGSTS.E [R26+0x2c800], desc[UR12][R8.64], P6 ;  /* 0x2c800000081a7fae */ /* 0x0003e2000b1a100c */
[----:B------:R-:W-:Y:S01]  /*ca60*/  ISETP.NE.U32.AND P6, PT, R10, RZ, PT ;  /* 0x000000ff0a00720c */ /* 0x000fe20003fc5070 */
[----:B------:R-:W-:Y:S01]  /*ca70*/  IMAD.WIDE R10, R29, 0x4, R12 ;  /* 0x000000041d0a7825 */ /* 0x000fe200078e020c */
[----:B------:R-:W-:Y:S02]  /*ca80*/  SEL R13, R6, RZ, P2 ;  /* 0x000000ff060d7207 */ /* 0x000fe40001000000 */
[----:B------:R-:W2:Y:S01]  /*ca90*/  LDL.LU R6, [R1+0x81c] ;  /* 0x00081c0001067983 */ /* 0x000ea20000300800 */
[----:B------:R-:W-:-:S03]  /*caa0*/  SEL R12, R7, RZ, P2 ;  /* 0x000000ff070c7207 */ /* 0x000fc60001000000 */
[----:B------:R2:W-:Y:S01]  /*cab0*/  LDGSTS.E [R26+0x2d800], desc[UR12][R10.64], P3 ;  /* 0x2d8000000a1a7fae */ /* 0x0005e200099a100c */
[----:B-1----:R-:W-:-:S05]  /*cac0*/  IMAD.WIDE R8, R29, 0x4, R20 ;  /* 0x000000041d087825 */ /* 0x002fca00078e0214 */
[----:B------:R1:W-:Y:S04]  /*cad0*/  LDGSTS.E [R26+0x2e800], desc[UR12][R8.64], P0 ;  /* 0x2e800000081a7fae */ /* 0x0003e800081a100c */
[----:B------:R-:W2:Y:S04]  /*cae0*/  LDL.LU.64 R10, [R1+0x360] ;  /* 0x00036000010a7983 */ /* 0x000ea80000300a00 */
[----:B------:R-:W3:Y:S04]  /*caf0*/  LDL.LU R7, [R1+0x818] ;  /* 0x0008180001077983 */ /* 0x000ee80000300800 */
[----:B------:R-:W3:Y:S04]  /*cb00*/  LDL.LU.64 R20, [R1+0x328] ;  /* 0x0003280001147983 */ /* 0x000ee80000300a00 */
[----:B------:R-:W1:Y:S01]  /*cb10*/  LDL.LU.64 R8, [R1+0x358] ;  /* 0x0003580001087983 */ /* 0x000e620000300a00 */
[----:B------:R-:W-:-:S02]  /*cb20*/  ISETP.NE.U32.AND P3, PT, R13, RZ, PT ;  /* 0x000000ff0d00720c */ /* 0x000fc40003f65070 */
[----:B------:R-:W-:Y:S02]  /*cb30*/  ISETP.NE.U32.AND P0, PT, R12, RZ, PT ;  /* 0x000000ff0c00720c */ /* 0x000fe40003f05070 */
[----:B------:R-:W-:Y:S02]  /*cb40*/  SEL R13, R27, RZ, P2 ;  /* 0x000000ff1b0d7207 */ /* 0x000fe40001000000 */
[----:B------:R-:W3:Y:S01]  /*cb50*/  LDL.LU R27, [R1+0x814] ;  /* 0x00081400011b7983 */ /* 0x000ee20000300800 */
[----:B------:R-:W-:-:S03]  /*cb60*/  SEL R12, R4, RZ, P2 ;  /* 0x000000ff040c7207 */ /* 0x000fc60001000000 */
[----:B------:R-:W3:Y:S01]  /*cb70*/  LDL.LU R4, [R1+0x810] ;  /* 0x0008100001047983 */ /* 0x000ee20000300800 */
[----:B--2---:R-:W-:-:S05]  /*cb80*/  IMAD.WIDE R10, R29, 0x4, R10 ;  /* 0x000000041d0a7825 */ /* 0x004fca00078e020a */
[----:B------:R2:W-:Y:S01]  /*cb90*/  LDGSTS.E [R26+0x2f800], desc[UR12][R10.64], P1 ;  /* 0x2f8000000a1a7fae */ /* 0x0005e200089a100c */
[----:B-1----:R-:W-:-:S04]  /*cba0*/  IMAD.WIDE R8, R29, 0x4, R8 ;  /* 0x000000041d087825 */ /* 0x002fc800078e0208 */
[C---:B--2---:R-:W-:Y:S01]  /*cbb0*/  IMAD.WIDE R10, R29.reuse, 0x4, R16 ;  /* 0x000000041d0a7825 */ /* 0x044fe200078e0210 */
[----:B------:R-:W-:Y:S04]  /*cbc0*/  LDGSTS.E [R26+0x30800], desc[UR12][R8.64], P5 ;  /* 0x30800000081a7fae */ /* 0x000fe8000a9a100c */
[----:B------:R-:W2:Y:S04]  /*cbd0*/  LDL.LU.64 R16, [R1+0x318] ;  /* 0x0003180001107983 */ /* 0x000ea80000300a00 */
[----:B------:R1:W-:Y:S04]  /*cbe0*/  LDGSTS.E [R26+0x31800], desc[UR12][R10.64], P4 ;  /* 0x318000000a1a7fae */ /* 0x0003e8000a1a100c */
[----:B------:R-:W2:Y:S01]  /*cbf0*/  LDL.LU.64 R8, [R1+0x348] ;  /* 0x0003480001087983 */ /* 0x000ea20000300a00 */
[----:B-1----:R-:W-:Y:S01]  /*cc00*/  IMAD.WIDE R10, R29, 0x4, R22 ;  /* 0x000000041d0a7825 */ /* 0x002fe200078e0216 */
[----:B------:R-:W-:-:S02]  /*cc10*/  ISETP.NE.U32.AND P1, PT, R13, RZ, PT ;  /* 0x000000ff0d00720c */ /* 0x000fc40003f25070 */
[----:B------:R-:W-:Y:S02]  /*cc20*/  ISETP.NE.U32.AND P5, PT, R12, RZ, PT ;  /* 0x000000ff0c00720c */ /* 0x000fe40003fa5070 */
[----:B------:R-:W-:Y:S02]  /*cc30*/  SEL R13, R5, RZ, P2 ;  /* 0x000000ff050d7207 */ /* 0x000fe40001000000 */
[----:B------:R-:W-:Y:S01]  /*cc40*/  SEL R12, R14, RZ, P2 ;  /* 0x000000ff0e0c7207 */ /* 0x000fe20001000000 */
[----:B------:R-:W3:Y:S01]  /*cc50*/  LDL.LU R5, [R1+0x80c] ;  /* 0x00080c0001057983 */ /* 0x000ee20000300800 */
[----:B------:R-:W-:Y:S02]  /*cc60*/  ISETP.NE.U32.AND P4, PT, R13, RZ, PT ;  /* 0x000000ff0d00720c */ /* 0x000fe40003f85070 */
[----:B------:R-:W-:Y:S02]  /*cc70*/  SEL R13, R28, RZ, P2 ;  /* 0x000000ff1c0d7207 */ /* 0x000fe40001000000 */
[----:B------:R-:W5:Y:S01]  /*cc80*/  LDL.LU R28, [R1+0x808] ;  /* 0x00080800011c7983 */ /* 0x000f620000300800 */
[----:B--2---:R-:W-:-:S05]  /*cc90*/  IMAD.WIDE R8, R29, 0x4, R8 ;  /* 0x000000041d087825 */ /* 0x004fca00078e0208 */
[----:B------:R-:W-:Y:S04]  /*cca0*/  LDGSTS.E [R26+0x32800], desc[UR12][R8.64], P6 ;  /* 0x32800000081a7fae */ /* 0x000fe8000b1a100c */
[----:B------:R3:W-:Y:S02]  /*ccb0*/  LDGSTS.E [R26+0x33800], desc[UR12][R10.64], P3 ;  /* 0x338000000a1a7fae */ /* 0x0007e400099a100c */
[C---:B---3--:R-:W-:Y:S02]  /*ccc0*/  IMAD.WIDE R10, R29.reuse, 0x4, R24 ;  /* 0x000000041d0a7825 */ /* 0x048fe400078e0218 */
[----:B------:R-:W1:Y:S02]  /*ccd0*/  S2R R24, SR_TID.X ;  /* 0x0000000000187919 */ /* 0x000e640000002100 */
[----:B------:R-:W-:Y:S01]  /*cce0*/  IMAD.WIDE R8, R29, 0x4, R18 ;  /* 0x000000041d087825 */ /* 0x000fe200078e0212 */
[----:B------:R-:W-:-:S02]  /*ccf0*/  ISETP.NE.U32.AND P6, PT, R12, RZ, PT ;  /* 0x000000ff0c00720c */ /* 0x000fc40003fc5070 */
[----:B------:R-:W-:Y:S02]  /*cd00*/  SEL R12, R3, RZ, P2 ;  /* 0x000000ff030c7207 */ /* 0x000fe40001000000 */
[----:B------:R-:W2:Y:S04]  /*cd10*/  LDL.LU R3, [R1+0x804] ;  /* 0x0008040001037983 */ /* 0x000ea80000300800 */
[----:B------:R3:W-:Y:S04]  /*cd20*/  LDGSTS.E [R26+0x34800], desc[UR12][R8.64], P0 ;  /* 0x34800000081a7fae */ /* 0x0007e800081a100c */
[----:B------:R-:W2:Y:S04]  /*cd30*/  LDL.LU.64 R18, [R1+0x310] ;  /* 0x0003100001127983 */ /* 0x000ea80000300a00 */
[----:B------:R-:W-:Y:S01]  /*cd40*/  LDGSTS.E [R26+0x35800], desc[UR12][R10.64], P1 ;  /* 0x358000000a1a7fae */ /* 0x000fe200089a100c */
[----:B---3--:R-:W-:-:S03]  /*cd50*/  IMAD.WIDE R8, R29, 0x4, R20 ;  /* 0x000000041d087825 */ /* 0x008fc600078e0214 */
[----:B------:R-:W3:Y:S04]  /*cd60*/  LDL.LU.64 R20, [R1+0x300] ;  /* 0x0003000001147983 */ /* 0x000ee80000300a00 */
[----:B------:R4:W-:Y:S01]  /*cd70*/  LDGSTS.E [R26+0x36800], desc[UR12][R8.64], P5 ;  /* 0x36800000081a7fae */ /* 0x0009e2000a9a100c */
[----:B-1----:R-:W-:-:S03]  /*cd80*/  SHF.R.U32.HI R23, RZ, 0x8, R24 ;  /* 0x00000008ff177819 */ /* 0x002fc60000011618 */
[----:B------:R-:W2:Y:S04]  /*cd90*/  LDL.LU.64 R24, [R1+0x2f8] ;  /* 0x0002f80001187983 */ /* 0x000ea80000300a00 */
[----:B------:R-:W2:Y:S01]  /*cda0*/  LDL.LU.64 R10, [R1+0x320] ;  /* 0x00032000010a7983 */ /* 0x000ea20000300a00 */
[----:B------:R-:W-:-:S04]  /*cdb0*/  SGXT.U32 R23, R23, 0x1 ;  /* 0x000000011717781a */ /* 0x000fc80000000000 */
[----:B------:R-:W-:Y:S02]  /*cdc0*/  LOP3.LUT R22, R23, 0x72, RZ, 0xfc, !PT ;  /* 0x0000007217167812 */ /* 0x000fe400078efcff */
[----:B------:R-:W1:Y:S01]  /*cdd0*/  S2R R23, SR_TID.X ;  /* 0x0000000000177919 */ /* 0x000e620000002100 */
[----:B----4-:R-:W-:Y:S01]  /*cde0*/  IMAD.WIDE R8, R29, 0x4, R16 ;  /* 0x000000041d087825 */ /* 0x010fe200078e0210 */
[----:B------:R-:W-:Y:S02]  /*cdf0*/  ISETP.GE.AND P1, PT, R22, UR7, PT ;  /* 0x0000000716007c0c */ /* 0x000fe4000bf26270 */
[----:B-1----:R-:W-:-:S04]  /*ce00*/  SHF.R.U32.HI R23, RZ, 0x8, R23 ;  /* 0x00000008ff177819 */ /* 0x002fc80000011617 */
[----:B------:R-:W-:-:S04]  /*ce10*/  SGXT.U32 R23, R23, 0x1 ;  /* 0x000000011717781a */ /* 0x000fc80000000000 */
[C---:B------:R-:W-:Y:S02]  /*ce20*/  LOP3.LUT R17, R23.reuse, 0x76, RZ, 0xfc, !PT ;  /* 0x0000007617117812 */ /* 0x040fe400078efcff */
[----:B------:R-:W-:Y:S02]  /*ce30*/  LOP3.LUT R22, R23, 0x7a, RZ, 0xfc, !PT ;  /* 0x0000007a17167812 */ /* 0x000fe400078efcff */
[----:B------:R-:W1:Y:S01]  /*ce40*/  S2R R23, SR_TID.X ;  /* 0x0000000000177919 */ /* 0x000e620000002100 */
[----:B------:R-:W-:Y:S02]  /*ce50*/  ISETP.NE.U32.AND P0, PT, R12, RZ, PT ;  /* 0x000000ff0c00720c */ /* 0x000fe40003f05070 */
[----:B------:R-:W-:-:S04]  /*ce60*/  SEL R12, R15, RZ, P2 ;  /* 0x000000ff0f0c7207 */ /* 0x000fc80001000000 */
[----:B------:R-:W-:Y:S02]  /*ce70*/  ISETP.NE.U32.AND P5, PT, R12, RZ, PT ;  /* 0x000000ff0c00720c */ /* 0x000fe40003fa5070 */
[----:B------:R-:W-:Y:S02]  /*ce80*/  SEL R12, RZ, 0x4, P1 ;  /* 0x00000004ff0c7807 */ /* 0x000fe40000800000 */
[----:B------:R-:W-:Y:S02]  /*ce90*/  ISETP.GE.AND P1, PT, R17, UR7, PT ;  /* 0x0000000711007c0c */ /* 0x000fe4000bf26270 */
[----:B------:R-:W-:Y:S01]  /*cea0*/  ISETP.NE.U32.AND P3, PT, R13, RZ, PT ;  /* 0x000000ff0d00720c */ /* 0x000fe20003f65070 */
[----:B------:R-:W4:Y:S01]  /*ceb0*/  LDL.LU.64 R16, [R1+0x20] ;  /* 0x0000200001107983 */ /* 0x000f220000300a00 */
[----:B--2---:R-:W-:-:S05]  /*cec0*/  IMAD.WIDE R10, R29, 0x4, R10 ;  /* 0x000000041d0a7825 */ /* 0x004fca00078e020a */
[----:B------:R2:W-:Y:S01]  /*ced0*/  LDGSTS.E [R26+0x37800], desc[UR12][R10.64], P4 ;  /* 0x378000000a1a7fae */ /* 0x0005e2000a1a100c */
[----:B------:R-:W-:Y:S02]  /*cee0*/  ISETP.GE.AND P4, PT, R22, UR7, PT ;  /* 0x0000000716007c0c */ /* 0x000fe4000bf86270 */
[----:B-1----:R-:W-:Y:S01]  /*cef0*/  SHF.R.U32.HI R22, RZ, 0x8, R23 ;  /* 0x00000008ff167819 */ /* 0x002fe20000011617 */
[----:B------:R1:W-:Y:S03]  /*cf00*/  LDGSTS.E [R26+0x38800], desc[UR12][R8.64], P6 ;  /* 0x38800000081a7fae */ /* 0x0003e6000b1a100c */
[----:B------:R-:W-:Y:S02]  /*cf10*/  SGXT.U32 R22, R22, 0x1 ;  /* 0x000000011616781a */ /* 0x000fe40000000000 */
[----:B------:R-:W-:Y:S02]  /*cf20*/  LOP3.LUT R23, R23, 0x7f, RZ, 0xc0, !PT ;  /* 0x0000007f17177812 */ /* 0x000fe400078ec0ff */
[----:B------:R-:W-:-:S02]  /*cf30*/  LOP3.LUT R22, R22, 0x7e, RZ, 0xfc, !PT ;  /* 0x0000007e16167812 */ /* 0x000fc400078efcff */
[----:B--2---:R-:W-:Y:S02]  /*cf40*/  SEL R10, R12, RZ, P2 ;  /* 0x000000ff0c0a7207 */ /* 0x004fe40001000000 */
[----:B-1----:R-:W-:Y:S02]  /*cf50*/  SEL R9, RZ, 0x4, P1 ;  /* 0x00000004ff097807 */ /* 0x002fe40000800000 */
[----:B------:R-:W-:Y:S02]  /*cf60*/  SEL R8, RZ, 0x4, P4 ;  /* 0x00000004ff087807 */ /* 0x000fe40002000000 */
[----:B------:R-:W-:Y:S02]  /*cf70*/  ISETP.GE.AND P4, PT, R22, UR7, PT ;  /* 0x0000000716007c0c */ /* 0x000fe4000bf86270 */
[----:B------:R-:W-:Y:S02]  /*cf80*/  ISETP.GE.AND P6, PT, R23, UR7, PT ;  /* 0x0000000717007c0c */ /* 0x000fe4000bfc6270 */
[----:B------:R-:W-:Y:S01]  /*cf90*/  SEL R9, R9, RZ, P2 ;  /* 0x000000ff09097207 */ /* 0x000fe20001000000 */
[----:B------:R-:W2:Y:S01]  /*cfa0*/  LDL.LU.64 R22, [R1+0x38] ;  /* 0x0000380001167983 */ /* 0x000ea20000300a00 */
[----:B------:R-:W-:-:S02]  /*cfb0*/  SEL R8, R8, RZ, P2 ;  /* 0x000000ff08087207 */ /* 0x000fc40001000000 */
[----:B------:R-:W-:Y:S02]  /*cfc0*/  ISETP.NE.U32.AND P1, PT, R10, RZ, PT ;  /* 0x000000ff0a00720c */ /* 0x000fe40003f25070 */
[----:B------:R-:W-:Y:S02]  /*cfd0*/  SEL R11, RZ, 0x4, P4 ;  /* 0x00000004ff0b7807 */ /* 0x000fe40002000000 */
[----:B------:R-:W-:Y:S02]  /*cfe0*/  SEL R10, RZ, 0x4, P6 ;  /* 0x00000004ff0a7807 */ /* 0x000fe40003000000 */
[----:B------:R-:W-:Y:S02]  /*cff0*/  ISETP.NE.U32.AND P4, PT, R9, RZ, PT ;  /* 0x000000ff0900720c */ /* 0x000fe40003f85070 */
[----:B------:R-:W-:Y:S01]  /*d000*/  ISETP.NE.U32.AND P6, PT, R8, RZ, PT ;  /* 0x000000ff0800720c */ /* 0x000fe20003fc5070 */
[----:B------:R-:W-:Y:S01]  /*d010*/  IMAD.WIDE R8, R29, 0x4, R18 ;  /* 0x000000041d087825 */ /* 0x000fe200078e0212 */
[----:B------:R-:W-:Y:S01]  /*d020*/  SEL R15, R11, RZ, P2 ;  /* 0x000000ff0b0f7207 */ /* 0x000fe20001000000 */
[----:B------:R-:W2:Y:S01]  /*d030*/  LDL.LU.64 R18, [R1+0x40] ;  /* 0x0000400001127983 */ /* 0x000ea20000300a00 */
[----:B------:R-:W-:Y:S01]  /*d040*/  SEL R14, R10, RZ, P2 ;  /* 0x000000ff0a0e7207 */ /* 0x000fe20001000000 */
[----:B---3--:R-:W-:-:S02]  /*d050*/  IMAD.WIDE R10, R29, 0x4, R20 ;  /* 0x000000041d0a7825 */ /* 0x008fc400078e0214 */
[----:B------:R-:W3:Y:S02]  /*d060*/  LDL.LU.64 R20, [R1+0x48] ;  /* 0x0000480001147983 */ /* 0x000ee40000300a00 */
[----:B------:R-:W-:Y:S01]  /*d070*/  IMAD.WIDE R12, R29, 0x4, R24 ;  /* 0x000000041d0c7825 */ /* 0x000fe200078e0218 */
[----:B------:R-:W-:Y:S01]  /*d080*/  ISETP.NE.U32.AND P2, PT, R15, RZ, PT ;  /* 0x000000ff0f00720c */ /* 0x000fe20003f45070 */
[----:B------:R-:W2:Y:S04]  /*d090*/  LDL.LU.64 R24, [R1+0x50] ;  /* 0x0000500001187983 */ /* 0x000ea80000300a00 */
[----:B------:R1:W-:Y:S01]  /*d0a0*/  LDGSTS.E [R26+0x39800], desc[UR12][R8.64], P3 ;  /* 0x39800000081a7fae */ /* 0x0003e200099a100c */
[----:B------:R-:W-:-:S03]  /*d0b0*/  ISETP.NE.U32.AND P3, PT, R14, RZ, PT ;  /* 0x000000ff0e00720c */ /* 0x000fc60003f65070 */
[----:B------:R1:W-:Y:S04]  /*d0c0*/  LDGSTS.E [R26+0x3a800], desc[UR12][R10.64], P0 ;  /* 0x3a8000000a1a7fae */ /* 0x0003e800081a100c */
[----:B------:R1:W-:Y:S04]  /*d0d0*/  LDGSTS.E [R26+0x3b800], desc[UR12][R12.64], P5 ;  /* 0x3b8000000c1a7fae */ /* 0x0003e8000a9a100c */
[----:B------:R-:W1:Y:S04]  /*d0e0*/  LDL.LU.64 R8, [R1+0x2f0] ;  /* 0x0002f00001087983 */ /* 0x000e680000300a00 */
[----:B------:R-:W2:Y:S04]  /*d0f0*/  LDL.LU.64 R14, [R1+0x2c0] ;  /* 0x0002c000010e7983 */ /* 0x000ea80000300a00 */
[----:B------:R-:W2:Y:S04]  /*d100*/  LDL.LU.64 R10, [R1+0x2e0] ;  /* 0x0002e000010a7983 */ /* 0x000ea80000300a00 */
[----:B------:R-:W3:Y:S01]  /*d110*/  LDL.LU.64 R12, [R1+0x2d0] ;  /* 0x0002d000010c7983 */ /* 0x000ee20000300a00 */
[----:B-1----:R-:W-:-:S05]  /*d120*/  IMAD.WIDE R8, R29, 0x4, R8 ;  /* 0x000000041d087825 */ /* 0x002fca00078e0208 */
[----:B------:R4:W-:Y:S01]  /*d130*/  LDGSTS.E [R26+0x3c800], desc[UR12][R8.64], P1 ;  /* 0x3c800000081a7fae */ /* 0x0009e200089a100c */
[----:B--2---:R-:W-:-:S04]  /*d140*/  IMAD.WIDE R10, R29, 0x4, R10 ;  /* 0x000000041d0a7825 */ /* 0x004fc800078e020a */
[----:B---3--:R-:W-:Y:S01]  /*d150*/  IMAD.WIDE R12, R29, 0x4, R12 ;  /* 0x000000041d0c7825 */ /* 0x008fe200078e020c */
[----:B------:R-:W-:Y:S04]  /*d160*/  LDGSTS.E [R26+0x3d800], desc[UR12][R10.64], P4 ;  /* 0x3d8000000a1a7fae */ /* 0x000fe8000a1a100c */
[----:B------:R-:W-:Y:S04]  /*d170*/  LDGSTS.E [R26+0x3e800], desc[UR12][R12.64], P6 ;  /* 0x3e8000000c1a7fae */ /* 0x000fe8000b1a100c */
[----:B------:R-:W2:Y:S04]  /*d180*/  LDL.LU.64 R10, [R1+0x30] ;  /* 0x00003000010a7983 */ /* 0x000ea80000300a00 */
[----:B------:R-:W3:Y:S01]  /*d190*/  LDL.LU.64 R12, [R1+0x28] ;  /* 0x00002800010c7983 */ /* 0x000ee20000300a00 */
[----:B------:R-:W-:-:S02]  /*d1a0*/  IMAD.SHL.U32 R3, R3, 0x80, RZ ;  /* 0x0000008003037824 */ /* 0x000fc400078e00ff */
[----:B------:R-:W-:-:S04]  /*d1b0*/  IMAD.WIDE R14, R29, 0x4, R14 ;  /* 0x000000041d0e7825 */ /* 0x000fc800078e020e */
[C---:B----4-:R-:W-:Y:S01]  /*d1c0*/  IMAD.WIDE R8, R3.reuse, 0x4, R16 ;  /* 0x0000000403087825 */ /* 0x050fe200078e0210 */
[----:B------:R-:W-:Y:S04]  /*d1d0*/  LDGSTS.E [R26+0x3f800], desc[UR12][R14.64], P2 ;  /* 0x3f8000000e1a7fae */ /* 0x000fe800091a100c */
[----:B------:R-:W0:Y:S04]  /*d1e0*/  LDGDEPBAR ;  /* 0x00000000000079af */ /* 0x000e280000000000 */
[----:B------:R-:W4:Y:S04]  /*d1f0*/  LDL.LU.64 R16, [R1+0x88] ;  /* 0x0000880001107983 */ /* 0x000f280000300a00 */
[----:B------:R1:W-:Y:S04]  /*d200*/  LDGSTS.E [R27+0x60000], desc[UR12][R8.64], P3 ;  /* 0x60000000081b7fae */ /* 0x0003e800099a100c */
[----:B------:R-:W4:Y:S01]  /*d210*/  LDL.LU.64 R14, [R1+0x80] ;  /* 0x00008000010e7983 */ /* 0x000f220000300a00 */
[----:B-1----:R-:W-:-:S03]  /*d220*/  IMAD.WIDE R8, R3, 0x4, R22 ;  /* 0x0000000403087825 */ /* 0x002fc600078e0216 */
[----:B------:R-:W4:Y:S01]  /*d230*/  LDL.LU.64 R22, [R1+0x98] ;  /* 0x0000980001167983 */ /* 0x000f220000300a00 */
[----:B--2---:R-:W-:-:S04]  /*d240*/  IMAD.WIDE R10, R3, 0x4, R10 ;  /* 0x00000004030a7825 */ /* 0x004fc800078e020a */
[C---:B---3--:R-:W-:Y:S01]  /*d250*/  IMAD.WIDE R12, R3.reuse, 0x4, R12 ;  /* 0x00000004030c7825 */ /* 0x048fe200078e020c */
[----:B------:R1:W-:Y:S04]  /*d260*/  LDGSTS.E [R27+0x61000], desc[UR12][R10.64], P3 ;  /* 0x610000000a1b7fae */ /* 0x0003e800099a100c */
[----:B------:R-:W-:Y:S04]  /*d270*/  LDGSTS.E [R27+0x62000], desc[UR12][R12.64], P3 ;  /* 0x620000000c1b7fae */ /* 0x000fe800099a100c */
[----:B------:R2:W-:Y:S01]  /*d280*/  LDGSTS.E [R27+0x63000], desc[UR12][R8.64], P3 ;  /* 0x63000000081b7fae */ /* 0x0005e200099a100c */
[----:B-1----:R-:W-:-:S03]  /*d290*/  IMAD.WIDE R10, R3, 0x4, R18 ;  /* 0x00000004030a7825 */ /* 0x002fc600078e0212 */
[----:B------:R-:W3:Y:S04]  /*d2a0*/  LDL.LU.64 R18, [R1+0xa0] ;  /* 0x0000a00001127983 */ /* 0x000ee80000300a00 */
[----:B------:R-:W3:Y:S01]  /*d2b0*/  LDL.LU.64 R12, [R1+0x18] ;  /* 0x00001800010c7983 */ /* 0x000ee20000300a00 */
[----:B--2---:R-:W-:-:S03]  /*d2c0*/  IMAD.WIDE R8, R3, 0x4, R20 ;  /* 0x0000000403087825 */ /* 0x004fc600078e0214 */
[----:B------:R1:W-:Y:S04]  /*d2d0*/  LDGSTS.E [R27+0x64000], desc[UR12][R10.64], P3 ;  /* 0x640000000a1b7fae */ /* 0x0003e800099a100c */
[----:B------:R-:W2:Y:S01]  /*d2e0*/  LDL.LU.64 R20, [R1+0xb0] ;  /* 0x0000b00001147983 */ /* 0x000ea20000300a00 */
[----:B-1----:R-:W-:-:S03]  /*d2f0*/  IMAD.WIDE R10, R3, 0x4, R24 ;  /* 0x00000004030a7825 */ /* 0x002fc600078e0218 */
[----:B------:R-:W2:Y:S01]  /*d300*/  LDL.LU.64 R24, [R1+0xb8] ;  /* 0x0000b80001187983 */ /* 0x000ea20000300a00 */
[----:B---3--:R-:W-:-:S05]  /*d310*/  IMAD.WIDE R12, R3, 0x4, R12 ;  /* 0x00000004030c7825 */ /* 0x008fca00078e020c */
[----:B------:R1:W-:Y:S04]  /*d320*/  LDGSTS.E [R27+0x65000], desc[UR12][R12.64], P3 ;  /* 0x650000000c1b7fae */ /* 0x0003e800099a100c */
[----:B------:R3:W-:Y:S04]  /*d330*/  LDGSTS.E [R27+0x66000], desc[UR12][R8.64], P3 ;  /* 0x66000000081b7fae */ /* 0x0007e800099a100c */
[----:B------:R1:W-:Y:S04]  /*d340*/  LDGSTS.E [R27+0x67000], desc[UR12][R10.64], P3 ;  /* 0x670000000a1b7fae */ /* 0x0003e800099a100c */
[----:B------:R-:W1:Y:S04]  /*d350*/  LDL.LU.64 R12, [R1+0x58] ;  /* 0x00005800010c7983 */ /* 0x000e680000300a00 */
[----:B------:R-:W3:Y:S04]  /*d360*/  LDL.LU.64 R8, [R1+0x60] ;  /* 0x0000600001087983 */ /* 0x000ee80000300a00 */
[----:B------:R-:W2:Y:S01]  /*d370*/  LDL.LU.64 R10, [R1+0x68] ;  /* 0x00006800010a7983 */ /* 0x000ea20000300a00 */
[----:B-1----:R-:W-:-:S04]  /*d380*/  IMAD.WIDE R12, R3, 0x4, R12 ;  /* 0x00000004030c7825 */ /* 0x002fc800078e020c */
[C---:B---3--:R-:W-:Y:S01]  /*d390*/  IMAD.WIDE R8, R3.reuse, 0x4, R8 ;  /* 0x0000000403087825 */ /* 0x048fe200078e0208 */
[----:B------:R-:W-:Y:S04]  /*d3a0*/  LDGSTS.E [R27+0x68000], desc[UR12][R12.64], P3 ;  /* 0x680000000c1b7fae */ /* 0x000fe800099a100c */
[----:B------:R-:W-:Y:S04]  /*d3b0*/  LDGSTS.E [R27+0x69000], desc[UR12][R8.64], P3 ;  /* 0x69000000081b7fae */ /* 0x000fe800099a100c */
[----:B------:R-:W3:Y:S04]  /*d3c0*/  LDL.LU.64 R12, [R1+0x70] ;  /* 0x00007000010c7983 */ /* 0x000ee80000300a00 */
[----:B------:R-:W3:Y:S01]  /*d3d0*/  LDL.LU.64 R8, [R1+0x78] ;  /* 0x0000780001087983 */ /* 0x000ee20000300a00 */
[----:B--2---:R-:W-:-:S05]  /*d3e0*/  IMAD.WIDE R10, R3, 0x4, R10 ;  /* 0x00000004030a7825 */ /* 0x004fca00078e020a */
[----:B------:R4:W-:Y:S02]  /*d3f0*/  LDGSTS.E [R27+0x6a000], desc[UR12][R10.64], P3 ;  /* 0x6a0000000a1b7fae */ /* 0x0009e400099a100c */
[C---:B----4-:R-:W-:Y:S02]  /*d400*/  IMAD.WIDE R10, R3.reuse, 0x4, R14 ;  /* 0x00000004030a7825 */ /* 0x050fe400078e020e */
[----:B------:R-:W2:Y:S02]  /*d410*/  LDL.LU.64 R14, [R1+0x118] ;  /* 0x00011800010e7983 */ /* 0x000ea40000300a00 */
[----:B---3--:R-:W-:-:S04]  /*d420*/  IMAD.WIDE R12, R3, 0x4, R12 ;  /* 0x00000004030c7825 */ /* 0x008fc800078e020c */
[C---:B------:R-:W-:Y:S01]  /*d430*/  IMAD.WIDE R8, R3.reuse, 0x4, R8 ;  /* 0x0000000403087825 */ /* 0x040fe200078e0208 */
[----:B------:R1:W-:Y:S04]  /*d440*/  LDGSTS.E [R27+0x6b000], desc[UR12][R12.64], P3 ;  /* 0x6b0000000c1b7fae */ /* 0x0003e800099a100c */
[----:B------:R-:W-:Y:S04]  /*d450*/  LDGSTS.E [R27+0x6c000], desc[UR12][R8.64], P3 ;  /* 0x6c000000081b7fae */ /* 0x000fe800099a100c */
[----:B------:R3:W-:Y:S01]  /*d460*/  LDGSTS.E [R27+0x6d000], desc[UR12][R10.64], P3 ;  /* 0x6d0000000a1b7fae */ /* 0x0007e200099a100c */
[----:B-1----:R-:W-:-:S03]  /*d470*/  IMAD.WIDE R12, R3, 0x4, R16 ;  /* 0x00000004030c7825 */ /* 0x002fc600078e0210 */
[----:B------:R-:W4:Y:S04]  /*d480*/  LDL.LU.64 R16, [R1+0x128] ;  /* 0x0001280001107983 */ /* 0x000f280000300a00 */
[----:B------:R-:W2:Y:S01]  /*d490*/  LDL.LU.64 R8, [R1+0x90] ;  /* 0x0000900001087983 */ /* 0x000ea20000300a00 */
[----:B---3--:R-:W-:-:S03]  /*d4a0*/  IMAD.WIDE R10, R3, 0x4, R22 ;  /* 0x00000004030a7825 */ /* 0x008fc600078e0216 */
[----:B------:R1:W-:Y:S04]  /*d4b0*/  LDGSTS.E [R27+0x6e000], desc[UR12][R12.64], P3 ;  /* 0x6e0000000c1b7fae */ /* 0x0003e800099a100c */
[----:B------:R-:W3:Y:S01]  /*d4c0*/  LDL.LU.64 R22, [R1+0x140] ;  /* 0x0001400001167983 */ /* 0x000ee20000300a00 */
[----:B-1----:R-:W-:-:S03]  /*d4d0*/  IMAD.WIDE R12, R3, 0x4, R18 ;  /* 0x00000004030c7825 */ /* 0x002fc600078e0212 */
[----:B------:R-:W3:Y:S01]  /*d4e0*/  LDL.LU.64 R18, [R1+0x8] ;  /* 0x0000080001127983 */ /* 0x000ee20000300a00 */
[----:B--2---:R-:W-:-:S05]  /*d4f0*/  IMAD.WIDE R8, R3, 0x4, R8 ;  /* 0x0000000403087825 */ /* 0x004fca00078e0208 */
[----:B------:R-:W-:Y:S04]  /*d500*/  LDGSTS.E [R27+0x6f000], desc[UR12][R8.64], P3 ;  /* 0x6f000000081b7fae */ /* 0x000fe800099a100c */
[----:B------:R1:W-:Y:S04]  /*d510*/  LDGSTS.E [R27+0x70000], desc[UR12][R10.64], P3 ;  /* 0x700000000a1b7fae */ /* 0x0003e800099a100c */
[----:B------:R2:W-:Y:S04]  /*d520*/  LDGSTS.E [R27+0x71000], desc[UR12][R12.64], P3 ;  /* 0x710000000c1b7fae */ /* 0x0005e800099a100c */
[----:B------:R-:W3:Y:S01]  /*d530*/  LDL.LU.64 R8, [R1+0xa8] ;  /* 0x0000a80001087983 */ /* 0x000ee20000300a00 */
[----:B-1----:R-:W-:-:S03]  /*d540*/  IMAD.WIDE R10, R3, 0x4, R20 ;  /* 0x00000004030a7825 */ /* 0x002fc600078e0214 */
[----:B------:R-:W4:Y:S01]  /*d550*/  LDL.LU.64 R20, [R1+0x158] ;  /* 0x0001580001147983 */ /* 0x000f220000300a00 */
[----:B--2---:R-:W-:-:S03]  /*d560*/  IMAD.WIDE R12, R3, 0x4, R24 ;  /* 0x00000004030c7825 */ /* 0x004fc600078e0218 */
        /* <DEDUP_REMOVED lines=10> */
[----:B------:R1:W-:Y:S03]  /*d610*/  LDGSTS.E [R27+0x75000], desc[UR12][R8.64], P3 ;  /* 0x75000000081b7fae */ /* 0x0003e600099a100c */
[C---:B--2---:R-:W-:Y:S01]  /*d620*/  IMAD.WIDE R12, R3.reuse, 0x4, R12 ;  /* 0x00000004030c7825 */ /* 0x044fe200078e020c */
[----:B------:R2:W-:Y:S04]  /*d630*/  LDGSTS.E [R27+0x76000], desc[UR12][R10.64], P3 ;  /* 0x760000000a1b7fae */ /* 0x0005e800099a100c */
[----:B------:R3:W-:Y:S04]  /*d640*/  LDGSTS.E [R27+0x77000], desc[UR12][R12.64], P3 ;  /* 0x770000000c1b7fae */ /* 0x0007e800099a100c */
[----:B------:R-:W1:Y:S04]  /*d650*/  LDL.LU.64 R8, [R1+0xe8] ;  /* 0x0000e80001087983 */ /* 0x000e680000300a00 */
[----:B------:R-:W2:Y:S04]  /*d660*/  LDL.LU.64 R10, [R1+0xf8] ;  /* 0x0000f800010a7983 */ /* 0x000ea80000300a00 */
[----:B------:R-:W3:Y:S01]  /*d670*/  LDL.LU.64 R12, [R1+0x108] ;  /* 0x00010800010c7983 */ /* 0x000ee20000300a00 */
[----:B------:R-:W-:-:S04]  /*d680*/  IMAD.WIDE R4, R3, 0x4, R4 ;  /* 0x0000000403047825 */ /* 0x000fc800078e0204 */
[----:B-1----:R-:W-:-:S04]  /*d690*/  IMAD.WIDE R8, R3, 0x4, R8 ;  /* 0x0000000403087825 */ /* 0x002fc800078e0208 */
[C---:B--2---:R-:W-:Y:S01]  /*d6a0*/  IMAD.WIDE R10, R3.reuse, 0x4, R10 ;  /* 0x00000004030a7825 */ /* 0x044fe200078e020a */
[----:B------:R1:W-:Y:S03]  /*d6b0*/  LDGSTS.E [R27+0x78000], desc[UR12][R8.64], P3 ;  /* 0x78000000081b7fae */ /* 0x0003e600099a100c */
[C---:B---3--:R-:W-:Y:S01]  /*d6c0*/  IMAD.WIDE R12, R3.reuse, 0x4, R12 ;  /* 0x00000004030c7825 */ /* 0x048fe200078e020c */
[----:B------:R4:W-:Y:S04]  /*d6d0*/  LDGSTS.E [R27+0x79000], desc[UR12][R10.64], P3 ;  /* 0x790000000a1b7fae */ /* 0x0009e800099a100c */
[----:B------:R2:W-:Y:S01]  /*d6e0*/  LDGSTS.E [R27+0x7a000], desc[UR12][R12.64], P3 ;  /* 0x7a0000000c1b7fae */ /* 0x0005e200099a100c */
[----:B-1----:R-:W-:-:S03]  /*d6f0*/  IMAD.WIDE R8, R3, 0x4, R14 ;  /* 0x0000000403087825 */ /* 0x002fc600078e020e */
[----:B------:R-:W3:Y:S01]  /*d700*/  LDL.LU.64 R14, [R1+0x1f0] ;  /* 0x0001f000010e7983 */ /* 0x000ee20000300a00 */
[----:B----4-:R-:W-:-:S03]  /*d710*/  IMAD.WIDE R10, R3, 0x4, R16 ;  /* 0x00000004030a7825 */ /* 0x010fc600078e0210 */
[----:B------:R1:W-:Y:S01]  /*d720*/  LDGSTS.E [R27+0x7b000], desc[UR12][R8.64], P3 ;  /* 0x7b000000081b7fae */ /* 0x0003e200099a100c */
[----:B--2---:R-:W-:-:S03]  /*d730*/  IMAD.WIDE R12, R3, 0x4, R22 ;  /* 0x00000004030c7825 */ /* 0x004fc600078e0216 */
[----:B------:R-:W2:Y:S04]  /*d740*/  LDL.LU.64 R16, [R1+0x200] ;  /* 0x0002000001107983 */ /* 0x000ea80000300a00 */
[----:B------:R-:W4:Y:S01]  /*d750*/  LDL.LU.64 R22, [R1+0x210] ;  /* 0x0002100001167983 */ /* 0x000f220000300a00 */
[----:B-1----:R-:W-:-:S03]  /*d760*/  IMAD.WIDE R8, R3, 0x4, R18 ;  /* 0x0000000403087825 */ /* 0x002fc600078e0212 */
[----:B------:R1:W-:Y:S04]  /*d770*/  LDGSTS.E [R27+0x7c000], desc[UR12][R10.64], P3 ;  /* 0x7c0000000a1b7fae */ /* 0x0003e800099a100c */
[----:B------:R-:W2:Y:S04]  /*d780*/  LDL.LU.64 R18, [R1+0x220] ;  /* 0x0002200001127983 */ /* 0x000ea80000300a00 */
[----:B------:R-:W-:Y:S01]  /*d790*/  LDGSTS.E [R27+0x7d000], desc[UR12][R12.64], P3 ;  /* 0x7d0000000c1b7fae */ /* 0x000fe200099a100c */
[----:B-1----:R-:W-:-:S03]  /*d7a0*/  IMAD.WIDE R10, R3, 0x4, R20 ;  /* 0x00000004030a7825 */ /* 0x002fc600078e0214 */
[----:B------:R1:W-:Y:S04]  /*d7b0*/  LDGSTS.E [R27+0x7e000], desc[UR12][R8.64], P3 ;  /* 0x7e000000081b7fae */ /* 0x0003e800099a100c */
[----:B------:R2:W-:Y:S04]  /*d7c0*/  LDGSTS.E [R27+0x7f000], desc[UR12][R4.64], P3 ;  /* 0x7f000000041b7fae */ /* 0x0005e800099a100c */
[----:B------:R-:W2:Y:S04]  /*d7d0*/  LDL.LU.64 R12, [R1+0x1e0] ;  /* 0x0001e000010c7983 */ /* 0x000ea80000300a00 */
[----:B------:R-:W2:Y:S01]  /*d7e0*/  LDL.LU.64 R20, [R1+0x230] ;  /* 0x0002300001147983 */ /* 0x000ea20000300a00 */
[----:B-1----:R-:W-:-:S03]  /*d7f0*/  IMAD.WIDE R8, R3, 0x4, R24 ;  /* 0x0000000403087825 */ /* 0x002fc600078e0218 */
[----:B------:R-:W2:Y:S04]  /*d800*/  LDL.LU.64 R24, [R1+0x240] ;  /* 0x0002400001187983 */ /* 0x000ea80000300a00 */
[----:B------:R-:W2:Y:S04]  /*d810*/  LDL.LU.64 R4, [R1+0x180] ;  /* 0x0001800001047983 */ /* 0x000ea80000300a00 */
[----:B------:R-:W3:Y:S04]  /*d820*/  LDL.LU.64 R26, [R1+0x1d0] ;  /* 0x0001d000011a7983 */ /* 0x000ee80000300a00 */
[----:B------:R1:W-:Y:S04]  /*d830*/  LDGSTS.E [R0+0x60800], desc[UR12][R10.64], P3 ;  /* 0x608000000a007fae */ /* 0x0003e800099a100c */
[----:B------:R1:W-:Y:S04]  /*d840*/  LDGSTS.E [R0+0x61800], desc[UR12][R8.64], P3 ;  /* 0x6180000008007fae */ /* 0x0003e800099a100c */
[----:B------:R-:W1:Y:S04]  /*d850*/  LDL.LU.64 R10, [R1+0x190] ;  /* 0x00019000010a7983 */ /* 0x000e680000300a00 */
[----:B------:R-:W3:Y:S01]  /*d860*/  LDL.LU.64 R8, [R1+0x1a0] ;  /* 0x0001a00001087983 */ /* 0x000ee20000300a00 */
[----:B--2---:R-:W-:-:S05]  /*d870*/  IMAD.WIDE R4, R3, 0x4, R4 ;  /* 0x0000000403047825 */ /* 0x004fca00078e0204 */
[----:B------:R-:W-:Y:S04]  /*d880*/  LDGSTS.E [R0+0x62800], desc[UR12][R4.64], P3 ;  /* 0x6280000004007fae */ /* 0x000fe800099a100c */
[----:B------:R-:W2:Y:S01]  /*d890*/  LDL.LU.64 R4, [R1+0x1b0] ;  /* 0x0001b00001047983 */ /* 0x000ea20000300a00 */
[----:B-1----:R-:W-:-:S05]  /*d8a0*/  IMAD.WIDE R10, R3, 0x4, R10 ;  /* 0x00000004030a7825 */ /* 0x002fca00078e020a */
[----:B------:R-:W-:Y:S04]  /*d8b0*/  LDGSTS.E [R0+0x63800], desc[UR12][R10.64], P3 ;  /* 0x638000000a007fae */ /* 0x000fe800099a100c */
[----:B------:R-:W4:Y:S01]  /*d8c0*/  LDL.LU.64 R10, [R1+0x1c0] ;  /* 0x0001c000010a7983 */ /* 0x000f220000300a00 */
[----:B---3--:R-:W-:-:S05]  /*d8d0*/  IMAD.WIDE R8, R3, 0x4, R8 ;  /* 0x0000000403087825 */ /* 0x008fca00078e0208 */
[----:B------:R1:W-:Y:S02]  /*d8e0*/  LDGSTS.E [R0+0x64800], desc[UR12][R8.64], P3 ;  /* 0x6480000008007fae */ /* 0x0003e400099a100c */
[C---:B-1----:R-:W-:Y:S02]  /*d8f0*/  IMAD.WIDE R8, R3.reuse, 0x4, R26 ;  /* 0x0000000403087825 */ /* 0x042fe400078e021a */
[----:B------:R-:W3:Y:S02]  /*d900*/  LDL.LU.64 R26, [R1+0x2b0] ;  /* 0x0002b000011a7983 */ /* 0x000ee40000300a00 */
[----:B--2---:R-:W-:-:S05]  /*d910*/  IMAD.WIDE R4, R3, 0x4, R4 ;  /* 0x0000000403047825 */ /* 0x004fca00078e0204 */
[----:B------:R1:W-:Y:S01]  /*d920*/  LDGSTS.E [R0+0x65800], desc[UR12][R4.64], P3 ;  /* 0x6580000004007fae */ /* 0x0003e200099a100c */
[----:B----4-:R-:W-:-:S04]  /*d930*/  IMAD.WIDE R10, R3, 0x4, R10 ;  /* 0x00000004030a7825 */ /* 0x010fc800078e020a */
[C---:B-1----:R-:W-:Y:S01]  /*d940*/  IMAD.WIDE R4, R3.reuse, 0x4, R12 ;  /* 0x0000000403047825 */ /* 0x042fe200078e020c */
[----:B------:R1:W-:Y:S04]  /*d950*/  LDGSTS.E [R0+0x66800], desc[UR12][R10.64], P3 ;  /* 0x668000000a007fae */ /* 0x0003e800099a100c */
[----:B------:R2:W-:Y:S04]  /*d960*/  LDGSTS.E [R0+0x67800], desc[UR12][R8.64], P3 ;  /* 0x6780000008007fae */ /* 0x0005e800099a100c */
[----:B------:R4:W-:Y:S01]  /*d970*/  LDGSTS.E [R0+0x68800], desc[UR12][R4.64], P3 ;  /* 0x6880000004007fae */ /* 0x0009e200099a100c */
[----:B-1----:R-:W-:-:S03]  /*d980*/  IMAD.WIDE R10, R3, 0x4, R14 ;  /* 0x00000004030a7825 */ /* 0x002fc600078e020e */
[----:B------:R-:W3:Y:S01]  /*d990*/  LDL.LU.64 R12, [R1+0x2b8] ;  /* 0x0002b800010c7983 */ /* 0x000ee20000300a00 */
[----:B--2---:R-:W-:-:S03]  /*d9a0*/  IMAD.WIDE R8, R3, 0x4, R16 ;  /* 0x0000000403087825 */ /* 0x004fc600078e0210 */
[----:B------:R1:W-:Y:S01]  /*d9b0*/  LDGSTS.E [R0+0x69800], desc[UR12][R10.64], P3 ;  /* 0x698000000a007fae */ /* 0x0003e200099a100c */
[----:B----4-:R-:W-:-:S03]  /*d9c0*/  IMAD.WIDE R4, R3, 0x4, R22 ;  /* 0x0000000403047825 */ /* 0x010fc600078e0216 */
[----:B------:R-:W2:Y:S04]  /*d9d0*/  LDL.LU.64 R14, [R1+0x2c8] ;  /* 0x0002c800010e7983 */ /* 0x000ea80000300a00 */
[----:B------:R-:W4:Y:S01]  /*d9e0*/  LDL.LU.64 R16, [R1+0x2d8] ;  /* 0x0002d80001107983 */ /* 0x000f220000300a00 */
[----:B-1----:R-:W-:-:S03]  /*d9f0*/  IMAD.WIDE R10, R3, 0x4, R18 ;  /* 0x00000004030a7825 */ /* 0x002fc600078e0212 */
[----:B------:R1:W-:Y:S04]  /*da00*/  LDGSTS.E [R0+0x6a800], desc[UR12][R8.64], P3 ;  /* 0x6a80000008007fae */ /* 0x0003e800099a100c */
[----:B------:R-:W2:Y:S04]  /*da10*/  LDL.LU.64 R22, [R1+0x2e8] ;  /* 0x0002e80001167983 */ /* 0x000ea80000300a00 */
[----:B------:R-:W2:Y:S01]  /*da20*/  LDL.LU.64 R18, [R1+0x178] ;  /* 0x0001780001127983 */ /* 0x000ea20000300a00 */
[----:B-1----:R-:W-:-:S03]  /*da30*/  IMAD.WIDE R8, R3, 0x4, R20 ;  /* 0x0000000403087825 */ /* 0x002fc600078e0214 */
[----:B------:R1:W-:Y:S04]  /*da40*/  LDGSTS.E [R0+0x6b800], desc[UR12][R4.64], P3 ;  /* 0x6b80000004007fae */ /* 0x0003e800099a100c */
[----:B------:R-:W2:Y:S04]  /*da50*/  LDL.LU.64 R20, [R1+0x150] ;  /* 0x0001500001147983 */ /* 0x000ea80000300a00 */
[----:B------:R2:W-:Y:S01]  /*da60*/  LDGSTS.E [R0+0x6c800], desc[UR12][R10.64], P3 ;  /* 0x6c8000000a007fae */ /* 0x0005e200099a100c */
[----:B-1----:R-:W-:-:S03]  /*da70*/  IMAD.WIDE R4, R3, 0x4, R24 ;  /* 0x0000000403047825 */ /* 0x002fc600078e0218 */
[----:B------:R1:W-:Y:S04]  /*da80*/  LDGSTS.E [R0+0x6d800], desc[UR12][R8.64], P3 ;  /* 0x6d80000008007fae */ /* 0x0003e800099a100c */
[----:B------:R-:W2:Y:S04]  /*da90*/  LDL.LU.64 R24, [R1] ;  /* 0x0000000001187983 */ /* 0x000ea80000300a00 */
[----:B------:R-:W2:Y:S04]  /*daa0*/  LDL.LU.64 R10, [R1+0x250] ;  /* 0x00025000010a7983 */ /* 0x000ea80000300a00 */
[----:B------:R-:W1:Y:S04]  /*dab0*/  LDL.LU.64 R8, [R1+0x260] ;  /* 0x0002600001087983 */ /* 0x000e680000300a00 */
[----:B------:R1:W-:Y:S04]  /*dac0*/  LDGSTS.E [R0+0x6e800], desc[UR12][R4.64], P3 ;  /* 0x6e80000004007fae */ /* 0x0003e800099a100c */
[----:B------:R-:W3:Y:S01]  /*dad0*/  LDL.LU.64 R4, [R1+0x270] ;  /* 0x0002700001047983 */ /* 0x000ee20000300a00 */
[----:B--2---:R-:W-:-:S04]  /*dae0*/  IMAD.WIDE R10, R3, 0x4, R10 ;  /* 0x00000004030a7825 */ /* 0x004fc800078e020a */
[C---:B-1----:R-:W-:Y:S01]  /*daf0*/  IMAD.WIDE R8, R3.reuse, 0x4, R8 ;  /* 0x0000000403087825 */ /* 0x042fe200078e0208 */
[----:B------:R1:W-:Y:S04]  /*db00*/  LDGSTS.E [R0+0x6f800], desc[UR12][R10.64], P3 ;  /* 0x6f8000000a007fae */ /* 0x0003e800099a100c */
[----:B------:R2:W-:Y:S04]  /*db10*/  LDGSTS.E [R0+0x70800], desc[UR12][R8.64], P3 ;  /* 0x7080000008007fae */ /* 0x0005e800099a100c */
[----:B------:R-:W1:Y:S04]  /*db20*/  LDL.LU.64 R10, [R1+0x288] ;  /* 0x00028800010a7983 */ /* 0x000e680000300a00 */
[----:B------:R-:W2:Y:S01]  /*db30*/  LDL.LU.64 R8, [R1+0x290] ;  /* 0x0002900001087983 */ /* 0x000ea20000300a00 */
[----:B---3--:R-:W-:-:S05]  /*db40*/  IMAD.WIDE R4, R3, 0x4, R4 ;  /* 0x0000000403047825 */ /* 0x008fca00078e0204 */
[----:B------:R3:W-:Y:S04]  /*db50*/  LDGSTS.E [R0+0x71800], desc[UR12][R4.64], P3 ;  /* 0x7180000004007fae */ /* 0x0007e800099a100c */
[----:B------:R-:W3:Y:S01]  /*db60*/  LDL.LU.64 R4, [R1+0x298] ;  /* 0x0002980001047983 */ /* 0x000ee20000300a00 */
[----:B-1----:R-:W-:-:S04]  /*db70*/  IMAD.WIDE R10, R3, 0x4, R10 ;  /* 0x00000004030a7825 */ /* 0x002fc800078e020a */
[C---:B--2---:R-:W-:Y:S01]  /*db80*/  IMAD.WIDE R8, R3.reuse, 0x4, R8 ;  /* 0x0000000403087825 */ /* 0x044fe200078e0208 */
[----:B------:R1:W-:Y:S04]  /*db90*/  LDGSTS.E [R0+0x72800], desc[UR12][R10.64], P3 ;  /* 0x728000000a007fae */ /* 0x0003e800099a100c */
[----:B------:R2:W-:Y:S04]  /*dba0*/  LDGSTS.E [R0+0x73800], desc[UR12][R8.64], P3 ;  /* 0x7380000008007fae */ /* 0x0005e800099a100c */
[----:B------:R-:W1:Y:S04]  /*dbb0*/  LDL.LU.64 R10, [R1+0x2a0] ;  /* 0x0002a000010a7983 */ /* 0x000e680000300a00 */
[----:B------:R-:W2:Y:S04]  /*dbc0*/  LDL.LU.64 R8, [R1+0x2a8] ;  /* 0x0002a80001087983 */ /* 0x000ea80000300a00 */
[----:B------:R1:W-:Y:S04]  /*dbd0*/  STL [R1+0x270], RZ ;  /* 0x000270ff01007387 */ /* 0x0003e80000100800 */
        /* <DEDUP_REMOVED lines=63> */
[----:B------:R1:W-:Y:S01]  /*dfd0*/  STL [R1+0x120], RZ ;  /* 0x000120ff01007387 */ /* 0x0003e20000100800 */
[----:B---3--:R-:W-:-:S03]  /*dfe0*/  IMAD.WIDE R4, R3, 0x4, R4 ;  /* 0x0000000403047825 */ /* 0x008fc600078e0204 */
        /* <DEDUP_REMOVED lines=8> */
[----:B-1----:R-:W-:-:S03]  /*e070*/  IMAD.WIDE R10, R3, 0x4, R10 ;  /* 0x00000004030a7825 */ /* 0x002fc600078e020a */
[----:B------:R1:W-:Y:S01]  /*e080*/  LDGSTS.E [R0+0x74800], desc[UR12][R4.64], P3 ;  /* 0x7480000004007fae */ /* 0x0003e200099a100c */
[----:B--2---:R-:W-:-:S03]  /*e090*/  IMAD.WIDE R8, R3, 0x4, R8 ;  /* 0x0000000403087825 */ /* 0x004fc600078e0208 */
[----:B------:R3:W-:Y:S04]  /*e0a0*/  STL [R1+0x104], RZ ;  /* 0x000104ff01007387 */ /* 0x0007e80000100800 */
[----:B------:R2:W-:Y:S01]  /*e0b0*/  LDGSTS.E [R0+0x75800], desc[UR12][R10.64], P3 ;  /* 0x758000000a007fae */ /* 0x0005e200099a100c */
[----:B-1----:R-:W-:-:S03]  /*e0c0*/  IMAD.WIDE R4, R3, 0x4, R26 ;  /* 0x0000000403047825 */ /* 0x002fc600078e021a */
[----:B------:R3:W-:Y:S04]  /*e0d0*/  STL [R1+0x108], RZ ;  /* 0x000108ff01007387 */ /* 0x0007e80000100800 */
[----:B------:R3:W-:Y:S01]  /*e0e0*/  STL [R1+0x10c], RZ ;  /* 0x00010cff01007387 */ /* 0x0007e20000100800 */
[----:B--2---:R-:W-:-:S03]  /*e0f0*/  IMAD.WIDE R10, R3, 0x4, R12 ;  /* 0x00000004030a7825 */ /* 0x004fc600078e020c */
[----:B------:R3:W-:Y:S04]  /*e100*/  STL [R1+0xf0], RZ ;  /* 0x0000f0ff01007387 */ /* 0x0007e80000100800 */
[----:B------:R3:W-:Y:S04]  /*e110*/  STL [R1+0xf4], RZ ;  /* 0x0000f4ff01007387 */ /* 0x0007e80000100800 */
[----:B------:R1:W-:Y:S04]  /*e120*/  LDGSTS.E [R0+0x76800], desc[UR12][R8.64], P3 ;  /* 0x7680000008007fae */ /* 0x0003e800099a100c */
[----:B------:R3:W-:Y:S04]  /*e130*/  STL [R1+0xf8], RZ ;  /* 0x0000f8ff01007387 */ /* 0x0007e80000100800 */
[----:B------:R4:W-:Y:S01]  /*e140*/  LDGSTS.E [R0+0x77800], desc[UR12][R4.64], P3 ;  /* 0x7780000004007fae */ /* 0x0009e200099a100c */
[----:B-1----:R-:W-:-:S03]  /*e150*/  IMAD.WIDE R8, R3, 0x4, R14 ;  /* 0x0000000403087825 */ /* 0x002fc600078e020e */
[----:B------:R3:W-:Y:S04]  /*e160*/  STL [R1+0xfc], RZ ;  /* 0x0000fcff01007387 */ /* 0x0007e80000100800 */
[----:B------:R1:W-:Y:S01]  /*e170*/  LDGSTS.E [R0+0x78800], desc[UR12][R10.64], P3 ;  /* 0x788000000a007fae */ /* 0x0003e200099a100c */
[----:B----4-:R-:W-:-:S03]  /*e180*/  IMAD.WIDE R4, R3, 0x4, R16 ;  /* 0x0000000403047825 */ /* 0x010fc600078e0210 */
[----:B------:R3:W-:Y:S04]  /*e190*/  STL [R1+0xe0], RZ ;  /* 0x0000e0ff01007387 */ /* 0x0007e80000100800 */
[----:B------:R3:W-:Y:S01]  /*e1a0*/  STL [R1+0xe4], RZ ;  /* 0x0000e4ff01007387 */ /* 0x0007e20000100800 */
[----:B-1----:R-:W-:-:S03]  /*e1b0*/  IMAD.WIDE R10, R3, 0x4, R22 ;  /* 0x00000004030a7825 */ /* 0x002fc600078e0216 */
[----:B------:R3:W-:Y:S04]  /*e1c0*/  STL [R1+0xe8], RZ ;  /* 0x0000e8ff01007387 */ /* 0x0007e80000100800 */
[----:B------:R3:W-:Y:S04]  /*e1d0*/  STL [R1+0xec], RZ ;  /* 0x0000ecff01007387 */ /* 0x0007e80000100800 */
[----:B------:R-:W-:Y:S04]  /*e1e0*/  LDGSTS.E [R0+0x79800], desc[UR12][R8.64], P3 ;  /* 0x7980000008007fae */ /* 0x000fe800099a100c */
[----:B------:R3:W-:Y:S04]  /*e1f0*/  STL [R1+0xd0], RZ ;  /* 0x0000d0ff01007387 */ /* 0x0007e80000100800 */
[----:B------:R-:W-:Y:S04]  /*e200*/  LDGSTS.E [R0+0x7a800], desc[UR12][R4.64], P3 ;  /* 0x7a80000004007fae */ /* 0x000fe800099a100c */
[----:B------:R3:W-:Y:S04]  /*e210*/  STL [R1+0xd4], RZ ;  /* 0x0000d4ff01007387 */ /* 0x0007e80000100800 */
[----:B------:R1:W-:Y:S04]  /*e220*/  LDGSTS.E [R0+0x7b800], desc[UR12][R10.64], P3 ;  /* 0x7b8000000a007fae */ /* 0x0003e800099a100c */
[----:B------:R3:W-:Y:S04]  /*e230*/  STL [R1+0xd8], RZ ;  /* 0x0000d8ff01007387 */ /* 0x0007e80000100800 */
[----:B------:R3:W-:Y:S01]  /*e240*/  STL [R1+0xdc], RZ ;  /* 0x0000dcff01007387 */ /* 0x0007e20000100800 */
[----:B-1----:R-:W-:-:S03]  /*e250*/  IMAD.WIDE R10, R3, 0x4, R24 ;  /* 0x00000004030a7825 */ /* 0x002fc600078e0218 */
[----:B------:R-:W2:Y:S04]  /*e260*/  LDL R24, [R1+0x308] ;  /* 0x0003080001187983 */ /* 0x000ea80000100800 */
        /* <DEDUP_REMOVED lines=28> */
[----:B------:R-:W-:-:S04]  /*e430*/  IMAD.WIDE R8, R3, 0x4, R18 ;  /* 0x0000000403087825 */ /* 0x000fc800078e0212 */
[C---:B------:R-:W-:Y:S01]  /*e440*/  IMAD.WIDE R4, R3.reuse, 0x4, R20 ;  /* 0x0000000403047825 */ /* 0x040fe200078e0214 */
[----:B------:R1:W-:Y:S03]  /*e450*/  LDGSTS.E [R0+0x7c800], desc[UR12][R8.64], P3 ;  /* 0x7c80000008007fae */ /* 0x0003e600099a100c */
[----:B------:R-:W-:Y:S01]  /*e460*/  IMAD.WIDE R6, R3, 0x4, R6 ;  /* 0x0000000403067825 */ /* 0x000fe200078e0206 */
[----:B------:R-:W-:Y:S04]  /*e470*/  LDGSTS.E [R0+0x7d800], desc[UR12][R4.64], P3 ;  /* 0x7d80000004007fae */ /* 0x000fe800099a100c */
[----:B------:R4:W-:Y:S04]  /*e480*/  LDGSTS.E [R0+0x7e800], desc[UR12][R10.64], P3 ;  /* 0x7e8000000a007fae */ /* 0x0009e800099a100c */
[----:B------:R3:W-:Y:S01]  /*e490*/  LDGSTS.E [R0+0x7f800], desc[UR12][R6.64], P3 ;  /* 0x7f80000006007fae */ /* 0x0007e200099a100c */
[----:B------:R-:W-:-:S03]  /*e4a0*/  CS2R R12, SRZ ;  /* 0x00000000000c7805 */ /* 0x000fc6000001ff00 */
[----:B------:R-:W0:Y:S01]  /*e4b0*/  LDGDEPBAR ;  /* 0x00000000000079af */ /* 0x000e220000000000 */
[----:B------:R-:W-:Y:S02]  /*e4c0*/  CS2R R14, SRZ ;  /* 0x00000000000e7805 */ /* 0x000fe4000001ff00 */
[----:B------:R-:W-:Y:S02]  /*e4d0*/  CS2R R16, SRZ ;  /* 0x0000000000107805 */ /* 0x000fe4000001ff00 */
[----:B------:R-:W-:Y:S02]  /*e4e0*/  CS2R R18, SRZ ;  /* 0x0000000000127805 */ /* 0x000fe4000001ff00 */
[----:B-1----:R-:W-:Y:S02]  /*e4f0*/  CS2R R8, SRZ ;  /* 0x0000000000087805 */ /* 0x002fe4000001ff00 */
[----:B----4-:R-:W-:Y:S02]  /*e500*/  CS2R R10, SRZ ;  /* 0x00000000000a7805 */ /* 0x010fe4000001ff00 */
[----:B--2---:R-:W-:-:S13]  /*e510*/  ISETP.GE.AND P0, PT, R24, 0x80, PT ;  /* 0x000000801800780c */ /* 0x004fda0003f06270 */
[----:B---3--:R-:W-:Y:S05]  /*e520*/  @!P0 BRA `(.L_x_0) ;  /* 0x0000026c00008947 */ /* 0x008fea0003800000 */
[----:B------:R-:W2:Y:S04]  /*e530*/  LDL.LU R5, [R1+0x514] ;  /* 0x0005140001057983 */ /* 0x000ea80000300800 */
[----:B------:R-:W3:Y:S04]  /*e540*/  LDL.LU R11, [R1+0x400] ;  /* 0x00040000010b7983 */ /* 0x000ee80000300800 */
[----:B------:R-:W4:Y:S04]  /*e550*/  LDL.LU R7, [R1+0x3fc] ;  /* 0x0003fc0001077983 */ /* 0x000f280000300800 */
[----:B------:R-:W4:Y:S04]  /*e560*/  LDL.LU R27, [R1+0x3f8] ;  /* 0x0003f800011b7983 */ /* 0x000f280000300800 */
[----:B------:R-:W4:Y:S04]  /*e570*/  LDL.LU R29, [R1+0x3f4] ;  /* 0x0003f400011d7983 */ /* 0x000f280000300800 */
[----:B------:R-:W4:Y:S04]  /*e580*/  LDL.LU R26, [R1+0x3f0] ;  /* 0x0003f000011a7983 */ /* 0x000f280000300800 */
[----:B------:R-:W4:Y:S04]  /*e590*/  LDL.LU R22, [R1+0x3ec] ;  /* 0x0003ec0001167983 */ /* 0x000f280000300800 */
[----:B------:R-:W4:Y:S04]  /*e5a0*/  LDL.LU R20, [R1+0x3e8] ;  /* 0x0003e80001147983 */ /* 0x000f280000300800 */
[----:B------:R-:W4:Y:S04]  /*e5b0*/  LDL.LU R21, [R1+0x438] ;  /* 0x0004380001157983 */ /* 0x000f280000300800 */
[----:B------:R-:W4:Y:S01]  /*e5c0*/  LDL.LU R25, [R1+0x40c] ;  /* 0x00040c0001197983 */ /* 0x000f220000300800 */
[----:B------:R-:W1:Y:S01]  /*e5d0*/  S2R R4, SR_TID.X ;  /* 0x0000000000047919 */ /* 0x000e620000002100 */
[----:B------:R-:W1:Y:S02]  /*e5e0*/  S2R R23, SR_TID.X ;  /* 0x0000000000177919 */ /* 0x000e640000002100 */
[----:B------:R1:W-:Y:S04]  /*e5f0*/  STL [R1+0x81c], R2 ;  /* 0x00081c0201007387 */ /* 0x0003e80000100800 */
[----:B-----5:R-:W-:Y:S01]  /*e600*/  STL [R1+0x804], R28 ;  /* 0x0008041c01007387 */ /* 0x020fe20000100800 */
[----:B-1----:R-:W-:-:S02]  /*e610*/  LOP3.LUT R10, R4, 0x180, RZ, 0xc0, !PT ;  /* 0x00000180040a7812 */ /* 0x002fc400078ec0ff */
[----:B------:R-:W-:-:S04]  /*e620*/  LOP3.LUT R4, R23, 0x1c, RZ, 0xc0, !PT ;  /* 0x0000001c17047812 */ /* 0x000fc800078ec0ff */
[----:B------:R-:W-:Y:S01]  /*e630*/  LEA.HI R2, R10, R4, RZ, 0x1f ;  /* 0x000000040a027211 */ /* 0x000fe200078ff8ff */
[----:B------:R-:W-:Y:S01]  /*e640*/  IMAD.SHL.U32 R8, R23, 0x2, RZ ;  /* 0x0000000217087824 */ /* 0x000fe200078e00ff */
[----:B--2---:R-:W-:-:S04]  /*e650*/  SHF.R.S32.HI R0, RZ, 0x1f, R5 ;  /* 0x0000001fff007819 */ /* 0x004fc80000011405 */
[----:B------:R-:W-:Y:S02]  /*e660*/  SHF.L.U64.HI R0, R5, 0x2, R0 ;  /* 0x0000000205007819 */ /* 0x000fe40000010200 */
[----:B---3--:R-:W-:Y:S02]  /*e670*/  SHF.R.S32.HI R6, RZ, 0x1f, R11 ;  /* 0x0000001fff067819 */ /* 0x008fe4000001140b */
[----:B----4-:R-:W-:Y:S01]  /*e680*/  SHF.R.S32.HI R5, RZ, 0x1f, R7 ;  /* 0x0000001fff057819 */ /* 0x010fe20000011407 */
[----:B------:R1:W-:Y:S01]  /*e690*/  STL [R1+0x1b0], R0 ;  /* 0x0001b00001007387 */ /* 0x0003e20000100800 */
[----:B------:R-:W-:Y:S02]  /*e6a0*/  SHF.L.U64.HI R6, R11, 0x2, R6 ;  /* 0x000000020b067819 */ /* 0x000fe40000010206 */
[----:B------:R-:W-:Y:S02]  /*e6b0*/  SHF.R.S32.HI R4, RZ, 0x1f, R27 ;  /* 0x0000001fff047819 */ /* 0x000fe4000001141b */
[----:B------:R-:W-:-:S02]  /*e6c0*/  SHF.L.U64.HI R5, R7, 0x2, R5 ;  /* 0x0000000207057819 */ /* 0x000fc40000010205 */
[----:B------:R-:W-:Y:S02]  /*e6d0*/  SHF.L.U64.HI R2, R27, 0x2, R4 ;  /* 0x000000021b027819 */ /* 0x000fe40000010204 */
[----:B-1----:R-:W-:Y:S01]  /*e6e0*/  SHF.R.S32.HI R0, RZ, 0x1f, R29 ;  /* 0x0000001fff007819 */ /* 0x002fe2000001141d */
[----:B------:R-:W-:Y:S03]  /*e6f0*/  STL [R1+0x6f4], R6 ;  /* 0x0006f40601007387 */ /* 0x000fe60000100800 */
[----:B------:R-:W-:Y:S01]  /*e700*/  SHF.L.U64.HI R0, R29, 0x2, R0 ;  /* 0x000000021d007819 */ /* 0x000fe20000010200 */
[----:B------:R1:W-:Y:S01]  /*e710*/  STL [R1+0x6f0], R5 ;  /* 0x0006f00501007387 */ /* 0x0003e20000100800 */
[----:B------:R-:W-:-:S03]  /*e720*/  SHF.R.S32.HI R4, RZ, 0x1f, R22 ;  /* 0x0000001fff047819 */ /* 0x000fc60000011416 */
[----:B------:R2:W-:Y:S04]  /*e730*/  STL [R1+0x6ec], R2 ;  /* 0x0006ec0201007387 */ /* 0x0005e80000100800 */
[----:B------:R3:W-:Y:S01]  /*e740*/  STL [R1+0x6e8], R0 ;  /* 0x0006e80001007387 */ /* 0x0007e20000100800 */
[----:B-1----:R-:W-:Y:S02]  /*e750*/  SHF.R.S32.HI R5, RZ, 0x1f, R26 ;  /* 0x0000001fff057819 */ /* 0x002fe4000001141a */
[----:B------:R-:W-:Y:S02]  /*e760*/  SHF.R.S32.HI R29, RZ, 0x1f, R21 ;  /* 0x0000001fff1d7819 */ /* 0x000fe40000011415 */
[----:B------:R-:W-:Y:S02]  /*e770*/  SHF.L.U64.HI R5, R26, 0x2, R5 ;  /* 0x000000021a057819 */ /* 0x000fe40000010205 */
[----:B--2---:R-:W-:-:S02]  /*e780*/  SHF.L.U64.HI R2, R22, 0x2, R4 ;  /* 0x0000000216027819 */ /* 0x004fc40000010204 */
[----:B---3--:R-:W-:Y:S02]  /*e790*/  SHF.R.S32.HI R0, RZ, 0x1f, R20 ;  /* 0x0000001fff007819 */ /* 0x008fe40000011414 */
[----:B------:R-:W-:Y:S02]  /*e7a0*/  SHF.L.U64.HI R29, R21, 0x2, R29 ;  /* 0x00000002151d7819 */ /* 0x000fe4000001021d */
[----:B------:R-:W-:Y:S01]  /*e7b0*/  SHF.L.U64.HI R0, R20, 0x2, R0 ;  /* 0x0000000214007819 */ /* 0x000fe20000010200 */
[----:B------:R-:W-:Y:S04]  /*e7c0*/  STL [R1+0x6e4], R5 ;  /* 0x0006e40501007387 */ /* 0x000fe80000100800 */
[----:B------:R-:W-:Y:S04]  /*e7d0*/  STL [R1+0x6e0], R2 ;  /* 0x0006e00201007387 */ /* 0x000fe80000100800 */
[----:B------:R-:W-:Y:S04]  /*e7e0*/  STL [R1+0x808], R29 ;  /* 0x0008081d01007387 */ /* 0x000fe80000100800 */
[----:B------:R1:W-:Y:S04]  /*e7f0*/  STL [R1+0x6dc], R0 ;  /* 0x0006dc0001007387 */ /* 0x0003e80000100800 */
[----:B------:R-:W2:Y:S04]  /*e800*/  LDL.LU R10, [R1+0x410] ;  /* 0x00041000010a7983 */ /* 0x000ea80000300800 */
[----:B------:R-:W3:Y:S04]  /*e810*/  LDL.LU R27, [R1+0x414] ;  /* 0x00041400011b7983 */ /* 0x000ee80000300800 */
[----:B------:R-:W4:Y:S04]  /*e820*/  LDL.LU R26, [R1+0x418] ;  /* 0x00041800011a7983 */ /* 0x000f280000300800 */
[----:B------:R-:W4:Y:S01]  /*e830*/  LDL.LU R22, [R1+0x41c] ;  /* 0x00041c0001167983 */ /* 0x000f220000300800 */
[----:B-1----:R-:W-:Y:S01]  /*e840*/  IMAD.SHL.U32 R0, R3, 0x8, RZ ;  /* 0x0000000803007824 */ /* 0x002fe200078e00ff */
[----:B------:R-:W-:-:S04]  /*e850*/  SHF.R.S32.HI R4, RZ, 0x1f, R3 ;  /* 0x0000001fff047819 */ /* 0x000fc80000011403 */
[----:B------:R-:W-:Y:S01]  /*e860*/  LEA R5, P0, R25, R0, 0x2 ;  /* 0x0000000019057211 */ /* 0x000fe200078010ff */
[----:B------:R-:W-:Y:S01]  /*e870*/  STL [R1+0x810], R3 ;  /* 0x0008100301007387 */ /* 0x000fe20000100800 */
[----:B------:R-:W-:Y:S01]  /*e880*/  SHF.R.S32.HI R6, RZ, 0x1f, R24 ;  /* 0x0000001fff067819 */ /* 0x000fe20000011418 */
[C---:B------:R-:W-:Y:S01]  /*e890*/  IMAD.SHL.U32 R7, R23.reuse, 0x80, RZ ;  /* 0x0000008017077824 */ /* 0x040fe200078e00ff */
[----:B------:R-:W-:Y:S01]  /*e8a0*/  LOP3.LUT R20, R23, 0x7, RZ, 0xc0, !PT ;  /* 0x0000000717147812 */ /* 0x000fe200078ec0ff */
[----:B------:R-:W-:Y:S01]  /*e8b0*/  STL [R1+0x80c], R4 ;  /* 0x00080c0401007387 */ /* 0x000fe20000100800 */
[----:B------:R-:W-:-:S03]  /*e8c0*/  LEA.HI R28, R6, R24, RZ, 0x7 ;  /* 0x00000018061c7211 */ /* 0x000fc600078f38ff */
[----:B------:R-:W-:Y:S01]  /*e8d0*/  STL [R1+0x84c], R5 ;  /* 0x00084c0501007387 */ /* 0x000fe20000100800 */
[----:B------:R-:W-:-:S03]  /*e8e0*/  LOP3.LUT R7, R7, 0x3000, RZ, 0xc0, !PT ;  /* 0x0000300007077812 */ /* 0x000fc600078ec0ff */
[----:B------:R-:W4:Y:S01]  /*e8f0*/  LDL.LU R2, [R1+0x424] ;  /* 0x0004240001027983 */ /* 0x000f220000300800 */
[----:B------:R-:W-:-:S03]  /*e900*/  IMAD.SHL.U32 R19, R20, 0x10, RZ ;  /* 0x0000001014137824 */ /* 0x000fc600078e00ff */
[----:B------:R-:W4:Y:S04]  /*e910*/  LDL.LU R23, [R1+0x428] ;  /* 0x0004280001177983 */ /* 0x000f280000300800 */
[----:B------:R-:W4:Y:S01]  /*e920*/  LDL.LU R24, [R1+0x42c] ;  /* 0x00042c0001187983 */ /* 0x000f220000300800 */
[----:B------:R-:W-:Y:S01]  /*e930*/  IMAD R20, R20, 0x200, R7 ;  /* 0x0000020014147824 */ /* 0x000fe200078e0207 */
[----:B------:R-:W-:Y:S02]  /*e940*/  LOP3.LUT R19, R19, 0x30, R8, 0x78, !PT ;  /* 0x0000003013137812 */ /* 0x000fe400078e7808 */
[----:B------:R1:W-:Y:S01]  /*e950*/  STL [R1+0x814], R28 ;  /* 0x0008141c01007387 */ /* 0x0003e20000100800 */
[----:B------:R-:W-:-:S03]  /*e960*/  SHF.L.U64.HI R21, R3, 0x3, R4 ;  /* 0x0000000303157819 */ /* 0x000fc60000010204 */
[----:B-1----:R-:W4:Y:S04]  /*e970*/  LDL.LU R28, [R1+0x420] ;  /* 0x00042000011c7983 */ /* 0x002f280000300800 */
[----:B------:R1:W-:Y:S04]  /*e980*/  STL [R1+0x850], R20 ;  /* 0x0008501401007387 */ /* 0x0003e80000100800 */
[----:B------:R-:W-:Y:S04]  /*e990*/  STL [R1+0x854], R19 ;  /* 0x0008541301007387 */ /* 0x000fe80000100800 */
[----:B------:R-:W4:Y:S01]  /*e9a0*/  LDL.LU R4, [R1+0x430] ;  /* 0x0004300001047983 */ /* 0x000f220000300800 */
[----:B------:R-:W-:-:S03]  /*e9b0*/  SHF.R.S32.HI R11, RZ, 0x1f, R25 ;  /* 0x0000001fff0b7819 */ /* 0x000fc60000011419 */
[----:B------:R-:W4:Y:S04]  /*e9c0*/  LDL.LU R3, [R1+0x434] ;  /* 0x0004340001037983 */ /* 0x000f280000300800 */
[----:B------:R-:W4:Y:S01]  /*e9d0*/  LDL.LU R29, [R1+0x43c] ;  /* 0x00043c00011d7983 */ /* 0x000f220000300800 */
[----:B------:R-:W-:-:S03]  /*e9e0*/  LEA.HI.X R11, R25, R21, R11, 0x2, P0 ;  /* 0x00000015190b7211 */ /* 0x000fc600000f140b */
[----:B------:R-:W4:Y:S04]  /*e9f0*/  LDL.LU R25, [R1+0x440] ;  /* 0x0004400001197983 */ /* 0x000f280000300800 */
[----:B------:R-:W-:Y:S01]  /*ea00*/  STL [R1+0x858], R11 ;  /* 0x0008580b01007387 */ /* 0x000fe20000100800 */
[-C--:B--2---:R-:W-:Y:S02]  /*ea10*/  LEA R7, P0, R10, R0.reuse, 0x2 ;  /* 0x000000000a077211 */ /* 0x084fe400078010ff */
[----:B---3--:R-:W-:-:S03]  /*ea20*/  LEA R6, P1, R27, R0, 0x2 ;  /* 0x000000001b067211 */ /* 0x008fc600078210ff */
[----:B------:R-:W-:Y:S01]  /*ea30*/  STL [R1+0x85c], R7 ;  /* 0x00085c0701007387 */ /* 0x000fe20000100800 */
[----:B----4-:R-:W-:-:S03]  /*ea40*/  LEA R8, P2, R26, R0, 0x2 ;  /* 0x000000001a087211 */ /* 0x010fc600078410ff */
[----:B------:R-:W-:Y:S01]  /*ea50*/  STL [R1+0x860], R6 ;  /* 0x0008600601007387 */ /* 0x000fe20000100800 */
[----:B------:R-:W-:-:S03]  /*ea60*/  LEA R9, P3, R22, R0, 0x2 ;  /* 0x0000000016097211 */ /* 0x000fc600078610ff */
[----:B------:R2:W-:Y:S01]  /*ea70*/  STL [R1+0x864], R8 ;  /* 0x0008640801007387 */ /* 0x0005e20000100800 */
[----:B------:R-:W-:-:S03]  /*ea80*/  SHF.R.S32.HI R13, RZ, 0x1f, R27 ;  /* 0x0000001fff0d7819 */ /* 0x000fc6000001141b */
[----:B------:R-:W-:Y:S01]  /*ea90*/  STL [R1+0x868], R9 ;  /* 0x0008680901007387 */ /* 0x000fe20000100800 */
[----:B------:R-:W-:Y:S02]  /*eaa0*/  SHF.R.S32.HI R14, RZ, 0x1f, R26 ;  /* 0x0000001fff0e7819 */ /* 0x000fe4000001141a */
[-C--:B------:R-:W-:Y:S01]  /*eab0*/  LEA.HI.X R13, R27, R21.reuse, R13, 0x2, P1 ;  /* 0x000000151b0d7211 */ /* 0x080fe200008f140d */
[----:B-1----:R-:W3:Y:S04]  /*eac0*/  LDL.LU R20, [R1+0x444] ;  /* 0x0004440001147983 */ /* 0x002ee80000300800 */
[----:B------:R-:W4:Y:S01]  /*ead0*/  LDL.LU R5, [R1+0x448] ;  /* 0x0004480001057983 */ /* 0x000f220000300800 */
[----:B------:R-:W-:-:S03]  /*eae0*/  LEA.HI.X R14, R26, R21, R14, 0x2, P2 ;  /* 0x000000151a0e7211 */ /* 0x000fc600010f140e */
[----:B------:R-:W4:Y:S01]  /*eaf0*/  LDL.LU R27, [R1+0x44c] ;  /* 0x00044c00011b7983 */ /* 0x000f220000300800 */
[----:B------:R-:W-:-:S03]  /*eb00*/  SHF.R.S32.HI R15, RZ, 0x1f, R22 ;  /* 0x0000001fff0f7819 */ /* 0x000fc60000011416 */
[----:B------:R-:W4:Y:S01]  /*eb10*/  LDL.LU R26, [R1+0x450] ;  /* 0x00045000011a7983 */ /* 0x000f220000300800 */
[-C--:B--2---:R-:W-:Y:S02]  /*eb20*/  LEA R8, P1, R2, R0.reuse, 0x2 ;  /* 0x0000000002087211 */ /* 0x084fe400078210ff */
[----:B------:R-:W-:Y:S02]  /*eb30*/  LEA.HI.X R15, R22, R21, R15, 0x2, P3 ;  /* 0x00000015160f7211 */ /* 0x000fe400018f140f */
[-C--:B------:R-:W-:Y:S02]  /*eb40*/  LEA R7, P2, R23, R0.reuse, 0x2 ;  /* 0x0000000017077211 */ /* 0x080fe400078410ff */
[----:B------:R-:W-:Y:S01]  /*eb50*/  LEA R6, P3, R24, R0, 0x2 ;  /* 0x0000000018067211 */ /* 0x000fe200078610ff */
[----:B------:R-:W-:Y:S01]  /*eb60*/  STL [R1+0x1c], R8 ;  /* 0x00001c0801007387 */ /* 0x000fe20000100800 */
[----:B------:R-:W-:Y:S02]  /*eb70*/  SHF.R.S32.HI R17, RZ, 0x1f, R2 ;  /* 0x0000001fff117819 */ /* 0x000fe40000011402 */
[----:B------:R-:W-:Y:S01]  /*eb80*/  SHF.R.S32.HI R22, RZ, 0x1f, R23 ;  /* 0x0000001fff167819 */ /* 0x000fe20000011417 */
[----:B------:R-:W-:Y:S01]  /*eb90*/  STL [R1+0x24], R7 ;  /* 0x0000240701007387 */ /* 0x000fe20000100800 */
[----:B------:R-:W-:-:S02]  /*eba0*/  SHF.R.S32.HI R12, RZ, 0x1f, R10 ;  /* 0x0000001fff0c7819 */ /* 0x000fc4000001140a */
[----:B------:R-:W-:Y:S01]  /*ebb0*/  SHF.R.S32.HI R18, RZ, 0x1f, R24 ;  /* 0x0000001fff127819 */ /* 0x000fe20000011418 */
[----:B------:R1:W-:Y:S01]  /*ebc0*/  STL [R1+0x3c], R6 ;  /* 0x00003c0601007387 */ /* 0x0003e20000100800 */
[-C--:B------:R-:W-:Y:S02]  /*ebd0*/  LEA.HI.X R17, R2, R21.reuse, R17, 0x2, P1 ;  /* 0x0000001502117211 */ /* 0x080fe400008f1411 */
[-C--:B------:R-:W-:Y:S02]  /*ebe0*/  LEA.HI.X R12, R10, R21.reuse, R12, 0x2, P0 ;  /* 0x000000150a0c7211 */ /* 0x080fe400000f140c */
[-C--:B------:R-:W-:Y:S02]  /*ebf0*/  LEA.HI.X R2, R24, R21.reuse, R18, 0x2, P3 ;  /* 0x0000001518027211 */ /* 0x080fe400018f1412 */
[----:B------:R-:W-:Y:S02]  /*ec00*/  SHF.R.S32.HI R16, RZ, 0x1f, R28 ;  /* 0x0000001fff107819 */ /* 0x000fe4000001141c */
[----:B-1----:R-:W-:-:S02]  /*ec10*/  LEA.HI.X R6, R23, R21, R22, 0x2, P2 ;  /* 0x0000001517067211 */ /* 0x002fc400010f1416 */
[----:B------:R-:W-:-:S03]  /*ec20*/  LEA R10, P0, R28, R0, 0x2 ;  /* 0x000000001c0a7211 */ /* 0x000fc600078010ff */
[----:B------:R1:W-:Y:S01]  /*ec30*/  STL [R1+0x20], R6 ;  /* 0x0000200601007387 */ /* 0x0003e20000100800 */
[----:B------:R-:W-:-:S03]  /*ec40*/  LEA.HI.X R16, R28, R21, R16, 0x2, P0 ;  /* 0x000000151c107211 */ /* 0x000fc600000f1410 */
[----:B------:R2:W-:Y:S04]  /*ec50*/  STL [R1+0x28], R2 ;  /* 0x0000280201007387 */ /* 0x0005e80000100800 */
[----:B-1----:R-:W4:Y:S01]  /*ec60*/  LDL.LU R6, [R1+0x458] ;  /* 0x0004580001067983 */ /* 0x002f220000300800 */
[----:B--2---:R-:W-:-:S03]  /*ec70*/  LEA R2, P0, R4, R0, 0x2 ;  /* 0x0000000004027211 */ /* 0x004fc600078010ff */
[----:B------:R-:W2:Y:S04]  /*ec80*/  LDL.LU R7, [R1+0x45c] ;  /* 0x00045c0001077983 */ /* 0x000ea80000300800 */
[----:B------:R1:W-:Y:S04]  /*ec90*/  STL [R1+0x2c], R2 ;  /* 0x00002c0201007387 */ /* 0x0003e80000100800 */
[----:B------:R-:W2:Y:S04]  /*eca0*/  LDL.LU R11, [R1+0x460] ;  /* 0x00046000010b7983 */ /* 0x000ea80000300800 */
[----:B-1----:R-:W2:Y:S01]  /*ecb0*/  LDL.LU R2, [R1+0x464] ;  /* 0x0004640001027983 */ /* 0x002ea20000300800 */
[----:B------:R-:W-:-:S02]  /*ecc0*/  LEA R19, P1, R3, R0, 0x2 ;  /* 0x0000000003137211 */ /* 0x000fc400078210ff */
[-C--:B------:R-:W-:Y:S02]  /*ecd0*/  LEA R8, P2, R29, R0.reuse, 0x2 ;  /* 0x000000001d087211 */ /* 0x080fe400078410ff */
[----:B------:R-:W-:Y:S01]  /*ece0*/  SHF.R.S32.HI R24, RZ, 0x1f, R3 ;  /* 0x0000001fff187819 */ /* 0x000fe20000011403 */
[----:B------:R-:W-:Y:S01]  /*ecf0*/  STL [R1+0x30], R19 ;  /* 0x0000301301007387 */ /* 0x000fe20000100800 */
[----:B------:R-:W-:-:S03]  /*ed00*/  LEA R9, P3, R25, R0, 0x2 ;  /* 0x0000000019097211 */ /* 0x000fc600078610ff */
[----:B------:R1:W-:Y:S04]  /*ed10*/  STL [R1+0x34], R8 ;  /* 0x0000340801007387 */ /* 0x0003e80000100800 */
[----:B------:R-:W-:Y:S01]  /*ed20*/  STL [R1+0x38], R9 ;  /* 0x0000380901007387 */ /* 0x000fe20000100800 */
[----:B-1----:R-:W-:-:S05]  /*ed30*/  LEA.HI.X R8, R3, R21, R24, 0x2, P1 ;  /* 0x0000001503087211 */ /* 0x002fca00008f1418 */
[----:B------:R-:W-:Y:S04]  /*ed40*/  STL [R1], R8 ;  /* 0x0000000801007387 */ /* 0x000fe80000100800 */
[----:B------:R-:W2:Y:S01]  /*ed50*/  LDL.LU R28, [R1+0x468] ;  /* 0x00046800011c7983 */ /* 0x000ea20000300800 */
[----:B------:R-:W-:Y:S02]  /*ed60*/  SHF.R.S32.HI R18, RZ, 0x1f, R4 ;  /* 0x0000001fff127819 */ /* 0x000fe40000011404 */
[----:B------:R-:W-:Y:S02]  /*ed70*/  SHF.R.S32.HI R23, RZ, 0x1f, R29 ;  /* 0x0000001fff177819 */ /* 0x000fe4000001141d */
[-C--:B------:R-:W-:Y:S02]  /*ed80*/  LEA.HI.X R18, R4, R21.reuse, R18, 0x2, P0 ;  /* 0x0000001504127211 */ /* 0x080fe400000f1412 */
[----:B------:R-:W-:-:S02]  /*ed90*/  LEA.HI.X R4, R29, R21, R23, 0x2, P2 ;  /* 0x000000151d047211 */ /* 0x000fc400010f1417 */
[----:B------:R-:W-:-:S03]  /*eda0*/  SHF.R.S32.HI R22, RZ, 0x1f, R25 ;  /* 0x0000001fff167819 */ /* 0x000fc60000011419 */
[----:B------:R1:W-:Y:S01]  /*edb0*/  STL [R1+0x4], R4 ;  /* 0x0000040401007387 */ /* 0x0003e20000100800 */
[----:B------:R-:W-:-:S03]  /*edc0*/  LEA.HI.X R3, R25, R21, R22, 0x2, P3 ;  /* 0x0000001519037211 */ /* 0x000fc600018f1416 */
[----:B-1----:R-:W2:Y:S04]  /*edd0*/  LDL.LU R4, [R1+0x46c] ;  /* 0x00046c0001047983 */ /* 0x002ea80000300800 */
[----:B------:R1:W-:Y:S04]  /*ede0*/  STL [R1+0x8], R3 ;  /* 0x0000080301007387 */ /* 0x0003e80000100800 */
[----:B-1----:R-:W2:Y:S04]  /*edf0*/  LDL.LU R3, [R1+0x470] ;  /* 0x0004700001037983 */ /* 0x002ea80000300800 */
[----:B------:R-:W2:Y:S01]  /*ee00*/  LDL.LU R29, [R1+0x474] ;  /* 0x00047400011d7983 */ /* 0x000ea20000300800 */
[----:B---3--:R-:W-:-:S02]  /*ee10*/  LEA R9, P0, R20, R0, 0x2 ;  /* 0x0000000014097211 */ /* 0x008fc400078010ff */
[----:B------:R-:W-:Y:S02]  /*ee20*/  SHF.R.S32.HI R22, RZ, 0x1f, R20 ;  /* 0x0000001fff167819 */ /* 0x000fe40000011414 */
[-C--:B----4-:R-:W-:Y:S01]  /*ee30*/  LEA R19, P1, R5, R0.reuse, 0x2 ;  /* 0x0000000005137211 */ /* 0x090fe200078210ff */
[----:B------:R1:W-:Y:S01]  /*ee40*/  STL [R1+0xc], R9 ;  /* 0x00000c0901007387 */ /* 0x0003e20000100800 */
[----:B------:R-:W-:Y:S02]  /*ee50*/  SHF.R.S32.HI R23, RZ, 0x1f, R5 ;  /* 0x0000001fff177819 */ /* 0x000fe40000011405 */
[-C--:B------:R-:W-:Y:S01]  /*ee60*/  LEA R8, P2, R27, R0.reuse, 0x2 ;  /* 0x000000001b087211 */ /* 0x080fe200078410ff */
[----:B------:R3:W-:Y:S04]  /*ee70*/  STL [R1+0x10], R19 ;  /* 0x0000101301007387 */ /* 0x0007e80000100800 */
[----:B------:R4:W-:Y:S01]  /*ee80*/  STL [R1+0x14], R8 ;  /* 0x0000140801007387 */ /* 0x0009e20000100800 */
[----:B-1----:R-:W-:-:S02]  /*ee90*/  LEA R9, P3, R26, R0, 0x2 ;  /* 0x000000001a097211 */ /* 0x002fc400078610ff */
[----:B---3--:R-:W-:-:S03]  /*eea0*/  LEA.HI.X R19, R20, R21, R22, 0x2, P0 ;  /* 0x0000001514137211 */ /* 0x008fc600000f1416 */
[----:B------:R1:W-:Y:S01]  /*eeb0*/  STL [R1+0x18], R9 ;  /* 0x0000180901007387 */ /* 0x0003e20000100800 */
[----:B----4-:R-:W-:-:S03]  /*eec0*/  LEA.HI.X R8, R5, R21, R23, 0x2, P1 ;  /* 0x0000001505087211 */ /* 0x010fc600008f1417 */
[----:B------:R-:W-:Y:S01]  /*eed0*/  STL [R1+0x40], R19 ;  /* 0x0000401301007387 */ /* 0x000fe20000100800 */
[----:B------:R-:W-:-:S03]  /*eee0*/  SHF.R.S32.HI R24, RZ, 0x1f, R27 ;  /* 0x0000001fff187819 */ /* 0x000fc6000001141b */
[----:B------:R3:W-:Y:S01]  /*eef0*/  STL [R1+0x4c], R8 ;  /* 0x00004c0801007387 */ /* 0x0007e20000100800 */
[----:B-1----:R-:W-:-:S03]  /*ef00*/  LEA.HI.X R9, R27, R21, R24, 0x2, P2 ;  /* 0x000000151b097211 */ /* 0x002fc600010f1418 */
[----:B---3--:R-:W3:Y:S01]  /*ef10*/  LDL.LU R8, [R1+0x478] ;  /* 0x0004780001087983 */ /* 0x008ee20000300800 */
[----:B------:R-:W-:-:S03]  /*ef20*/  SHF.R.S32.HI R25, RZ, 0x1f, R26 ;  /* 0x0000001fff197819 */ /* 0x000fc6000001141a */
[----:B------:R-:W-:Y:S01]  /*ef30*/  STL [R1+0x50], R9 ;  /* 0x0000500901007387 */ /* 0x000fe20000100800 */
[----:B------:R-:W-:-:S03]  /*ef40*/  LEA.HI.X R5, R26, R21, R25, 0x2, P3 ;  /* 0x000000151a057211 */ /* 0x000fc600018f1419 */
[----:B------:R-:W4:Y:S04]  /*ef50*/  LDL.LU R19, [R1+0x47c] ;  /* 0x00047c0001137983 */ /* 0x000f280000300800 */
[----:B------:R1:W-:Y:S04]  /*ef60*/  STL [R1+0x5c], R5 ;  /* 0x00005c0501007387 */ /* 0x0003e80000100800 */
[----:B------:R-:W4:Y:S01]  /*ef70*/  LDL.LU R20, [R1+0x480] ;  /* 0x0004800001147983 */ /* 0x000f220000300800 */
[----:B------:R-:W-:-:S03]  /*ef80*/  SHF.R.S32.HI R22, RZ, 0x1f, R6 ;  /* 0x0000001fff167819 */ /* 0x000fc60000011406 */
[----:B-1----:R-:W4:Y:S01]  /*ef90*/  LDL.LU R5, [R1+0x484] ;  /* 0x0004840001057983 */ /* 0x002f220000300800 */
[-C--:B--2---:R-:W-:Y:S02]  /*efa0*/  LEA R9, P2, R11, R0.reuse, 0x2 ;  /* 0x000000000b097211 */ /* 0x084fe400078410ff */
[----:B------:R-:W-:-:S03]  /*efb0*/  LEA R26, P0, R6, R0, 0x2 ;  /* 0x00000000061a7211 */ /* 0x000fc600078010ff */
[----:B------:R1:W-:Y:S01]  /*efc0*/  STL [R1+0x44], R9 ;  /* 0x0000440901007387 */ /* 0x0003e20000100800 */
[----:B------:R-:W-:Y:S02]  /*efd0*/  SHF.R.S32.HI R23, RZ, 0x1f, R7 ;  /* 0x0000001fff177819 */ /* 0x000fe40000011407 */
[-C--:B------:R-:W-:Y:S02]  /*efe0*/  LEA R27, P1, R7, R0.reuse, 0x2 ;  /* 0x00000000071b7211 */ /* 0x080fe400078210ff */
[----:B------:R-:W-:Y:S02]  /*eff0*/  SHF.R.S32.HI R24, RZ, 0x1f, R11 ;  /* 0x0000001fff187819 */ /* 0x000fe4000001140b */
[----:B-1----:R-:W-:Y:S02]  /*f000*/  LEA R9, P3, R2, R0, 0x2 ;  /* 0x0000000002097211 */ /* 0x002fe400078610ff */
[----:B------:R-:W-:-:S03]  /*f010*/  SHF.R.S32.HI R25, RZ, 0x1f, R2 ;  /* 0x0000001fff197819 */ /* 0x000fc60000011402 */
[----:B------:R1:W-:Y:S01]  /*f020*/  STL [R1+0x54], R9 ;  /* 0x0000540901007387 */ /* 0x0003e20000100800 */
[-C--:B------:R-:W-:Y:S02]  /*f030*/  LEA.HI.X R7, R7, R21.reuse, R23, 0x2, P1 ;  /* 0x0000001507077211 */ /* 0x080fe400008f1417 */
[-C--:B------:R-:W-:Y:S02]  /*f040*/  LEA.HI.X R2, R2, R21.reuse, R25, 0x2, P3 ;  /* 0x0000001502027211 */ /* 0x080fe400018f1419 */
[-C--:B-1----:R-:W-:Y:S02]  /*f050*/  LEA.HI.X R9, R6, R21.reuse, R22, 0x2, P0 ;  /* 0x0000001506097211 */ /* 0x082fe400000f1416 */
[----:B------:R-:W-:-:S03]  /*f060*/  LEA.HI.X R6, R11, R21, R24, 0x2, P2 ;  /* 0x000000150b067211 */ /* 0x000fc600010f1418 */
[----:B------:R-:W-:Y:S04]  /*f070*/  STL [R1+0x60], R9 ;  /* 0x0000600901007387 */ /* 0x000fe80000100800 */
[----:B------:R-:W-:Y:S04]  /*f080*/  STL [R1+0x6c], R7 ;  /* 0x00006c0701007387 */ /* 0x000fe80000100800 */
[----:B------:R1:W-:Y:S04]  /*f090*/  STL [R1+0x70], R6 ;  /* 0x0000700601007387 */ /* 0x0003e80000100800 */
[----:B------:R2:W-:Y:S04]  /*f0a0*/  STL [R1+0x7c], R2 ;  /* 0x00007c0201007387 */ /* 0x0005e80000100800 */
[----:B-1----:R-:W4:Y:S01]  /*f0b0*/  LDL.LU R6, [R1+0x488] ;  /* 0x0004880001067983 */ /* 0x002f220000300800 */
[----:B--2---:R-:W-:-:S03]  /*f0c0*/  LEA R2, P0, R28, R0, 0x2 ;  /* 0x000000001c027211 */ /* 0x004fc600078010ff */
[----:B------:R-:W2:Y:S04]  /*f0d0*/  LDL.LU R7, [R1+0x48c] ;  /* 0x00048c0001077983 */ /* 0x000ea80000300800 */
[----:B------:R1:W-:Y:S04]  /*f0e0*/  STL [R1+0x48], R2 ;  /* 0x0000480201007387 */ /* 0x0003e80000100800 */
[----:B------:R-:W2:Y:S04]  /*f0f0*/  LDL.LU R11, [R1+0x490] ;  /* 0x00049000010b7983 */ /* 0x000ea80000300800 */
[----:B-1----:R-:W2:Y:S01]  /*f100*/  LDL.LU R2, [R1+0x494] ;  /* 0x0004940001027983 */ /* 0x002ea20000300800 */
[----:B------:R-:W-:-:S05]  /*f110*/  LEA R9, P1, R4, R0, 0x2 ;  /* 0x0000000004097211 */ /* 0x000fca00078210ff */
[----:B------:R1:W-:Y:S01]  /*f120*/  STL [R1+0x58], R9 ;  /* 0x0000580901007387 */ /* 0x0003e20000100800 */
[----:B------:R-:W-:Y:S02]  /*f130*/  SHF.R.S32.HI R22, RZ, 0x1f, R28 ;  /* 0x0000001fff167819 */ /* 0x000fe4000001141c */
[----:B-1----:R-:W-:Y:S02]  /*f140*/  LEA R9, P2, R3, R0, 0x2 ;  /* 0x0000000003097211 */ /* 0x002fe400078410ff */
[----:B------:R-:W-:-:S03]  /*f150*/  SHF.R.S32.HI R23, RZ, 0x1f, R4 ;  /* 0x0000001fff177819 */ /* 0x000fc60000011404 */
[----:B------:R1:W-:Y:S01]  /*f160*/  STL [R1+0x64], R9 ;  /* 0x0000640901007387 */ /* 0x0003e20000100800 */
[----:B------:R-:W-:Y:S02]  /*f170*/  SHF.R.S32.HI R24, RZ, 0x1f, R3 ;  /* 0x0000001fff187819 */ /* 0x000fe40000011403 */
[----:B------:R-:W-:Y:S02]  /*f180*/  SHF.R.S32.HI R25, RZ, 0x1f, R29 ;  /* 0x0000001fff197819 */ /* 0x000fe4000001141d */
[----:B------:R-:W-:Y:S02]  /*f190*/  LEA.HI.X R22, R28, R21, R22, 0x2, P0 ;  /* 0x000000151c167211 */ /* 0x000fe400000f1416 */
[----:B-1----:R-:W-:-:S05]  /*f1a0*/  LEA R9, P3, R29, R0, 0x2 ;  /* 0x000000001d097211 */ /* 0x002fca00078610ff */
[----:B------:R1:W-:Y:S04]  /*f1b0*/  STL [R1+0x74], R9 ;  /* 0x0000740901007387 */ /* 0x0003e80000100800 */
[----:B------:R-:W-:Y:S01]  /*f1c0*/  STL [R1+0x80], R22 ;  /* 0x0000801601007387 */ /* 0x000fe20000100800 */
[-C--:B-1----:R-:W-:Y:S02]  /*f1d0*/  LEA.HI.X R9, R4, R21.reuse, R23, 0x2, P1 ;  /* 0x0000001504097211 */ /* 0x082fe400008f1417 */
[-C--:B------:R-:W-:Y:S02]  /*f1e0*/  LEA.HI.X R4, R3, R21.reuse, R24, 0x2, P2 ;  /* 0x0000001503047211 */ /* 0x080fe400010f1418 */
[----:B------:R-:W-:Y:S01]  /*f1f0*/  LEA.HI.X R3, R29, R21, R25, 0x2, P3 ;  /* 0x000000151d037211 */ /* 0x000fe200018f1419 */
[----:B------:R-:W-:Y:S04]  /*f200*/  STL [R1+0x8c], R9 ;  /* 0x00008c0901007387 */ /* 0x000fe80000100800 */
[----:B------:R1:W-:Y:S04]  /*f210*/  STL [R1+0x90], R4 ;  /* 0x0000900401007387 */ /* 0x0003e80000100800 */
[----:B------:R3:W-:Y:S04]  /*f220*/  STL [R1+0x9c], R3 ;  /* 0x00009c0301007387 */ /* 0x0007e80000100800 */
[----:B------:R-:W2:Y:S04]  /*f230*/  LDL.LU R28, [R1+0x498] ;  /* 0x00049800011c7983 */ /* 0x000ea80000300800 */
[----:B-1----:R-:W2:Y:S01]  /*f240*/  LDL.LU R4, [R1+0x49c] ;  /* 0x00049c0001047983 */ /* 0x002ea20000300800 */
[----:B---3--:R-:W-:-:S05]  /*f250*/  LEA R3, P0, R8, R0, 0x2 ;  /* 0x0000000008037211 */ /* 0x008fca00078010ff */
[----:B------:R1:W-:Y:S01]  /*f260*/  STL [R1+0x68], R3 ;  /* 0x0000680301007387 */ /* 0x0003e20000100800 */
[----:B----4-:R-:W-:-:S03]  /*f270*/  LEA R9, P1, R19, R0, 0x2 ;  /* 0x0000000013097211 */ /* 0x010fc600078210ff */
[----:B-1----:R-:W3:Y:S04]  /*f280*/  LDL.LU R3, [R1+0x4a0] ;  /* 0x0004a00001037983 */ /* 0x002ee80000300800 */
[----:B------:R-:W4:Y:S04]  /*f290*/  LDL.LU R29, [R1+0x4a4] ;  /* 0x0004a400011d7983 */ /* 0x000f280000300800 */
[----:B------:R1:W-:Y:S01]  /*f2a0*/  STL [R1+0x78], R9 ;  /* 0x0000780901007387 */ /* 0x0003e20000100800 */
[----:B------:R-:W-:Y:S02]  /*f2b0*/  SHF.R.S32.HI R22, RZ, 0x1f, R8 ;  /* 0x0000001fff167819 */ /* 0x000fe40000011408 */
[----:B------:R-:W-:-:S02]  /*f2c0*/  SHF.R.S32.HI R23, RZ, 0x1f, R19 ;  /* 0x0000001fff177819 */ /* 0x000fc40000011413 */
[----:B-1----:R-:W-:Y:S02]  /*f2d0*/  LEA R9, P2, R20, R0, 0x2 ;  /* 0x0000000014097211 */ /* 0x002fe400078410ff */
[----:B------:R-:W-:-:S03]  /*f2e0*/  LEA.HI.X R22, R8, R21, R22, 0x2, P0 ;  /* 0x0000001508167211 */ /* 0x000fc600000f1416 */
[----:B------:R1:W-:Y:S01]  /*f2f0*/  STL [R1+0x84], R9 ;  /* 0x0000840901007387 */ /* 0x0003e20000100800 */
[----:B------:R-:W-:Y:S02]  /*f300*/  SHF.R.S32.HI R24, RZ, 0x1f, R20 ;  /* 0x0000001fff187819 */ /* 0x000fe40000011414 */
[----:B------:R-:W-:Y:S02]  /*f310*/  LEA.HI.X R8, R19, R21, R23, 0x2, P1 ;  /* 0x0000001513087211 */ /* 0x000fe400008f1417 */
[----:B-1----:R-:W-:Y:S02]  /*f320*/  LEA R9, P3, R5, R0, 0x2 ;  /* 0x0000000005097211 */ /* 0x002fe400078610ff */
[----:B------:R-:W-:-:S03]  /*f330*/  SHF.R.S32.HI R25, RZ, 0x1f, R5 ;  /* 0x0000001fff197819 */ /* 0x000fc60000011405 */
[----:B------:R1:W-:Y:S04]  /*f340*/  STL [R1+0x94], R9 ;  /* 0x0000940901007387 */ /* 0x0003e80000100800 */
[----:B------:R-:W-:Y:S01]  /*f350*/  STL [R1+0xa0], R22 ;  /* 0x0000a01601007387 */ /* 0x000fe20000100800 */
[----:B------:R-:W-:-:S03]  /*f360*/  LEA.HI.X R5, R5, R21, R25, 0x2, P3 ;  /* 0x0000001505057211 */ /* 0x000fc600018f1419 */
[----:B------:R1:W-:Y:S02]  /*f370*/  STL [R1+0xac], R8 ;  /* 0x0000ac0801007387 */ /* 0x0003e40000100800 */
[----:B-1----:R-:W-:Y:S02]  /*f380*/  LEA.HI.X R9, R20, R21, R24, 0x2, P2 ;  /* 0x0000001514097211 */ /* 0x002fe400010f1418 */
[----:B------:R-:W4:Y:S04]  /*f390*/  LDL.LU R8, [R1+0x4a8] ;  /* 0x0004a80001087983 */ /* 0x000f280000300800 */
[----:B------:R1:W-:Y:S04]  /*f3a0*/  STL [R1+0xb0], R9 ;  /* 0x0000b00901007387 */ /* 0x0003e80000100800 */
[----:B------:R-:W4:Y:S04]  /*f3b0*/  LDL.LU R19, [R1+0x4ac] ;  /* 0x0004ac0001137983 */ /* 0x000f280000300800 */
[----:B------:R1:W-:Y:S02]  /*f3c0*/  STL [R1+0xbc], R5 ;  /* 0x0000bc0501007387 */ /* 0x0003e40000100800 */
[----:B-1----:R-:W-:-:S02]  /*f3d0*/  LEA R9, P0, R6, R0, 0x2 ;  /* 0x0000000006097211 */ /* 0x002fc400078010ff */
[----:B------:R-:W4:Y:S04]  /*f3e0*/  LDL.LU R20, [R1+0x4b0] ;  /* 0x0004b00001147983 */ /* 0x000f280000300800 */
[----:B------:R-:W4:Y:S04]  /*f3f0*/  LDL.LU R5, [R1+0x4b4] ;  /* 0x0004b40001057983 */ /* 0x000f280000300800 */
[----:B------:R2:W-:Y:S02]  /*f400*/  STL [R1+0x88], R9 ;  /* 0x0000880901007387 */ /* 0x0005e40000100800 */
[----:B--2---:R-:W-:-:S05]  /*f410*/  LEA R9, P1, R7, R0, 0x2 ;  /* 0x0000000007097211 */ /* 0x004fca00078210ff */
[----:B------:R1:W-:Y:S01]  /*f420*/  STL [R1+0x98], R9 ;  /* 0x0000980901007387 */ /* 0x0003e20000100800 */
[----:B------:R-:W-:Y:S02]  /*f430*/  SHF.R.S32.HI R22, RZ, 0x1f, R6 ;  /* 0x0000001fff167819 */ /* 0x000fe40000011406 */
[----:B-1----:R-:W-:-:S05]  /*f440*/  LEA R9, P2, R11, R0, 0x2 ;  /* 0x000000000b097211 */ /* 0x002fca00078410ff */
[----:B------:R1:W-:Y:S01]  /*f450*/  STL [R1+0xa4], R9 ;  /* 0x0000a40901007387 */ /* 0x0003e20000100800 */
[----:B------:R-:W-:Y:S02]  /*f460*/  SHF.R.S32.HI R23, RZ, 0x1f, R7 ;  /* 0x0000001fff177819 */ /* 0x000fe40000011407 */
[----:B-1----:R-:W-:-:S05]  /*f470*/  LEA R9, P3, R2, R0, 0x2 ;  /* 0x0000000002097211 */ /* 0x002fca00078610ff */
[----:B------:R1:W-:Y:S02]  /*f480*/  STL [R1+0xb4], R9 ;  /* 0x0000b40901007387 */ /* 0x0003e40000100800 */
[-C--:B-1----:R-:W-:Y:S02]  /*f490*/  LEA.HI.X R9, R6, R21.reuse, R22, 0x2, P0 ;  /* 0x0000001506097211 */ /* 0x082fe400000f1416 */
[----:B------:R-:W-:-:S03]  /*f4a0*/  LEA.HI.X R6, R7, R21, R23, 0x2, P1 ;  /* 0x0000001507067211 */ /* 0x000fc600008f1417 */
[----:B------:R-:W-:Y:S04]  /*f4b0*/  STL [R1+0xc0], R9 ;  /* 0x0000c00901007387 */ /* 0x000fe80000100800 */
[----:B------:R1:W-:Y:S04]  /*f4c0*/  STL [R1+0xcc], R6 ;  /* 0x0000cc0601007387 */ /* 0x0003e80000100800 */
[----:B-1----:R-:W2:Y:S01]  /*f4d0*/  LDL.LU R6, [R1+0x4b8] ;  /* 0x0004b80001067983 */ /* 0x002ea20000300800 */
[----:B------:R-:W-:Y:S02]  /*f4e0*/  SHF.R.S32.HI R24, RZ, 0x1f, R11 ;  /* 0x0000001fff187819 */ /* 0x000fe4000001140b */
[----:B------:R-:W-:-:S02]  /*f4f0*/  SHF.R.S32.HI R25, RZ, 0x1f, R2 ;  /* 0x0000001fff197819 */ /* 0x000fc40000011402 */
[-C--:B------:R-:W-:Y:S02]  /*f500*/  LEA.HI.X R7, R11, R21.reuse, R24, 0x2, P2 ;  /* 0x000000150b077211 */ /* 0x080fe400010f1418 */
[----:B------:R-:W-:Y:S02]  /*f510*/  LEA.HI.X R2, R2, R21, R25, 0x2, P3 ;  /* 0x0000001502027211 */ /* 0x000fe400018f1419 */
[-C--:B------:R-:W-:Y:S01]  /*f520*/  LEA R9, P0, R28, R0.reuse, 0x2 ;  /* 0x000000001c097211 */ /* 0x080fe200078010ff */
[----:B------:R1:W-:Y:S04]  /*f530*/  STL [R1+0xd0], R7 ;  /* 0x0000d00701007387 */ /* 0x0003e80000100800 */
[----:B-1----:R-:W2:Y:S04]  /*f540*/  LDL.LU R7, [R1+0x4bc] ;  /* 0x0004bc0001077983 */ /* 0x002ea80000300800 */
[----:B------:R1:W-:Y:S04]  /*f550*/  STL [R1+0xdc], R2 ;  /* 0x0000dc0201007387 */ /* 0x0003e80000100800 */
[----:B------:R-:W2:Y:S04]  /*f560*/  LDL.LU R11, [R1+0x4c0] ;  /* 0x0004c000010b7983 */ /* 0x000ea80000300800 */
[----:B-1----:R-:W2:Y:S04]  /*f570*/  LDL.LU R2, [R1+0x4c4] ;  /* 0x0004c40001027983 */ /* 0x002ea80000300800 */
[----:B------:R1:W-:Y:S02]  /*f580*/  STL [R1+0xa8], R9 ;  /* 0x0000a80901007387 */ /* 0x0003e40000100800 */
[----:B-1----:R-:W-:-:S05]  /*f590*/  LEA R9, P1, R4, R0, 0x2 ;  /* 0x0000000004097211 */ /* 0x002fca00078210ff */
[----:B------:R3:W-:Y:S01]  /*f5a0*/  STL [R1+0xb8], R9 ;  /* 0x0000b80901007387 */ /* 0x0007e20000100800 */
[----:B------:R-:W-:Y:S02]  /*f5b0*/  SHF.R.S32.HI R22, RZ, 0x1f, R28 ;  /* 0x0000001fff167819 */ /* 0x000fe4000001141c */
[----:B------:R-:W-:Y:S02]  /*f5c0*/  SHF.R.S32.HI R23, RZ, 0x1f, R4 ;  /* 0x0000001fff177819 */ /* 0x000fe40000011404 */
[----:B------:R-:W-:Y:S02]  /*f5d0*/  LEA.HI.X R22, R28, R21, R22, 0x2, P0 ;  /* 0x000000151c167211 */ /* 0x000fe400000f1416 */
[----:B---3--:R-:W-:-:S05]  /*f5e0*/  LEA R9, P2, R3, R0, 0x2 ;  /* 0x0000000003097211 */ /* 0x008fca00078410ff */
[----:B------:R1:W-:Y:S01]  /*f5f0*/  STL [R1+0xc4], R9 ;  /* 0x0000c40901007387 */ /* 0x0003e20000100800 */
[----:B------:R-:W-:Y:S02]  /*f600*/  SHF.R.S32.HI R24, RZ, 0x1f, R3 ;  /* 0x0000001fff187819 */ /* 0x000fe40000011403 */
[----:B----4-:R-:W-:Y:S02]  /*f610*/  SHF.R.S32.HI R25, RZ, 0x1f, R29 ;  /* 0x0000001fff197819 */ /* 0x010fe4000001141d */
        /* <DEDUP_REMOVED lines=9> */
[----:B------:R-:W4:Y:S04]  /*f6b0*/  LDL.LU R28, [R1+0x4c8] ;  /* 0x0004c800011c7983 */ /* 0x000f280000300800 */
[----:B-1----:R-:W4:Y:S01]  /*f6c0*/  LDL.LU R4, [R1+0x4cc] ;  /* 0x0004cc0001047983 */ /* 0x002f220000300800 */
[----:B---3--:R-:W-:-:S05]  /*f6d0*/  LEA R3, P0, R8, R0, 0x2 ;  /* 0x0000000008037211 */ /* 0x008fca00078010ff */
[----:B------:R1:W-:Y:S01]  /*f6e0*/  STL [R1+0xc8], R3 ;  /* 0x0000c80301007387 */ /* 0x0003e20000100800 */
[----:B------:R-:W-:-:S03]  /*f6f0*/  LEA R9, P1, R19, R0, 0x2 ;  /* 0x0000000013097211 */ /* 0x000fc600078210ff */
[----:B-1----:R-:W3:Y:S04]  /*f700*/  LDL.LU R3, [R1+0x4d0] ;  /* 0x0004d00001037983 */ /* 0x002ee80000300800 */
[----:B------:R-:W3:Y:S04]  /*f710*/  LDL.LU R29, [R1+0x4d4] ;  /* 0x0004d400011d7983 */ /* 0x000ee80000300800 */
[----:B------:R1:W-:Y:S01]  /*f720*/  STL [R1+0xd8], R9 ;  /* 0x0000d80901007387 */ /* 0x0003e20000100800 */
[----:B------:R-:W-:Y:S02]  /*f730*/  SHF.R.S32.HI R22, RZ, 0x1f, R8 ;  /* 0x0000001fff167819 */ /* 0x000fe40000011408 */
[----:B-1----:R-:W-:-:S02]  /*f740*/  LEA R9, P2, R20, R0, 0x2 ;  /* 0x0000000014097211 */ /* 0x002fc400078410ff */
[----:B------:R-:W-:-:S03]  /*f750*/  SHF.R.S32.HI R23, RZ, 0x1f, R19 ;  /* 0x0000001fff177819 */ /* 0x000fc60000011413 */
[----:B------:R1:W-:Y:S01]  /*f760*/  STL [R1+0xe4], R9 ;  /* 0x0000e40901007387 */ /* 0x0003e20000100800 */
[----:B------:R-:W-:Y:S02]  /*f770*/  SHF.R.S32.HI R24, RZ, 0x1f, R20 ;  /* 0x0000001fff187819 */ /* 0x000fe40000011414 */
[----:B------:R-:W-:Y:S02]  /*f780*/  SHF.R.S32.HI R25, RZ, 0x1f, R5 ;  /* 0x0000001fff197819 */ /* 0x000fe40000011405 */
[-C--:B------:R-:W-:Y:S02]  /*f790*/  LEA.HI.X R22, R8, R21.reuse, R22, 0x2, P0 ;  /* 0x0000001508167211 */ /* 0x080fe400000f1416 */
[----:B-1----:R-:W-:Y:S02]  /*f7a0*/  LEA R9, P3, R5, R0, 0x2 ;  /* 0x0000000005097211 */ /* 0x002fe400078610ff */
[----:B------:R-:W-:-:S03]  /*f7b0*/  LEA.HI.X R8, R20, R21, R24, 0x2, P2 ;  /* 0x0000001514087211 */ /* 0x000fc600010f1418 */
[----:B------:R1:W-:Y:S01]  /*f7c0*/  STL [R1+0xf4], R9 ;  /* 0x0000f40901007387 */ /* 0x0003e20000100800 */
[----:B------:R-:W-:-:S03]  /*f7d0*/  LEA.HI.X R5, R5, R21, R25, 0x2, P3 ;  /* 0x0000001505057211 */ /* 0x000fc600018f1419 */
[----:B------:R-:W-:Y:S01]  /*f7e0*/  STL [R1+0x100], R22 ;  /* 0x0001001601007387 */ /* 0x000fe20000100800 */
[----:B-1----:R-:W-:-:S05]  /*f7f0*/  LEA.HI.X R9, R19, R21, R23, 0x2, P1 ;  /* 0x0000001513097211 */ /* 0x002fca00008f1417 */
[----:B------:R-:W-:Y:S04]  /*f800*/  STL [R1+0x10c], R9 ;  /* 0x00010c0901007387 */ /* 0x000fe80000100800 */
[----:B------:R1:W-:Y:S04]  /*f810*/  STL [R1+0x110], R8 ;  /* 0x0001100801007387 */ /* 0x0003e80000100800 */
[----:B------:R2:W-:Y:S04]  /*f820*/  STL [R1+0x11c], R5 ;  /* 0x00011c0501007387 */ /* 0x0005e80000100800 */
[----:B-1----:R-:W3:Y:S04]  /*f830*/  LDL.LU R8, [R1+0x4d8] ;  /* 0x0004d80001087983 */ /* 0x002ee80000300800 */
[----:B------:R-:W3:Y:S01]  /*f840*/  LDL.LU R19, [R1+0x4dc] ;  /* 0x0004dc0001137983 */ /* 0x000ee20000300800 */
[----:B--2---:R-:W-:-:S05]  /*f850*/  LEA R5, P0, R6, R0, 0x2 ;  /* 0x0000000006057211 */ /* 0x004fca00078010ff */
[----:B------:R1:W-:Y:S04]  /*f860*/  STL [R1+0xe8], R5 ;  /* 0x0000e80501007387 */ /* 0x0003e80000100800 */
[----:B------:R-:W2:Y:S04]  /*f870*/  LDL.LU R20, [R1+0x4e0] ;  /* 0x0004e00001147983 */ /* 0x000ea80000300800 */
[----:B-1----:R-:W2:Y:S01]  /*f880*/  LDL.LU R5, [R1+0x4e4] ;  /* 0x0004e40001057983 */ /* 0x002ea20000300800 */
[----:B------:R-:W-:-:S05]  /*f890*/  LEA R9, P1, R7, R0, 0x2 ;  /* 0x0000000007097211 */ /* 0x000fca00078210ff */
[----:B------:R1:W-:Y:S01]  /*f8a0*/  STL [R1+0xf8], R9 ;  /* 0x0000f80901007387 */ /* 0x0003e20000100800 */
[----:B------:R-:W-:Y:S02]  /*f8b0*/  SHF.R.S32.HI R22, RZ, 0x1f, R6 ;  /* 0x0000001fff167819 */ /* 0x000fe40000011406 */
[----:B------:R-:W-:Y:S02]  /*f8c0*/  SHF.R.S32.HI R23, RZ, 0x1f, R7 ;  /* 0x0000001fff177819 */ /* 0x000fe40000011407 */
[----:B-1----:R-:W-:Y:S02]  /*f8d0*/  LEA R9, P2, R11, R0, 0x2 ;  /* 0x000000000b097211 */ /* 0x002fe400078410ff */
[----:B------:R-:W-:-:S03]  /*f8e0*/  LEA.HI.X R22, R6, R21, R22, 0x2, P0 ;  /* 0x0000001506167211 */ /* 0x000fc600000f1416 */
[----:B------:R1:W-:Y:S01]  /*f8f0*/  STL [R1+0x104], R9 ;  /* 0x0001040901007387 */ /* 0x0003e20000100800 */
[----:B------:R-:W-:Y:S02]  /*f900*/  LEA.HI.X R6, R7, R21, R23, 0x2, P1 ;  /* 0x0000001507067211 */ /* 0x000fe400008f1417 */
[----:B------:R-:W-:Y:S02]  /*f910*/  SHF.R.S32.HI R24, RZ, 0x1f, R11 ;  /* 0x0000001fff187819 */ /* 0x000fe4000001140b */
[----:B-1----:R-:W-:Y:S02]  /*f920*/  LEA R9, P3, R2, R0, 0x2 ;  /* 0x0000000002097211 */ /* 0x002fe400078610ff */
[----:B------:R-:W-:-:S03]  /*f930*/  SHF.R.S32.HI R25, RZ, 0x1f, R2 ;  /* 0x0000001fff197819 */ /* 0x000fc60000011402 */
[----:B------:R1:W-:Y:S04]  /*f940*/  STL [R1+0x114], R9 ;  /* 0x0001140901007387 */ /* 0x0003e80000100800 */
[----:B------:R-:W-:Y:S01]  /*f950*/  STL [R1+0x120], R22 ;  /* 0x0001201601007387 */ /* 0x000fe20000100800 */
[----:B------:R-:W-:-:S03]  /*f960*/  LEA.HI.X R7, R2, R21, R25, 0x2, P3 ;  /* 0x0000001502077211 */ /* 0x000fc600018f1419 */
[----:B------:R1:W-:Y:S02]  /*f970*/  STL [R1+0x12c], R6 ;  /* 0x00012c0601007387 */ /* 0x0003e40000100800 */
[----:B-1----:R-:W-:Y:S02]  /*f980*/  LEA.HI.X R9, R11, R21, R24, 0x2, P2 ;  /* 0x000000150b097211 */ /* 0x002fe400010f1418 */
[----:B------:R-:W2:Y:S04]  /*f990*/  LDL.LU R6, [R1+0x4e8] ;  /* 0x0004e80001067983 */ /* 0x000ea80000300800 */
[----:B------:R-:W-:Y:S04]  /*f9a0*/  STL [R1+0x130], R9 ;  /* 0x0001300901007387 */ /* 0x000fe80000100800 */
[----:B------:R-:W2:Y:S04]  /*f9b0*/  LDL.LU R2, [R1+0x4ec] ;  /* 0x0004ec0001027983 */ /* 0x000ea80000300800 */
[----:B------:R1:W-:Y:S04]  /*f9c0*/  STL [R1+0x13c], R7 ;  /* 0x00013c0701007387 */ /* 0x0003e80000100800 */
[----:B-1----:R-:W2:Y:S04]  /*f9d0*/  LDL.LU R7, [R1+0x4f0] ;  /* 0x0004f00001077983 */ /* 0x002ea80000300800 */
[----:B------:R-:W2:Y:S01]  /*f9e0*/  LDL.LU R11, [R1+0x4f4] ;  /* 0x0004f400010b7983 */ /* 0x000ea20000300800 */
[----:B----4-:R-:W-:-:S05]  /*f9f0*/  LEA R9, P0, R28, R0, 0x2 ;  /* 0x000000001c097211 */ /* 0x010fca00078010ff */
[----:B------:R1:W-:Y:S02]  /*fa00*/  STL [R1+0x108], R9 ;  /* 0x0001080901007387 */ /* 0x0003e40000100800 */
[----:B-1----:R-:W-:-:S05]  /*fa10*/  LEA R9, P1, R4, R0, 0x2 ;  /* 0x0000000004097211 */ /* 0x002fca00078210ff */
[----:B------:R3:W-:Y:S01]  /*fa20*/  STL [R1+0x118], R9 ;  /* 0x0001180901007387 */ /* 0x0007e20000100800 */
[----:B------:R-:W-:Y:S02]  /*fa30*/  SHF.R.S32.HI R22, RZ, 0x1f, R28 ;  /* 0x0000001fff167819 */ /* 0x000fe4000001141c */
[----:B---3--:R-:W-:Y:S02]  /*fa40*/  LEA R9, P2, R3, R0, 0x2 ;  /* 0x0000000003097211 */ /* 0x008fe400078410ff */
[----:B------:R-:W-:-:S03]  /*fa50*/  SHF.R.S32.HI R23, RZ, 0x1f, R4 ;  /* 0x0000001fff177819 */ /* 0x000fc60000011404 */
[----:B------:R1:W-:Y:S01]  /*fa60*/  STL [R1+0x124], R9 ;  /* 0x0001240901007387 */ /* 0x0003e20000100800 */
[----:B------:R-:W-:Y:S02]  /*fa70*/  LEA.HI.X R22, R28, R21, R22, 0x2, P0 ;  /* 0x000000151c167211 */ /* 0x000fe400000f1416 */
[----:B-1----:R-:W-:Y:S02]  /*fa80*/  LEA R9, P3, R29, R0, 0x2 ;  /* 0x000000001d097211 */ /* 0x002fe400078610ff */
[----:B------:R-:W-:-:S03]  /*fa90*/  SHF.R.S32.HI R24, RZ, 0x1f, R3 ;  /* 0x0000001fff187819 */ /* 0x000fc60000011403 */
[----:B------:R1:W-:Y:S01]  /*faa0*/  STL [R1+0x134], R9 ;  /* 0x0001340901007387 */ /* 0x0003e20000100800 */
[----:B------:R-:W-:-:S03]  /*fab0*/  SHF.R.S32.HI R25, RZ, 0x1f, R29 ;  /* 0x0000001fff197819 */ /* 0x000fc6000001141d */
[----:B------:R-:W-:Y:S01]  /*fac0*/  STL [R1+0x140], R22 ;  /* 0x0001401601007387 */ /* 0x000fe20000100800 */
[-C--:B-1----:R-:W-:Y:S02]  /*fad0*/  LEA.HI.X R9, R4, R21.reuse, R23, 0x2, P1 ;  /* 0x0000001504097211 */ /* 0x082fe400008f1417 */
[----:B------:R-:W-:-:S03]  /*fae0*/  LEA.HI.X R4, R3, R21, R24, 0x2, P2 ;  /* 0x0000001503047211 */ /* 0x000fc600010f1418 */
[----:B------:R-:W-:Y:S01]  /*faf0*/  STL [R1+0x14c], R9 ;  /* 0x00014c0901007387 */ /* 0x000fe20000100800 */
[----:B------:R-:W-:-:S03]  /*fb00*/  LEA.HI.X R3, R29, R21, R25, 0x2, P3 ;  /* 0x000000151d037211 */ /* 0x000fc600018f1419 */
[----:B------:R-:W3:Y:S04]  /*fb10*/  LDL.LU R28, [R1+0x4f8] ;  /* 0x0004f800011c7983 */ /* 0x000ee80000300800 */
[----:B------:R1:W-:Y:S04]  /*fb20*/  STL [R1+0x150], R4 ;  /* 0x0001500401007387 */ /* 0x0003e80000100800 */
[----:B-1----:R-:W4:Y:S04]  /*fb30*/  LDL.LU R4, [R1+0x4fc] ;  /* 0x0004fc0001047983 */ /* 0x002f280000300800 */
[----:B------:R1:W-:Y:S01]  /*fb40*/  STL [R1+0x15c], R3 ;  /* 0x00015c0301007387 */ /* 0x0003e20000100800 */
[----:B------:R-:W-:-:S03]  /*fb50*/  LEA R9, P0, R8, R0, 0x2 ;  /* 0x0000000008097211 */ /* 0x000fc600078010ff */
[----:B-1----:R-:W4:Y:S04]  /*fb60*/  LDL.LU R3, [R1+0x500] ;  /* 0x0005000001037983 */ /* 0x002f280000300800 */
[----:B------:R-:W4:Y:S04]  /*fb70*/  LDL.LU R29, [R1+0x504] ;  /* 0x00050400011d7983 */ /* 0x000f280000300800 */
[----:B------:R1:W-:Y:S02]  /*fb80*/  STL [R1+0x128], R9 ;  /* 0x0001280901007387 */ /* 0x0003e40000100800 */
[----:B-1----:R-:W-:-:S05]  /*fb90*/  LEA R9, P1, R19, R0, 0x2 ;  /* 0x0000000013097211 */ /* 0x002fca00078210ff */
[----:B------:R2:W-:Y:S01]  /*fba0*/  STL [R1+0x138], R9 ;  /* 0x0001380901007387 */ /* 0x0005e20000100800 */
[----:B------:R-:W-:Y:S02]  /*fbb0*/  SHF.R.S32.HI R22, RZ, 0x1f, R8 ;  /* 0x0000001fff167819 */ /* 0x000fe40000011408 */
[----:B------:R-:W-:Y:S02]  /*fbc0*/  SHF.R.S32.HI R23, RZ, 0x1f, R19 ;  /* 0x0000001fff177819 */ /* 0x000fe40000011413 */
[----:B--2---:R-:W-:Y:S02]  /*fbd0*/  LEA R9, P2, R20, R0, 0x2 ;  /* 0x0000000014097211 */ /* 0x004fe400078410ff */
[----:B------:R-:W-:-:S03]  /*fbe0*/  SHF.R.S32.HI R24, RZ, 0x1f, R20 ;  /* 0x0000001fff187819 */ /* 0x000fc60000011414 */
[----:B------:R1:W-:Y:S01]  /*fbf0*/  STL [R1+0x144], R9 ;  /* 0x0001440901007387 */ /* 0x0003e20000100800 */
[-C--:B------:R-:W-:Y:S02]  /*fc00*/  LEA.HI.X R22, R8, R21.reuse, R22, 0x2, P0 ;  /* 0x0000001508167211 */ /* 0x080fe400000f1416 */
[----:B------:R-:W-:Y:S02]  /*fc10*/  SHF.R.S32.HI R25, RZ, 0x1f, R5 ;  /* 0x0000001fff197819 */ /* 0x000fe40000011405 */
[-C--:B------:R-:W-:Y:S02]  /*fc20*/  LEA.HI.X R19, R19, R21.reuse, R23, 0x2, P1 ;  /* 0x0000001513137211 */ /* 0x080fe400008f1417 */
[----:B-1----:R-:W-:Y:S02]  /*fc30*/  LEA R9, P3, R5, R0, 0x2 ;  /* 0x0000000005097211 */ /* 0x002fe400078610ff */
[----:B------:R-:W-:-:S03]  /*fc40*/  LEA.HI.X R8, R20, R21, R24, 0x2, P2 ;  /* 0x0000001514087211 */ /* 0x000fc600010f1418 */
[----:B------:R1:W-:Y:S01]  /*fc50*/  STL [R1+0x154], R9 ;  /* 0x0001540901007387 */ /* 0x0003e20000100800 */
[----:B------:R-:W-:-:S03]  /*fc60*/  LEA.HI.X R5, R5, R21, R25, 0x2, P3 ;  /* 0x0000001505057211 */ /* 0x000fc600018f1419 */
[----:B-1----:R-:W2:Y:S04]  /*fc70*/  LDL.LU R9, [R1+0x868] ;  /* 0x0008680001097983 */ /* 0x002ea80000300800 */
[----:B------:R-:W-:Y:S04]  /*fc80*/  STL [R1+0x160], R22 ;  /* 0x0001601601007387 */ /* 0x000fe80000100800 */
[----:B------:R1:W-:Y:S04]  /*fc90*/  STL [R1+0x16c], R19 ;  /* 0x00016c1301007387 */ /* 0x0003e80000100800 */
[----:B-1----:R-:W2:Y:S04]  /*fca0*/  LDL.LU R19, [R1+0x508] ;  /* 0x0005080001137983 */ /* 0x002ea80000300800 */
[----:B------:R-:W-:Y:S04]  /*fcb0*/  STL [R1+0x170], R8 ;  /* 0x0001700801007387 */ /* 0x000fe80000100800 */
[----:B------:R-:W2:Y:S04]  /*fcc0*/  LDL.LU R20, [R1+0x50c] ;  /* 0x00050c0001147983 */ /* 0x000ea80000300800 */
[----:B------:R1:W-:Y:S04]  /*fcd0*/  STL [R1+0x17c], R5 ;  /* 0x00017c0501007387 */ /* 0x0003e80000100800 */
[----:B-1----:R-:W2:Y:S01]  /*fce0*/  LDL.LU R5, [R1+0x510] ;  /* 0x0005100001057983 */ /* 0x002ea20000300800 */
[----:B------:R-:W-:-:S05]  /*fcf0*/  LEA R8, P0, R6, R0, 0x2 ;  /* 0x0000000006087211 */ /* 0x000fca00078010ff */
[----:B------:R1:W-:Y:S02]  /*fd00*/  STL [R1+0x148], R8 ;  /* 0x0001480801007387 */ /* 0x0003e40000100800 */
[----:B-1----:R-:W-:-:S05]  /*fd10*/  LEA R8, P1, R2, R0, 0x2 ;  /* 0x0000000002087211 */ /* 0x002fca00078210ff */
[----:B------:R1:W-:Y:S01]  /*fd20*/  STL [R1+0x158], R8 ;  /* 0x0001580801007387 */ /* 0x0003e20000100800 */
[----:B------:R-:W-:Y:S02]  /*fd30*/  SHF.R.S32.HI R23, RZ, 0x1f, R2 ;  /* 0x0000001fff177819 */ /* 0x000fe40000011402 */
[----:B------:R-:W-:Y:S02]  /*fd40*/  SHF.R.S32.HI R22, RZ, 0x1f, R6 ;  /* 0x0000001fff167819 */ /* 0x000fe40000011406 */
[----:B-1----:R-:W-:-:S05]  /*fd50*/  LEA R8, P2, R7, R0, 0x2 ;  /* 0x0000000007087211 */ /* 0x002fca00078410ff */
[----:B------:R1:W-:Y:S01]  /*fd60*/  STL [R1+0x164], R8 ;  /* 0x0001640801007387 */ /* 0x0003e20000100800 */
[-C--:B------:R-:W-:Y:S02]  /*fd70*/  LEA.HI.X R2, R2, R21.reuse, R23, 0x2, P1 ;  /* 0x0000001502027211 */ /* 0x080fe400008f1417 */
[----:B------:R-:W-:Y:S02]  /*fd80*/  LEA.HI.X R22, R6, R21, R22, 0x2, P0 ;  /* 0x0000001506167211 */ /* 0x000fe400000f1416 */
[----:B-1----:R-:W-:Y:S02]  /*fd90*/  LEA R8, P3, R11, R0, 0x2 ;  /* 0x000000000b087211 */ /* 0x002fe400078610ff */
[----:B------:R-:W-:-:S03]  /*fda0*/  SHF.R.S32.HI R24, RZ, 0x1f, R7 ;  /* 0x0000001fff187819 */ /* 0x000fc60000011407 */
[----:B------:R1:W-:Y:S01]  /*fdb0*/  STL [R1+0x174], R8 ;  /* 0x0001740801007387 */ /* 0x0003e20000100800 */
[----:B------:R-:W-:-:S03]  /*fdc0*/  SHF.R.S32.HI R25, RZ, 0x1f, R11 ;  /* 0x0000001fff197819 */ /* 0x000fc6000001140b */
[----:B-1----:R-:W2:Y:S04]  /*fdd0*/  LDL.LU R8, [R1+0x864] ;  /* 0x0008640001087983 */ /* 0x002ea80000300800 */
[----:B------:R-:W2:Y:S04]  /*fde0*/  LDL.LU R6, [R1+0x860] ;  /* 0x0008600001067983 */ /* 0x000ea80000300800 */
[----:B------:R1:W-:Y:S04]  /*fdf0*/  STL [R1+0x820], R2 ;  /* 0x0008200201007387 */ /* 0x0003e80000100800 */
[----:B------:R1:W-:Y:S02]  /*fe00*/  STL [R1+0x180], R22 ;  /* 0x0001801601007387 */ /* 0x0003e40000100800 */
[----:B-1----:R-:W-:-:S02]  /*fe10*/  LEA.HI.X R2, R11, R21, R25, 0x2, P3 ;  /* 0x000000150b027211 */ /* 0x002fc400018f1419 */
[----:B------:R-:W-:Y:S02]  /*fe20*/  LEA.HI.X R22, R7, R21, R24, 0x2, P2 ;  /* 0x0000001507167211 */ /* 0x000fe400010f1418 */
[----:B------:R-:W2:Y:S04]  /*fe30*/  LDL.LU R7, [R1+0x85c] ;  /* 0x00085c0001077983 */ /* 0x000ea80000300800 */
[----:B------:R-:W2:Y:S04]  /*fe40*/  LDL.LU R11, [R1+0x858] ;  /* 0x00085800010b7983 */ /* 0x000ea80000300800 */
[----:B------:R-:W-:Y:S04]  /*fe50*/  STL [R1+0x18c], R22 ;  /* 0x00018c1601007387 */ /* 0x000fe80000100800 */
[----:B------:R3:W-:Y:S02]  /*fe60*/  STL [R1+0x198], R2 ;  /* 0x0001980201007387 */ /* 0x0007e40000100800 */
[----:B---3--:R-:W-:-:S05]  /*fe70*/  LEA R2, P0, R28, R0, 0x2 ;  /* 0x000000001c027211 */ /* 0x008fca00078010ff */
[----:B------:R4:W-:Y:S02]  /*fe80*/  STL [R1+0x168], R2 ;  /* 0x0001680201007387 */ /* 0x0009e40000100800 */
[----:B----4-:R-:W-:-:S05]  /*fe90*/  LEA R2, P1, R4, R0, 0x2 ;  /* 0x0000000004027211 */ /* 0x010fca00078210ff */
[----:B------:R1:W-:Y:S01]  /*fea0*/  STL [R1+0x178], R2 ;  /* 0x0001780201007387 */ /* 0x0003e20000100800 */
[----:B------:R-:W-:Y:S02]  /*feb0*/  SHF.R.S32.HI R22, RZ, 0x1f, R28 ;  /* 0x0000001fff167819 */ /* 0x000fe4000001141c */
[----:B-1----:R-:W-:-:S05]  /*fec0*/  LEA R2, P2, R3, R0, 0x2 ;  /* 0x0000000003027211 */ /* 0x002fca00078410ff */
[----:B------:R1:W-:Y:S01]  /*fed0*/  STL [R1+0x184], R2 ;  /* 0x0001840201007387 */ /* 0x0003e20000100800 */
[----:B------:R-:W-:Y:S02]  /*fee0*/  SHF.R.S32.HI R23, RZ, 0x1f, R4 ;  /* 0x0000001fff177819 */ /* 0x000fe40000011404 */
[----:B------:R-:W-:Y:S02]  /*fef0*/  SHF.R.S32.HI R24, RZ, 0x1f, R3 ;  /* 0x0000001fff187819 */ /* 0x000fe40000011403 */
[----:B-1----:R-:W-:Y:S02]  /*ff00*/  LEA R2, P3, R29, R0, 0x2 ;  /* 0x000000001d027211 */ /* 0x002fe400078610ff */
[----:B------:R-:W-:-:S03]  /*ff10*/  SHF.R.S32.HI R25, RZ, 0x1f, R29 ;  /* 0x0000001fff197819 */ /* 0x000fc6000001141d */
[----:B------:R1:W-:Y:S01]  /*ff20*/  STL [R1+0x190], R2 ;  /* 0x0001900201007387 */ /* 0x0003e20000100800 */
[-C--:B------:R-:W-:Y:S02]  /*ff30*/  LEA.HI.X R29, R29, R21.reuse, R25, 0x2, P3 ;  /* 0x000000151d1d7211 */ /* 0x080fe400018f1419 */
[-C--:B-1----:R-:W-:Y:S02]  /*ff40*/  LEA.HI.X R2, R28, R21.reuse, R22, 0x2, P0 ;  /* 0x000000151c027211 */ /* 0x082fe400000f1416 */
[-C--:B------:R-:W-:Y:S02]  /*ff50*/  LEA.HI.X R28, R4, R21.reuse, R23, 0x2, P1 ;  /* 0x00000015041c7211 */ /* 0x080fe400008f1417 */
[----:B------:R-:W-:-:S03]  /*ff60*/  LEA.HI.X R4, R3, R21, R24, 0x2, P2 ;  /* 0x0000001503047211 */ /* 0x000fc600010f1418 */
[----:B------:R1:W-:Y:S04]  /*ff70*/  STL [R1+0x824], R28 ;  /* 0x0008241c01007387 */ /* 0x0003e80000100800 */
[----:B------:R-:W-:Y:S04]  /*ff80*/  STL [R1+0x1a0], R2 ;  /* 0x0001a00201007387 */ /* 0x000fe80000100800 */
[----:B-1----:R-:W3:Y:S04]  /*ff90*/  LDL.LU R28, [R1+0x518] ;  /* 0x00051800011c7983 */ /* 0x002ee80000300800 */
[----:B------:R1:W-:Y:S04]  /*ffa0*/  STL [R1+0x828], R4 ;  /* 0x0008280401007387 */ /* 0x0003e80000100800 */
[----:B-1----:R-:W3:Y:S04]  /*ffb0*/  LDL R4, [R1+0x3d4] ;  /* 0x0003d40001047983 */ /* 0x002ee80000100800 */
[----:B------:R1:W-:Y:S01]  /*ffc0*/  STL [R1+0x818], R29 ;  /* 0x0008181d01007387 */ /* 0x0003e20000100800 */
[----:B--2---:R-:W-:-:S02]  /*ffd0*/  SHF.R.S32.HI R22, RZ, 0x1f, R19 ;  /* 0x0000001fff167819 */ /* 0x004fc40000011413 */
[-C--:B------:R-:W-:Y:S02]  /*ffe0*/  LEA R25, P0, R19, R0.reuse, 0x2 ;  /* 0x0000000013197211 */ /* 0x080fe400078010ff */
[----:B-1----:R-:W-:-:S03]  /*fff0*/  LEA R29, P1, R20, R0, 0x2 ;  /* 0x00000000141d7211 */ /* 0x002fc600078210ff */
[----:B------:R-:W-:Y:S01]  /*10000*/  STL [R1+0x82c], R25 ;  /* 0x00082c1901007387 */ /* 0x000fe20000100800 */
[-C--:B------:R-:W-:Y:S02]  /*10010*/  LEA.HI.X R22, R19, R21.reuse, R22, 0x2, P0 ;  /* 0x0000001513167211 */ /* 0x080fe400000f1416 */
[----:B------:R-:W-:Y:S01]  /*10020*/  SHF.R.S32.HI R23, RZ, 0x1f, R20 ;  /* 0x0000001fff177819 */ /* 0x000fe20000011414 */
[----:B------:R-:W-:Y:S01]  /*10030*/  STL [R1+0x830], R29 ;  /* 0x0008301d01007387 */ /* 0x000fe20000100800 */
[----:B------:R-:W-:Y:S02]  /*10040*/  LEA R3, P2, R5, R0, 0x2 ;  /* 0x0000000005037211 */ /* 0x000fe400078410ff */
[----:B------:R-:W-:-:S03]  /*10050*/  LEA.HI.X R23, R20, R21, R23, 0x2, P1 ;  /* 0x0000001514177211 */ /* 0x000fc600008f1417 */
[----:B------:R-:W-:Y:S04]  /*10060*/  STL [R1+0x834], R3 ;  /* 0x0008340301007387 */ /* 0x000fe80000100800 */
[----:B------:R-:W2:Y:S04]  /*10070*/  LDL.LU R19, [R1+0x854] ;  /* 0x0008540001137983 */ /* 0x000ea80000300800 */
[----:B------:R-:W-:Y:S04]  /*10080*/  STL [R1+0x838], R22 ;  /* 0x0008381601007387 */ /* 0x000fe80000100800 */
[----:B------:R-:W2:Y:S01]  /*10090*/  LDL.LU R20, [R1+0x850] ;  /* 0x0008500001147983 */ /* 0x000ea20000300800 */
[----:B------:R-:W1:Y:S01]  /*100a0*/  S2R R2, SR_TID.X ;  /* 0x0000000000027919 */ /* 0x000e620000002100 */
[----:B------:R-:W-:-:S02]  /*100b0*/  SHF.R.S32.HI R24, RZ, 0x1f, R5 ;  /* 0x0000001fff187819 */ /* 0x000fc40000011405 */
[----:B------:R-:W-:Y:S02]  /*100c0*/  STL [R1+0x83c], R23 ;  /* 0x00083c1701007387 */ /* 0x000fe40000100800 */
[----:B------:R-:W-:Y:S02]  /*100d0*/  LEA.HI.X R24, R5, R21, R24, 0x2, P2 ;  /* 0x0000001505187211 */ /* 0x000fe400010f1418 */
[----:B------:R-:W4:Y:S04]  /*100e0*/  LDL.LU R5, [R1+0x84c] ;  /* 0x00084c0001057983 */ /* 0x000f280000300800 */
[----:B------:R1:W-:Y:S04]  /*100f0*/  STL [R1+0x840], R24 ;  /* 0x0008401801007387 */ /* 0x0003e80000100800 */
[----:B-1----:R-:W4:Y:S01]  /*10100*/  LDL.LU R24, [R1+0x2c] ;  /* 0x00002c0001187983 */ /* 0x002f220000300800 */
[----:B------:R-:W-:-:S05]  /*10110*/  LOP3.LUT R25, R2, 0x3, RZ, 0xc0, !PT ;  /* 0x0000000302197812 */ /* 0x000fca00078ec0ff */
[----:B------:R-:W-:Y:S01]  /*10120*/  IMAD R0, R25, 0x420, RZ ;  /* 0x0000042019007824 */ /* 0x000fe200078e02ff */
[C---:B------:R-:W-:Y:S02]  /*10130*/  LOP3.LUT R25, R2.reuse, 0x180, RZ, 0xc0, !PT ;  /* 0x0000018002197812 */ /* 0x040fe400078ec0ff */
[----:B------:R-:W-:-:S04]  /*10140*/  LOP3.LUT R2, R2, 0x1c, RZ, 0xc0, !PT ;  /* 0x0000001c02027812 */ /* 0x000fc800078ec0ff */
[----:B------:R-:W-:-:S04]  /*10150*/  LEA.HI R2, R25, R2, RZ, 0x1f ;  /* 0x0000000219027211 */ /* 0x000fc800078ff8ff */
[----:B------:R-:W-:Y:S02]  /*10160*/  LOP3.LUT R0, R0, R2, RZ, 0x3c, !PT ;  /* 0x0000000200007212 */ /* 0x000fe400078e3cff */
[----:B---3--:R-:W-:Y:S02]  /*10170*/  LEA R21, P1, R4, R28, 0x3 ;  /* 0x0000001c04157211 */ /* 0x008fe400078218ff */
[----:B------:R-:W3:Y:S04]  /*10180*/  LDL.LU R28, [R1+0x30] ;  /* 0x00003000011c7983 */ /* 0x000ee80000300800 */
[----:B------:R-:W3:Y:S04]  /*10190*/  LDL.LU R23, [R1+0x34] ;  /* 0x0000340001177983 */ /* 0x000ee80000300800 */
[----:B------:R-:W3:Y:S04]  /*101a0*/  LDL.LU R22, [R1+0x20] ;  /* 0x0000200001167983 */ /* 0x000ee80000300800 */
[----:B------:R-:W3:Y:S04]  /*101b0*/  LDL.LU R3, [R1+0x38] ;  /* 0x0000380001037983 */ /* 0x000ee80000300800 */
[----:B------:R-:W3:Y:S04]  /*101c0*/  LDL.LU R2, [R1+0x28] ;  /* 0x0000280001027983 */ /* 0x000ee80000300800 */
[----:B------:R-:W3:Y:S04]  /*101d0*/  LDL.LU R25, [R1+0xc] ;  /* 0x00000c0001197983 */ /* 0x000ee80000300800 */
[----:B------:R1:W-:Y:S04]  /*101e0*/  STL [R1+0x844], R0 ;  /* 0x0008440001007387 */ /* 0x0003e80000100800 */
[----:B-1----:R-:W3:Y:S01]  /*101f0*/  LDL.LU R0, [R1+0x3c] ;  /* 0x00003c0001007983 */ /* 0x002ee20000300800 */
[----:B--2---:R-:W-:Y:S01]  /*10200*/  IMAD.IADD R20, R20, 0x1, R19 ;  /* 0x0000000114147824 */ /* 0x004fe200078e0213 */
[----:B------:R-:W-:-:S02]  /*10210*/  SHF.R.S32.HI R19, RZ, 0x1f, R4 ;  /* 0x0000001fff137819 */ /* 0x000fc40000011404 */
[----:B------:R-:W-:-:S03]  /*10220*/  IADD3 R4, P0, PT, R21, UR8, RZ ;  /* 0x0000000815047c10 */ /* 0x000fc6000ff1e0ff */
[----:B------:R1:W-:Y:S04]  /*10230*/  STL [R1+0x848], R19 ;  /* 0x0008481301007387 */ /* 0x0003e80000100800 */
[----:B-1----:R-:W2:Y:S04]  /*10240*/  LDL.LU R19, [R1+0x24] ;  /* 0x0000240001137983 */ /* 0x002ea80000300800 */
[----:B------:R-:W2:Y:S01]  /*10250*/  LDL.LU R21, [R1+0x1c] ;  /* 0x00001c0001157983 */ /* 0x000ea20000300800 */
[----:B----4-:R-:W-:-:S03]  /*10260*/  IADD3 R5, P5, PT, R5, UR10, RZ ;  /* 0x0000000a05057c10 */ /* 0x010fc6000ffbe0ff */
[----:B------:R1:W-:Y:S01]  /*10270*/  STL [R1+0x5e0], R4 ;  /* 0x0005e00401007387 */ /* 0x0003e20000100800 */
[----:B------:R-:W-:-:S03]  /*10280*/  IADD3 R7, P4, PT, R7, UR10, RZ ;  /* 0x0000000a07077c10 */ /* 0x000fc6000ff9e0ff */
[----:B------:R-:W4:Y:S04]  /*10290*/  LDL.LU R29, [R1+0x10] ;  /* 0x00001000011d7983 */ /* 0x000f280000300800 */
[----:B-1----:R-:W3:Y:S04]  /*102a0*/  LDL.LU R4, [R1] ;  /* 0x0000000001047983 */ /* 0x002ee80000300800 */
[----:B------:R1:W-:Y:S04]  /*102b0*/  STL [R1+0x5d8], R5 ;  /* 0x0005d80501007387 */ /* 0x0003e80000100800 */
[----:B------:R-:W-:Y:S01]  /*102c0*/  STL [R1+0x3c8], R20 ;  /* 0x0003c81401007387 */ /* 0x000fe20000100800 */
[----:B-1----:R-:W-:-:S02]  /*102d0*/  IADD3 R5, P3, PT, R6, UR10, RZ ;  /* 0x0000000a06057c10 */ /* 0x002fc4000ff7e0ff */
[----:B------:R-:W-:Y:S01]  /*102e0*/  IADD3 R6, P2, PT, R8, UR10, RZ ;  /* 0x0000000a08067c10 */ /* 0x000fe2000ff5e0ff */
[----:B------:R1:W-:Y:S04]  /*102f0*/  STL [R1+0x5d4], R7 ;  /* 0x0005d40701007387 */ /* 0x0003e80000100800 */
[----:B------:R1:W-:Y:S04]  /*10300*/  STL [R1+0x5d0], R5 ;  /* 0x0005d00501007387 */ /* 0x0003e80000100800 */
[----:B------:R1:W-:Y:S02]  /*10310*/  STL [R1+0x5cc], R6 ;  /* 0x0005cc0601007387 */ /* 0x0003e40000100800 */
[----:B-1----:R-:W-:-:S02]  /*10320*/  IADD3 R7, P6, PT, R9, UR10, RZ ;  /* 0x0000000a09077c10 */ /* 0x002fc4000ffde0ff */
[----:B------:R-:W-:-:S03]  /*10330*/  IADD3.X R5, PT, PT, R11, UR11, RZ, P5, !PT ;  /* 0x0000000b0b057c10 */ /* 0x000fc6000affe4ff */
[----:B------:R1:W-:Y:S01]  /*10340*/  STL [R1+0x5c8], R7 ;  /* 0x0005c80701007387 */ /* 0x0003e20000100800 */
[----:B------:R-:W-:-:S03]  /*10350*/  IADD3 R6, P5, PT, R10, UR10, RZ ;  /* 0x0000000a0a067c10 */ /* 0x000fc6000ffbe0ff */
[----:B------:R-:W-:Y:S04]  /*10360*/  STL [R1+0x5c4], R5 ;  /* 0x0005c40501007387 */ /* 0x000fe80000100800 */
[----:B------:R1:W-:Y:S02]  /*10370*/  STL [R1+0x5c0], R6 ;  /* 0x0005c00601007387 */ /* 0x0003e40000100800 */
[----:B-1----:R-:W-:-:S05]  /*10380*/  IADD3.X R7, PT, PT, R12, UR11, RZ, P4, !PT ;  /* 0x0000000b0c077c10 */ /* 0x002fca000a7fe4ff */
[----:B------:R1:W-:Y:S01]  /*10390*/  STL [R1+0x5bc], R7 ;  /* 0x0005bc0701007387 */ /* 0x0003e20000100800 */
[----:B------:R-:W-:Y:S02]  /*103a0*/  IADD3.X R6, PT, PT, R13, UR11, RZ, P3, !PT ;  /* 0x0000000b0d067c10 */ /* 0x000fe40009ffe4ff */
[----:B--2---:R-:W-:Y:S02]  /*103b0*/  IADD3 R5, P4, PT, R21, UR10, RZ ;  /* 0x0000000a15057c10 */ /* 0x004fe4000ff9e0ff */
[----:B-1----:R-:W-:-:S03]  /*103c0*/  IADD3 R7, P3, PT, R19, UR10, RZ ;  /* 0x0000000a13077c10 */ /* 0x002fc6000ff7e0ff */
[----:B------:R1:W-:Y:S04]  /*103d0*/  STL [R1+0x5b8], R5 ;  /* 0x0005b80501007387 */ /* 0x0003e80000100800 */
[----:B------:R3:W-:Y:S01]  /*103e0*/  STL [R1+0x5b4], R6 ;  /* 0x0005b40601007387 */ /* 0x0007e20000100800 */
[----:B-1----:R-:W-:-:S03]  /*103f0*/  IADD3.X R5, PT, PT, R14, UR11, RZ, P2, !PT ;  /* 0x0000000b0e057c10 */ /* 0x002fc600097fe4ff */
[----:B------:R-:W-:Y:S01]  /*10400*/  STL [R1+0x5b0], R7 ;  /* 0x0005b00701007387 */ /* 0x000fe20000100800 */
[----:B---3--:R-:W-:-:S03]  /*10410*/  IADD3 R6, P2, PT, R0, UR10, RZ ;  /* 0x0000000a00067c10 */ /* 0x008fc6000ff5e0ff */
[----:B------:R1:W-:Y:S01]  /*10420*/  STL [R1+0x5ac], R5 ;  /* 0x0005ac0501007387 */ /* 0x0003e20000100800 */
[----:B------:R-:W-:-:S03]  /*10430*/  IADD3.X R0, PT, PT, R15, UR11, RZ, P6, !PT ;  /* 0x0000000b0f007c10 */ /* 0x000fc6000b7fe4ff */
[----:B------:R2:W-:Y:S01]  /*10440*/  STL [R1+0x5a8], R6 ;  /* 0x0005a80601007387 */ /* 0x0005e20000100800 */
[----:B-1----:R-:W-:-:S03]  /*10450*/  IADD3 R5, P6, PT, R24, UR10, RZ ;  /* 0x0000000a18057c10 */ /* 0x002fc6000ffde0ff */
[----:B------:R1:W-:Y:S01]  /*10460*/  STL [R1+0x5a4], R0 ;  /* 0x0005a40001007387 */ /* 0x0003e20000100800 */
[----:B--2---:R-:W-:-:S03]  /*10470*/  IADD3.X R6, PT, PT, R16, UR11, RZ, P5, !PT ;  /* 0x0000000b10067c10 */ /* 0x004fc6000affe4ff */
[----:B------:R2:W-:Y:S04]  /*10480*/  STL [R1+0x5a0], R5 ;  /* 0x0005a00501007387 */ /* 0x0005e80000100800 */
[----:B------:R-:W-:Y:S01]  /*10490*/  STL [R1+0x59c], R6 ;  /* 0x00059c0601007387 */ /* 0x000fe20000100800 */
[----:B-1----:R-:W-:-:S03]  /*104a0*/  IADD3 R0, P5, PT, R28, UR10, RZ ;  /* 0x0000000a1c007c10 */ /* 0x002fc6000ffbe0ff */
[----:B------:R-:W3:Y:S01]  /*104b0*/  LDL.LU R28, [R1+0x14] ;  /* 0x00001400011c7983 */ /* 0x000ee20000300800 */
[----:B--2---:R-:W-:-:S03]  /*104c0*/  IADD3.X R5, PT, PT, R17, UR11, RZ, P4, !PT ;  /* 0x0000000b11057c10 */ /* 0x004fc6000a7fe4ff */
[----:B------:R1:W-:Y:S04]  /*104d0*/  STL [R1+0x598], R0 ;  /* 0x0005980001007387 */ /* 0x0003e80000100800 */
[----:B------:R2:W-:Y:S01]  /*104e0*/  STL [R1+0x594], R5 ;  /* 0x0005940501007387 */ /* 0x0005e20000100800 */
[----:B-1----:R-:W-:Y:S02]  /*104f0*/  IADD3 R0, P4, PT, R23, UR10, RZ ;  /* 0x0000000a17007c10 */ /* 0x002fe4000ff9e0ff */
[----:B--2---:R-:W-:-:S03]  /*10500*/  IADD3.X R5, PT, PT, R22, UR11, RZ, P3, !PT ;  /* 0x0000000b16057c10 */ /* 0x004fc60009ffe4ff */
[----:B------:R1:W-:Y:S04]  /*10510*/  STL [R1+0x590], R0 ;  /* 0x0005900001007387 */ /* 0x0003e80000100800 */
[----:B------:R-:W-:Y:S01]  /*10520*/  STL [R1+0x58c], R5 ;  /* 0x00058c0501007387 */ /* 0x000fe20000100800 */
[----:B-1----:R-:W-:-:S03]  /*10530*/  IADD3.X R0, PT, PT, R2, UR11, RZ, P2, !PT ;  /* 0x0000000b02007c10 */ /* 0x002fc600097fe4ff */
[----:B------:R-:W2:Y:S01]  /*10540*/  LDL.LU R2, [R1+0x4] ;  /* 0x0000040001027983 */ /* 0x000ea20000300800 */
[----:B------:R-:W-:-:S05]  /*10550*/  IADD3 R3, P3, PT, R3, UR10, RZ ;  /* 0x0000000a03037c10 */ /* 0x000fca000ff7e0ff */
[----:B------:R1:W-:Y:S04]  /*10560*/  STL [R1+0x588], R3 ;  /* 0x0005880301007387 */ /* 0x0003e80000100800 */
[----:B------:R4:W-:Y:S04]  /*10570*/  STL [R1+0x584], R0 ;  /* 0x0005840001007387 */ /* 0x0009e80000100800 */
[----:B------:R-:W2:Y:S01]  /*10580*/  LDL.LU R17, [R1+0x8] ;  /* 0x0000080001117983 */ /* 0x000ea20000300800 */
[----:B-1----:R-:W-:Y:S02]  /*10590*/  IADD3 R3, P2, PT, R25, UR10, RZ ;  /* 0x0000000a19037c10 */ /* 0x002fe4000ff5e0ff */
[----:B----4-:R-:W-:-:S03]  /*105a0*/  IADD3.X R0, PT, PT, R18, UR11, RZ, P6, !PT ;  /* 0x0000000b12007c10 */ /* 0x010fc6000b7fe4ff */
[----:B------:R1:W-:Y:S04]  /*105b0*/  STL [R1+0x580], R3 ;  /* 0x0005800301007387 */ /* 0x0003e80000100800 */
[----:B------:R-:W4:Y:S04]  /*105c0*/  LDL.LU R18, [R1+0x18] ;  /* 0x0000180001127983 */ /* 0x000f280000300800 */
[----:B------:R-:W4:Y:S01]  /*105d0*/  LDL.LU R25, [R1+0x40] ;  /* 0x0000400001197983 */ /* 0x000f220000300800 */
[----:B-1----:R-:W-:-:S03]  /*105e0*/  IADD3 R3, P6, PT, R29, UR10, RZ ;  /* 0x0000000a1d037c10 */ /* 0x002fc6000ffde0ff */
[----:B------:R1:W-:Y:S04]  /*105f0*/  STL [R1+0x57c], R0 ;  /* 0x00057c0001007387 */ /* 0x0003e80000100800 */
[----:B------:R-:W4:Y:S01]  /*10600*/  LDL.LU R16, [R1+0x4c] ;  /* 0x00004c0001107983 */ /* 0x000f220000300800 */
[----:B-1----:R-:W-:-:S03]  /*10610*/  IADD3.X R0, PT, PT, R4, UR11, RZ, P5, !PT ;  /* 0x0000000b04007c10 */ /* 0x002fc6000affe4ff */
[----:B------:R-:W-:Y:S04]  /*10620*/  STL [R1+0x578], R3 ;  /* 0x0005780301007387 */ /* 0x000fe80000100800 */
[----:B------:R-:W4:Y:S04]  /*10630*/  LDL.LU R15, [R1+0x44] ;  /* 0x00004400010f7983 */ /* 0x000f280000300800 */
[----:B------:R1:W-:Y:S04]  /*10640*/  STL [R1+0x574], R0 ;  /* 0x0005740001007387 */ /* 0x0003e80000100800 */
[----:B------:R-:W4:Y:S04]  /*10650*/  LDL.LU R14, [R1+0x50] ;  /* 0x00005000010e7983 */ /* 0x000f280000300800 */
        /* <DEDUP_REMOVED lines=11> */
[----:B-1----:R-:W4:Y:S04]  /*10710*/  LDL.LU R0, [R1+0x80] ;  /* 0x0000800001007983 */ /* 0x002f280000300800 */
[----:B------:R-:W4:Y:S04]  /*10720*/  LDL.LU R24, [R1+0x78] ;  /* 0x0000780001187983 */ /* 0x000f280000300800 */
[----:B------:R-:W4:Y:S04]  /*10730*/  LDL.LU R23, [R1+0x8c] ;  /* 0x00008c0001177983 */ /* 0x000f280000300800 */
[----:B------:R-:W4:Y:S04]  /*10740*/  LDL.LU R4, [R1+0x84] ;  /* 0x0000840001047983 */ /* 0x000f280000300800 */
[----:B------:R-:W4:Y:S04]  /*10750*/  LDL.LU R22, [R1+0x90] ;  /* 0x0000900001167983 */ /* 0x000f280000300800 */
[----:B------:R-:W4:Y:S01]  /*10760*/  LDL.LU R3, [R1+0x94] ;  /* 0x0000940001037983 */ /* 0x000f220000300800 */
[----:B---3--:R-:W-:-:S05]  /*10770*/  IADD3 R28, P5, PT, R28, UR10, RZ ;  /* 0x0000000a1c1c7c10 */ /* 0x008fca000ffbe0ff */
[----:B------:R1:W-:Y:S04]  /*10780*/  STL [R1+0x570], R28 ;  /* 0x0005701c01007387 */ /* 0x0003e80000100800 */
[----:B------:R-:W3:Y:S04]  /*10790*/  LDL.LU R29, [R1+0x9c] ;  /* 0x00009c00011d7983 */ /* 0x000ee80000300800 */
[----:B-1----:R-:W3:Y:S01]  /*107a0*/  LDL.LU R28, [R1+0x88] ;  /* 0x00008800011c7983 */ /* 0x002ee20000300800 */
[----:B--2---:R-:W-:-:S05]  /*107b0*/  IADD3.X R2, PT, PT, R2, UR11, RZ, P4, !PT ;  /* 0x0000000b02027c10 */ /* 0x004fca000a7fe4ff */
[----:B------:R1:W-:Y:S04]  /*107c0*/  STL [R1+0x56c], R2 ;  /* 0x00056c0201007387 */ /* 0x0003e80000100800 */
[----:B-1----:R-:W2:Y:S01]  /*107d0*/  LDL.LU R2, [R1+0xa0] ;  /* 0x0000a00001027983 */ /* 0x002ea20000300800 */
[----:B------:R-:W-:Y:S02]  /*107e0*/  IADD3.X R17, PT, PT, R17, UR11, RZ, P3, !PT ;  /* 0x0000000b11117c10 */ /* 0x000fe40009ffe4ff */
[----:B----4-:R-:W-:-:S05]  /*107f0*/  IADD3 R18, P4, PT, R18, UR10, RZ ;  /* 0x0000000a12127c10 */ /* 0x010fca000ff9e0ff */
[----:B------:R1:W-:Y:S04]  /*10800*/  STL [R1+0x568], R18 ;  /* 0x0005681201007387 */ /* 0x0003e80000100800 */
[----:B------:R4:W-:Y:S01]  /*10810*/  STL [R1+0x564], R17 ;  /* 0x0005641101007387 */ /* 0x0009e20000100800 */
[----:B-1----:R-:W-:Y:S02]  /*10820*/  IADD3 R18, P3, PT, R26, UR10, RZ ;  /* 0x0000000a1a127c10 */ /* 0x002fe4000ff7e0ff */
[----:B----4-:R-:W-:Y:S02]  /*10830*/  IADD3.X R17, PT, PT, R25, UR11, RZ, P2, !PT ;  /* 0x0000000b19117c10 */ /* 0x010fe400097fe4ff */
[----:B------:R-:W4:Y:S04]  /*10840*/  LDL.LU R25, [R1+0x98] ;  /* 0x0000980001197983 */ /* 0x000f280000300800 */
[----:B------:R1:W-:Y:S04]  /*10850*/  STL [R1+0x560], R18 ;  /* 0x0005601201007387 */ /* 0x0003e80000100800 */
[----:B------:R1:W-:Y:S02]  /*10860*/  STL [R1+0x55c], R17 ;  /* 0x00055c1101007387 */ /* 0x0003e40000100800 */
[----:B-1----:R-:W-:-:S02]  /*10870*/  IADD3 R18, P2, PT, R27, UR10, RZ ;  /* 0x0000000a1b127c10 */ /* 0x002fc4000ff5e0ff */
[----:B------:R-:W-:Y:S02]  /*10880*/  IADD3.X R17, PT, PT, R16, UR11, RZ, P6, !PT ;  /* 0x0000000b10117c10 */ /* 0x000fe4000b7fe4ff */
[----:B------:R-:W-:Y:S02]  /*10890*/  IADD3 R16, P6, PT, R15, UR10, RZ ;  /* 0x0000000a0f107c10 */ /* 0x000fe4000ffde0ff */
[----:B------:R-:W-:Y:S01]  /*108a0*/  IADD3.X R15, PT, PT, R14, UR11, RZ, P5, !PT ;  /* 0x0000000b0e0f7c10 */ /* 0x000fe2000affe4ff */
[----:B------:R-:W-:Y:S01]  /*108b0*/  STL [R1+0x3f0], R18 ;  /* 0x0003f01201007387 */ /* 0x000fe20000100800 */
[----:B------:R-:W-:Y:S02]  /*108c0*/  IADD3 R14, P5, PT, R13, UR10, RZ ;  /* 0x0000000a0d0e7c10 */ /* 0x000fe4000ffbe0ff */
[----:B------:R-:W-:Y:S01]  /*108d0*/  IADD3.X R13, PT, PT, R12, UR11, RZ, P4, !PT ;  /* 0x0000000b0c0d7c10 */ /* 0x000fe2000a7fe4ff */
[----:B------:R-:W-:Y:S01]  /*108e0*/  STL [R1+0x3dc], R17 ;  /* 0x0003dc1101007387 */ /* 0x000fe20000100800 */
[----:B------:R-:W-:-:S02]  /*108f0*/  IADD3 R12, P4, PT, R10, UR10, RZ ;  /* 0x0000000a0a0c7c10 */ /* 0x000fc4000ff9e0ff */
[----:B------:R-:W-:Y:S01]  /*10900*/  IADD3.X R11, PT, PT, R11, UR11, RZ, P3, !PT ;  /* 0x0000000b0b0b7c10 */ /* 0x000fe20009ffe4ff */
[----:B------:R-:W-:Y:S01]  /*10910*/  STL [R1+0x3f8], R16 ;  /* 0x0003f81001007387 */ /* 0x000fe20000100800 */
[----:B------:R-:W-:Y:S02]  /*10920*/  IADD3 R10, P3, PT, R9, UR10, RZ ;  /* 0x0000000a090a7c10 */ /* 0x000fe4000ff7e0ff */
[----:B------:R-:W-:Y:S01]  /*10930*/  IADD3.X R9, PT, PT, R8, UR11, RZ, P2, !PT ;  /* 0x0000000b08097c10 */ /* 0x000fe200097fe4ff */
[----:B------:R-:W-:Y:S01]  /*10940*/  STL [R1+0x3e0], R15 ;  /* 0x0003e00f01007387 */ /* 0x000fe20000100800 */
[----:B------:R-:W-:-:S03]  /*10950*/  IADD3 R6, P2, PT, R6, UR10, RZ ;  /* 0x0000000a06067c10 */ /* 0x000fc6000ff5e0ff */
[----:B------:R-:W-:Y:S04]  /*10960*/  STL [R1+0x400], R14 ;  /* 0x0004000e01007387 */ /* 0x000fe80000100800 */
[----:B------:R-:W-:Y:S01]  /*10970*/  STL [R1+0x3e4], R13 ;  /* 0x0003e40d01007387 */ /* 0x000fe20000100800 */
[----:B------:R-:W-:-:S03]  /*10980*/  IADD3.X R8, PT, PT, R7, UR11, RZ, P6, !PT ;  /* 0x0000000b07087c10 */ /* 0x000fc6000b7fe4ff */
[----:B------:R-:W-:Y:S01]  /*10990*/  STL [R1+0x408], R12 ;  /* 0x0004080c01007387 */ /* 0x000fe20000100800 */
[----:B------:R-:W-:-:S03]  /*109a0*/  IADD3 R7, P6, PT, R5, UR10, RZ ;  /* 0x0000000a05077c10 */ /* 0x000fc6000ffde0ff */
[----:B------:R-:W-:Y:S04]  /*109b0*/  STL [R1+0x3e8], R11 ;  /* 0x0003e80b01007387 */ /* 0x000fe80000100800 */
[----:B------:R-:W-:Y:S04]  /*109c0*/  STL [R1+0x410], R10 ;  /* 0x0004100a01007387 */ /* 0x000fe80000100800 */
[----:B------:R-:W-:Y:S04]  /*109d0*/  STL [R1+0x3ec], R9 ;  /* 0x0003ec0901007387 */ /* 0x000fe80000100800 */
[----:B------:R1:W-:Y:S01]  /*109e0*/  STL [R1+0x418], R6 ;  /* 0x0004180601007387 */ /* 0x0003e20000100800 */
[----:B------:R-:W-:-:S03]  /*109f0*/  IADD3.X R0, PT, PT, R0, UR11, RZ, P4, !PT ;  /* 0x0000000b00007c10 */ /* 0x000fc6000a7fe4ff */
[----:B------:R-:W-:Y:S01]  /*10a00*/  STL [R1+0x3f4], R8 ;  /* 0x0003f40801007387 */ /* 0x000fe20000100800 */
[----:B-1----:R-:W-:Y:S02]  /*10a10*/  IADD3.X R6, PT, PT, R21, UR11, RZ, P5, !PT ;  /* 0x0000000b15067c10 */ /* 0x002fe4000affe4ff */
[----:B------:R-:W-:Y:S01]  /*10a20*/  IADD3 R5, P5, PT, R19, UR10, RZ ;  /* 0x0000000a13057c10 */ /* 0x000fe2000ffbe0ff */
[----:B------:R-:W-:Y:S04]  /*10a30*/  STL [R1+0x420], R7 ;  /* 0x0004200701007387 */ /* 0x000fe80000100800 */
[----:B------:R1:W-:Y:S04]  /*10a40*/  STL [R1+0x3fc], R6 ;  /* 0x0003fc0601007387 */ /* 0x0003e80000100800 */
[----:B------:R1:W-:Y:S02]  /*10a50*/  STL [R1+0x428], R5 ;  /* 0x0004280501007387 */ /* 0x0003e40000100800 */
[----:B-1----:R-:W-:-:S02]  /*10a60*/  IADD3 R6, P4, PT, R24, UR10, RZ ;  /* 0x0000000a18067c10 */ /* 0x002fc4000ff9e0ff */
[----:B------:R1:W-:Y:S01]  /*10a70*/  STL [R1+0x404], R0 ;  /* 0x0004040001007387 */ /* 0x0003e20000100800 */
[----:B------:R-:W-:-:S03]  /*10a80*/  IADD3.X R5, PT, PT, R23, UR11, RZ, P3, !PT ;  /* 0x0000000b17057c10 */ /* 0x000fc60009ffe4ff */
[----:B------:R1:W-:Y:S02]  /*10a90*/  STL [R1+0x430], R6 ;  /* 0x0004300601007387 */ /* 0x0003e40000100800 */
[----:B-1----:R-:W-:Y:S02]  /*10aa0*/  IADD3 R0, P3, PT, R4, UR10, RZ ;  /* 0x0000000a04007c10 */ /* 0x002fe4000ff7e0ff */
[----:B------:R-:W4:Y:S01]  /*10ab0*/  LDL.LU R4, [R1+0xac] ;  /* 0x0000ac0001047983 */ /* 0x000f220000300800 */
[----:B------:R-:W-:-:S03]  /*10ac0*/  IADD3.X R6, PT, PT, R22, UR11, RZ, P2, !PT ;  /* 0x0000000b16067c10 */ /* 0x000fc600097fe4ff */
[----:B------:R1:W-:Y:S04]  /*10ad0*/  STL [R1+0x40c], R5 ;  /* 0x00040c0501007387 */ /* 0x0003e80000100800 */
[----:B------:R3:W-:Y:S01]  /*10ae0*/  STL [R1+0x438], R0 ;  /* 0x0004380001007387 */ /* 0x0007e20000100800 */
[----:B-1----:R-:W-:-:S03]  /*10af0*/  IADD3 R5, P2, PT, R3, UR10, RZ ;  /* 0x0000000a03057c10 */ /* 0x002fc6000ff5e0ff */
[----:B------:R-:W-:Y:S04]  /*10b00*/  STL [R1+0x414], R6 ;  /* 0x0004140601007387 */ /* 0x000fe80000100800 */
[----:B------:R-:W-:Y:S01]  /*10b10*/  STL [R1+0x440], R5 ;  /* 0x0004400501007387 */ /* 0x000fe20000100800 */
[----:B---3--:R-:W-:Y:S02]  /*10b20*/  IADD3.X R0, PT, PT, R29, UR11, RZ, P6, !PT ;  /* 0x0000000b1d007c10 */ /* 0x008fe4000b7fe4ff */
[----:B------:R-:W-:Y:S02]  /*10b30*/  IADD3 R3, P6, PT, R28, UR10, RZ ;  /* 0x0000000a1c037c10 */ /* 0x000fe4000ffde0ff */
[----:B------:R-:W3:Y:S04]  /*10b40*/  LDL.LU R28, [R1+0xa4] ;  /* 0x0000a400011c7983 */ /* 0x000ee80000300800 */
[----:B------:R2:W-:Y:S04]  /*10b50*/  STL [R1+0x41c], R0 ;  /* 0x00041c0001007387 */ /* 0x0005e80000100800 */
[----:B------:R-:W-:Y:S04]  /*10b60*/  STL [R1+0x448], R3 ;  /* 0x0004480301007387 */ /* 0x000fe80000100800 */
[----:B------:R-:W3:Y:S04]  /*10b70*/  LDL.LU R27, [R1+0xb0] ;  /* 0x0000b000011b7983 */ /* 0x000ee80000300800 */
[----:B------:R-:W3:Y:S01]  /*10b80*/  LDL.LU R26, [R1+0xb4] ;  /* 0x0000b400011a7983 */ /* 0x000ee20000300800 */
[----:B--2---:R-:W-:-:S05]  /*10b90*/  IADD3.X R0, PT, PT, R2, UR11, RZ, P5, !PT ;  /* 0x0000000b02007c10 */ /* 0x004fca000affe4ff */
[----:B------:R4:W-:Y:S04]  /*10ba0*/  STL [R1+0x424], R0 ;  /* 0x0004240001007387 */ /* 0x0009e80000100800 */
[----:B------:R-:W2:Y:S04]  /*10bb0*/  LDL.LU R18, [R1+0xbc] ;  /* 0x0000bc0001127983 */ /* 0x000ea80000300800 */
[----:B------:R-:W2:Y:S04]  /*10bc0*/  LDL.LU R2, [R1+0xa8] ;  /* 0x0000a80001027983 */ /* 0x000ea80000300800 */
[----:B------:R-:W2:Y:S04]  /*10bd0*/  LDL.LU R17, [R1+0xc0] ;  /* 0x0000c00001117983 */ /* 0x000ea80000300800 */
[----:B------:R-:W2:Y:S01]  /*10be0*/  LDL.LU R16, [R1+0xb8] ;  /* 0x0000b80001107983 */ /* 0x000ea20000300800 */
[----:B----4-:R-:W-:-:S05]  /*10bf0*/  IADD3 R0, P5, PT, R25, UR10, RZ ;  /* 0x0000000a19007c10 */ /* 0x010fca000ffbe0ff */
        /* <DEDUP_REMOVED lines=20> */
[----:B------:R-:W-:-:S05]  /*10d40*/  IADD3.X R4, PT, PT, R4, UR11, RZ, P4, !PT ;  /* 0x0000000b04047c10 */ /* 0x000fca000a7fe4ff */
[----:B------:R1:W-:Y:S04]  /*10d50*/  STL [R1+0x42c], R4 ;  /* 0x00042c0401007387 */ /* 0x0003e80000100800 */
[----:B------:R-:W4:Y:S04]  /*10d60*/  LDL.LU R25, [R1+0x114] ;  /* 0x0001140001197983 */ /* 0x000f280000300800 */
[----:B-1----:R-:W4:Y:S01]  /*10d70*/  LDL.LU R4, [R1+0x11c] ;  /* 0x00011c0001047983 */ /* 0x002f220000300800 */
[----:B---3--:R-:W-:-:S05]  /*10d80*/  IADD3 R28, P4, PT, R28, UR10, RZ ;  /* 0x0000000a1c1c7c10 */ /* 0x008fca000ff9e0ff */
[----:B------:R1:W-:Y:S01]  /*10d90*/  STL [R1+0x458], R28 ;  /* 0x0004581c01007387 */ /* 0x0003e20000100800 */
[----:B------:R-:W-:-:S03]  /*10da0*/  IADD3.X R27, PT, PT, R27, UR11, RZ, P3, !PT ;  /* 0x0000000b1b1b7c10 */ /* 0x000fc60009ffe4ff */
[----:B-1----:R-:W3:Y:S04]  /*10db0*/  LDL.LU R28, [R1+0x108] ;  /* 0x00010800011c7983 */ /* 0x002ee80000300800 */
[----:B------:R1:W-:Y:S02]  /*10dc0*/  STL [R1+0x434], R27 ;  /* 0x0004341b01007387 */ /* 0x0003e40000100800 */
[----:B-1----:R-:W-:-:S05]  /*10dd0*/  IADD3 R27, P3, PT, R26, UR10, RZ ;  /* 0x0000000a1a1b7c10 */ /* 0x002fca000ff7e0ff */
[----:B------:R-:W-:Y:S01]  /*10de0*/  STL [R1+0x460], R27 ;  /* 0x0004601b01007387 */ /* 0x000fe20000100800 */
[----:B--2---:R-:W-:Y:S02]  /*10df0*/  IADD3.X R18, PT, PT, R18, UR11, RZ, P2, !PT ;  /* 0x0000000b12127c10 */ /* 0x004fe400097fe4ff */
[----:B------:R-:W-:Y:S02]  /*10e00*/  IADD3 R26, P2, PT, R2, UR10, RZ ;  /* 0x0000000a021a7c10 */ /* 0x000fe4000ff5e0ff */
[----:B------:R-:W2:Y:S04]  /*10e10*/  LDL.LU R2, [R1+0x120] ;  /* 0x0001200001027983 */ /* 0x000ea80000300800 */
[----:B------:R1:W-:Y:S04]  /*10e20*/  STL [R1+0x43c], R18 ;  /* 0x00043c1201007387 */ /* 0x0003e80000100800 */
[----:B------:R-:W-:Y:S01]  /*10e30*/  STL [R1+0x468], R26 ;  /* 0x0004681a01007387 */ /* 0x000fe20000100800 */
[----:B-1----:R-:W-:-:S02]  /*10e40*/  IADD3.X R18, PT, PT, R17, UR11, RZ, P6, !PT ;  /* 0x0000000b11127c10 */ /* 0x002fc4000b7fe4ff */
[----:B------:R-:W-:-:S03]  /*10e50*/  IADD3 R17, P6, PT, R16, UR10, RZ ;  /* 0x0000000a10117c10 */ /* 0x000fc6000ffde0ff */
[----:B------:R-:W-:Y:S01]  /*10e60*/  STL [R1+0x444], R18 ;  /* 0x0004441201007387 */ /* 0x000fe20000100800 */
[----:B----4-:R-:W-:-:S03]  /*10e70*/  IADD3.X R16, PT, PT, R15, UR11, RZ, P5, !PT ;  /* 0x0000000b0f107c10 */ /* 0x010fc6000affe4ff */
[----:B------:R-:W-:Y:S01]  /*10e80*/  STL [R1+0x470], R17 ;  /* 0x0004701101007387 */ /* 0x000fe20000100800 */
[----:B------:R-:W-:-:S03]  /*10e90*/  IADD3 R15, P5, PT, R14, UR10, RZ ;  /* 0x0000000a0e0f7c10 */ /* 0x000fc6000ffbe0ff */
[----:B------:R-:W-:Y:S01]  /*10ea0*/  STL [R1+0x44c], R16 ;  /* 0x00044c1001007387 */ /* 0x000fe20000100800 */
[----:B------:R-:W-:-:S03]  /*10eb0*/  IADD3.X R14, PT, PT, R13, UR11, RZ, P4, !PT ;  /* 0x0000000b0d0e7c10 */ /* 0x000fc6000a7fe4ff */
        /* <DEDUP_REMOVED lines=14> */
[----:B------:R1:W-:Y:S01]  /*10fa0*/  STL [R1+0x46c], R6 ;  /* 0x00046c0601007387 */ /* 0x0003e20000100800 */
[----:B------:R-:W-:-:S03]  /*10fb0*/  IADD3.X R5, PT, PT, R5, UR11, RZ, P5, !PT ;  /* 0x0000000b05057c10 */ /* 0x000fc6000affe4ff */
[----:B------:R4:W-:Y:S01]  /*10fc0*/  STL [R1+0x498], R7 ;  /* 0x0004980701007387 */ /* 0x0009e20000100800 */
[----:B-1----:R-:W-:-:S03]  /*10fd0*/  IADD3 R6, P5, PT, R21, UR10, RZ ;  /* 0x0000000a15067c10 */ /* 0x002fc6000ffbe0ff */
[----:B------:R1:W-:Y:S01]  /*10fe0*/  STL [R1+0x474], R5 ;  /* 0x0004740501007387 */ /* 0x0003e20000100800 */
[----:B----4-:R-:W-:-:S03]  /*10ff0*/  IADD3.X R7, PT, PT, R19, UR11, RZ, P4, !PT ;  /* 0x0000000b13077c10 */ /* 0x010fc6000a7fe4ff */
[----:B------:R4:W-:Y:S01]  /*11000*/  STL [R1+0x4a0], R6 ;  /* 0x0004a00601007387 */ /* 0x0009e20000100800 */
[----:B-1----:R-:W-:-:S03]  /*11010*/  IADD3 R5, P4, PT, R0, UR10, RZ ;  /* 0x0000000a00057c10 */ /* 0x002fc6000ff9e0ff */
[----:B------:R1:W-:Y:S01]  /*11020*/  STL [R1+0x47c], R7 ;  /* 0x00047c0701007387 */ /* 0x0003e20000100800 */
[----:B----4-:R-:W-:-:S03]  /*11030*/  IADD3.X R6, PT, PT, R24, UR11, RZ, P3, !PT ;  /* 0x0000000b18067c10 */ /* 0x010fc60009ffe4ff */
[----:B------:R4:W-:Y:S01]  /*11040*/  STL [R1+0x4a8], R5 ;  /* 0x0004a80501007387 */ /* 0x0009e20000100800 */
[----:B------:R-:W-:-:S03]  /*11050*/  IADD3 R0, P3, PT, R23, UR10, RZ ;  /* 0x0000000a17007c10 */ /* 0x000fc6000ff7e0ff */
[----:B------:R-:W-:Y:S04]  /*11060*/  STL [R1+0x484], R6 ;  /* 0x0004840601007387 */ /* 0x000fe80000100800 */
[----:B-1----:R-:W2:Y:S01]  /*11070*/  LDL.LU R7, [R1+0x118] ;  /* 0x0001180001077983 */ /* 0x002ea20000300800 */
[----:B----4-:R-:W-:-:S03]  /*11080*/  IADD3.X R5, PT, PT, R22, UR11, RZ, P2, !PT ;  /* 0x0000000b16057c10 */ /* 0x010fc600097fe4ff */
[----:B------:R1:W-:Y:S04]  /*11090*/  STL [R1+0x4b0], R0 ;  /* 0x0004b00001007387 */ /* 0x0003e80000100800 */
[----:B------:R4:W-:Y:S01]  /*110a0*/  STL [R1+0x48c], R5 ;  /* 0x00048c0501007387 */ /* 0x0009e20000100800 */
[----:B-1----:R-:W-:Y:S02]  /*110b0*/  IADD3 R0, P2, PT, R3, UR10, RZ ;  /* 0x0000000a03007c10 */ /* 0x002fe4000ff5e0ff */
[----:B----4-:R-:W-:-:S03]  /*110c0*/  IADD3.X R5, PT, PT, R29, UR11, RZ, P6, !PT ;  /* 0x0000000b1d057c10 */ /* 0x010fc6000b7fe4ff */
[----:B------:R-:W-:Y:S04]  /*110d0*/  STL [R1+0x4b8], R0 ;  /* 0x0004b80001007387 */ /* 0x000fe80000100800 */
[----:B------:R1:W-:Y:S01]  /*110e0*/  STL [R1+0x494], R5 ;  /* 0x0004940501007387 */ /* 0x0003e20000100800 */
[----:B------:R-:W-:-:S03]  /*110f0*/  IADD3 R3, P6, PT, R25, UR10, RZ ;  /* 0x0000000a19037c10 */ /* 0x000fc6000ffde0ff */
[----:B-1----:R-:W4:Y:S01]  /*11100*/  LDL.LU R5, [R1+0x12c] ;  /* 0x00012c0001057983 */ /* 0x002f220000300800 */
[----:B------:R-:W-:-:S03]  /*11110*/  IADD3.X R0, PT, PT, R4, UR11, RZ, P5, !PT ;  /* 0x0000000b04007c10 */ /* 0x000fc6000affe4ff */
[----:B------:R-:W-:Y:S04]  /*11120*/  STL [R1+0x4c0], R3 ;  /* 0x0004c00301007387 */ /* 0x000fe80000100800 */
[----:B------:R1:W-:Y:S04]  /*11130*/  STL [R1+0x49c], R0 ;  /* 0x00049c0001007387 */ /* 0x0003e80000100800 */
[----:B------:R-:W4:Y:S04]  /*11140*/  LDL.LU R19, [R1+0x124] ;  /* 0x0001240001137983 */ /* 0x000f280000300800 */
[----:B-1----:R-:W4:Y:S01]  /*11150*/  LDL.LU R0, [R1+0x130] ;  /* 0x0001300001007983 */ /* 0x002f220000300800 */
[----:B---3--:R-:W-:-:S05]  /*11160*/  IADD3 R3, P5, PT, R28, UR10, RZ ;  /* 0x0000000a1c037c10 */ /* 0x008fca000ffbe0ff */
[----:B------:R1:W-:Y:S04]  /*11170*/  STL [R1+0x4c8], R3 ;  /* 0x0004c80301007387 */ /* 0x0003e80000100800 */
[----:B------:R-:W3:Y:S04]  /*11180*/  LDL.LU R24, [R1+0x134] ;  /* 0x0001340001187983 */ /* 0x000ee80000300800 */
[----:B------:R-:W3:Y:S04]  /*11190*/  LDL.LU R21, [R1+0x13c] ;  /* 0x00013c0001157983 */ /* 0x000ee80000300800 */
[----:B------:R-:W3:Y:S04]  /*111a0*/  LDL.LU R23, [R1+0x128] ;  /* 0x0001280001177983 */ /* 0x000ee80000300800 */
[----:B------:R-:W3:Y:S01]  /*111b0*/  LDL.LU R22, [R1+0x140] ;  /* 0x0001400001167983 */ /* 0x000ee20000300800 */
[----:B--2---:R-:W-:-:S05]  /*111c0*/  IADD3.X R2, PT, PT, R2, UR11, RZ, P4, !PT ;  /* 0x0000000b02027c10 */ /* 0x004fca000a7fe4ff */
[----:B------:R2:W-:Y:S04]  /*111d0*/  STL [R1+0x4a4], R2 ;  /* 0x0004a40201007387 */ /* 0x0005e80000100800 */
[----:B-1----:R-:W3:Y:S04]  /*111e0*/  LDL.LU R3, [R1+0x138] ;  /* 0x0001380001037983 */ /* 0x002ee80000300800 */
[----:B------:R-:W3:Y:S04]  /*111f0*/  LDL.LU R29, [R1+0x14c] ;  /* 0x00014c00011d7983 */ /* 0x000ee80000300800 */
[----:B------:R-:W3:Y:S04]  /*11200*/  LDL.LU R25, [R1+0x144] ;  /* 0x0001440001197983 */ /* 0x000ee80000300800 */
[----:B------:R-:W3:Y:S04]  /*11210*/  LDL.LU R4, [R1+0x150] ;  /* 0x0001500001047983 */ /* 0x000ee80000300800 */
[----:B------:R-:W3:Y:S04]  /*11220*/  LDL.LU R28, [R1+0x154] ;  /* 0x00015400011c7983 */ /* 0x000ee80000300800 */
[----:B--2---:R-:W2:Y:S04]  /*11230*/  LDL.LU R2, [R1+0x15c] ;  /* 0x00015c0001027983 */ /* 0x004ea80000300800 */
[----:B------:R-:W2:Y:S04]  /*11240*/  LDL.LU R27, [R1+0x148] ;  /* 0x00014800011b7983 */ /* 0x000ea80000300800 */
        /* <DEDUP_REMOVED lines=12> */
[----:B------:R-:W-:-:S05]  /*11310*/  IADD3 R6, P4, PT, R7, UR10, RZ ;  /* 0x0000000a07067c10 */ /* 0x000fca000ff9e0ff */
[----:B------:R1:W-:Y:S04]  /*11320*/  STL [R1+0x4d0], R6 ;  /* 0x0004d00601007387 */ /* 0x0003e80000100800 */
[----:B-1----:R-:W2:Y:S04]  /*11330*/  LDL.LU R6, [R1+0x190] ;  /* 0x0001900001067983 */ /* 0x002ea80000300800 */
[----:B------:R-:W2:Y:S01]  /*11340*/  LDL.LU R7, [R1+0x198] ;  /* 0x0001980001077983 */ /* 0x000ea20000300800 */
[----:B----4-:R-:W-:-:S05]  /*11350*/  IADD3.X R5, PT, PT, R5, UR11, RZ, P3, !PT ;  /* 0x0000000b05057c10 */ /* 0x010fca0009ffe4ff */
[----:B------:R1:W-:Y:S01]  /*11360*/  STL [R1+0x4ac], R5 ;  /* 0x0004ac0501007387 */ /* 0x0003e20000100800 */
[----:B------:R-:W-:-:S03]  /*11370*/  IADD3 R19, P3, PT, R19, UR10, RZ ;  /* 0x0000000a13137c10 */ /* 0x000fc6000ff7e0ff */
[----:B-1----:R-:W4:Y:S01]  /*11380*/  LDL.LU R5, [R1+0x1a0] ;  /* 0x0001a00001057983 */ /* 0x002f220000300800 */
[----:B------:R-:W-:-:S03]  /*11390*/  IADD3.X R0, PT, PT, R0, UR11, RZ, P2, !PT ;  /* 0x0000000b00007c10 */ /* 0x000fc600097fe4ff */
[----:B------:R1:W-:Y:S04]  /*113a0*/  STL [R1+0x4d8], R19 ;  /* 0x0004d81301007387 */ /* 0x0003e80000100800 */
[----:B-1----:R-:W4:Y:S04]  /*113b0*/  LDL.LU R19, [R1+0x848] ;  /* 0x0008480001137983 */ /* 0x002f280000300800 */
[----:B------:R1:W-:Y:S04]  /*113c0*/  STL [R1+0x4b4], R0 ;  /* 0x0004b40001007387 */ /* 0x0003e80000100800 */
[----:B-1----:R-:W4:Y:S01]  /*113d0*/  LDL.LU R0, [R1+0x844] ;  /* 0x0008440001007983 */ /* 0x002f220000300800 */
[----:B---3--:R-:W-:-:S02]  /*113e0*/  IADD3 R24, P2, PT, R24, UR10, RZ ;  /* 0x0000000a18187c10 */ /* 0x008fc4000ff5e0ff */
[----:B------:R-:W-:-:S03]  /*113f0*/  IADD3.X R21, PT, PT, R21, UR11, RZ, P6, !PT ;  /* 0x0000000b15157c10 */ /* 0x000fc6000b7fe4ff */
[----:B------:R1:W-:Y:S01]  /*11400*/  STL [R1+0x4e0], R24 ;  /* 0x0004e01801007387 */ /* 0x0003e20000100800 */
[----:B------:R-:W-:Y:S02]  /*11410*/  IADD3 R23, P6, PT, R23, UR10, RZ ;  /* 0x0000000a17177c10 */ /* 0x000fe4000ffde0ff */
[----:B------:R-:W-:Y:S01]  /*11420*/  IADD3.X R22, PT, PT, R22, UR11, RZ, P5, !PT ;  /* 0x0000000b16167c10 */ /* 0x000fe2000affe4ff */
[----:B-1----:R-:W3:Y:S04]  /*11430*/  LDL.LU R24, [R1+0x840] ;  /* 0x0008400001187983 */ /* 0x002ee80000300800 */
[----:B------:R1:W-:Y:S04]  /*11440*/  STL [R1+0x4bc], R21 ;  /* 0x0004bc1501007387 */ /* 0x0003e80000100800 */
[----:B-1----:R-:W3:Y:S01]  /*11450*/  LDL.LU R21, [R1+0x1b0] ;  /* 0x0001b00001157983 */ /* 0x002ee20000300800 */
[----:B------:R-:W-:-:S03]  /*11460*/  IADD3 R3, P5, PT, R3, UR10, RZ ;  /* 0x0000000a03037c10 */ /* 0x000fc6000ffbe0ff */
[----:B------:R1:W-:Y:S01]  /*11470*/  STL [R1+0x4e8], R23 ;  /* 0x0004e81701007387 */ /* 0x0003e20000100800 */
[----:B------:R-:W-:Y:S02]  /*11480*/  IADD3.X R29, PT, PT, R29, UR11, RZ, P4, !PT ;  /* 0x0000000b1d1d7c10 */ /* 0x000fe4000a7fe4ff */
[----:B------:R-:W-:Y:S01]  /*11490*/  IADD3 R25, P4, PT, R25, UR10, RZ ;  /* 0x0000000a19197c10 */ /* 0x000fe2000ff9e0ff */
[----:B-1----:R-:W3:Y:S01]  /*114a0*/  LDL.LU R23, [R1+0x83c] ;  /* 0x00083c0001177983 */ /* 0x002ee20000300800 */
[----:B------:R-:W-:-:S03]  /*114b0*/  IADD3.X R4, PT, PT, R4, UR11, RZ, P3, !PT ;  /* 0x0000000b04047c10 */ /* 0x000fc60009ffe4ff */
[----:B------:R1:W-:Y:S01]  /*114c0*/  STL [R1+0x4c4], R22 ;  /* 0x0004c41601007387 */ /* 0x0003e20000100800 */
[----:B------:R-:W-:Y:S02]  /*114d0*/  IADD3 R28, P3, PT, R28, UR10, RZ ;  /* 0x0000000a1c1c7c10 */ /* 0x000fe4000ff7e0ff */
[----:B--2---:R-:W-:Y:S01]  /*114e0*/  IADD3.X R2, PT, PT, R2, UR11, RZ, P2, !PT ;  /* 0x0000000b02027c10 */ /* 0x004fe200097fe4ff */
        /* <DEDUP_REMOVED lines=12> */
[----:B-1----:R-:W2:Y:S01]  /*115b0*/  LDL.LU R2, [R1+0x820] ;  /* 0x0008200001027983 */ /* 0x002ea20000300800 */
[----:B------:R-:W-:-:S05]  /*115c0*/  IADD3 R27, P2, PT, R27, UR10, RZ ;  /* 0x0000000a1b1b7c10 */ /* 0x000fca000ff5e0ff */
[----:B------:R1:W-:Y:S02]  /*115d0*/  STL [R1+0x508], R27 ;  /* 0x0005081b01007387 */ /* 0x0003e40000100800 */
[----:B-1----:R-:W-:Y:S02]  /*115e0*/  IADD3.X R27, PT, PT, R26, UR11, RZ, P6, !PT ;  /* 0x0000000b1a1b7c10 */ /* 0x002fe4000b7fe4ff */
[----:B------:R-:W-:Y:S02]  /*115f0*/  IADD3 R26, P6, PT, R18, UR10, RZ ;  /* 0x0000000a121a7c10 */ /* 0x000fe4000ffde0ff */
[----:B------:R-:W-:Y:S02]  /*11600*/  IADD3.X R18, PT, PT, R17, UR11, RZ, P5, !PT ;  /* 0x0000000b11127c10 */ /* 0x000fe4000affe4ff */
[----:B------:R-:W-:Y:S01]  /*11610*/  IADD3 R17, P5, PT, R16, UR10, RZ ;  /* 0x0000000a10117c10 */ /* 0x000fe2000ffbe0ff */
[----:B------:R-:W-:Y:S01]  /*11620*/  STL [R1+0x4e4], R27 ;  /* 0x0004e41b01007387 */ /* 0x000fe20000100800 */
[----:B------:R-:W-:-:S02]  /*11630*/  IADD3.X R16, PT, PT, R15, UR11, RZ, P4, !PT ;  /* 0x0000000b0f107c10 */ /* 0x000fc4000a7fe4ff */
[----:B------:R-:W-:Y:S01]  /*11640*/  IADD3 R15, P4, PT, R14, UR10, RZ ;  /* 0x0000000a0e0f7c10 */ /* 0x000fe2000ff9e0ff */
[----:B------:R-:W-:Y:S01]  /*11650*/  STL [R1+0x510], R26 ;  /* 0x0005101a01007387 */ /* 0x000fe20000100800 */
[----:B------:R-:W-:Y:S02]  /*11660*/  IADD3.X R14, PT, PT, R13, UR11, RZ, P3, !PT ;  /* 0x0000000b0d0e7c10 */ /* 0x000fe40009ffe4ff */
[----:B------:R-:W-:Y:S01]  /*11670*/  IADD3 R13, P3, PT, R12, UR10, RZ ;  /* 0x0000000a0c0d7c10 */ /* 0x000fe2000ff7e0ff */
[----:B------:R-:W-:Y:S01]  /*11680*/  STL [R1+0x4ec], R18 ;  /* 0x0004ec1201007387 */ /* 0x000fe20000100800 */
[----:B------:R-:W-:-:S03]  /*11690*/  IADD3.X R12, PT, PT, R10, UR11, RZ, P2, !PT ;  /* 0x0000000b0a0c7c10 */ /* 0x000fc600097fe4ff */
[----:B------:R-:W-:Y:S01]  /*116a0*/  STL [R1+0x518], R17 ;  /* 0x0005181101007387 */ /* 0x000fe20000100800 */
[----:B------:R-:W-:-:S03]  /*116b0*/  IADD3 R10, P2, PT, R11, UR10, RZ ;  /* 0x0000000a0b0a7c10 */ /* 0x000fc6000ff5e0ff */
[----:B------:R-:W-:Y:S04]  /*116c0*/  STL [R1+0x4f4], R16 ;  /* 0x0004f41001007387 */ /* 0x000fe80000100800 */
[----:B------:R-:W-:Y:S04]  /*116d0*/  STL [R1+0x520], R15 ;  /* 0x0005200f01007387 */ /* 0x000fe80000100800 */
[----:B------:R-:W-:Y:S04]  /*116e0*/  STL [R1+0x4fc], R14 ;  /* 0x0004fc0e01007387 */ /* 0x000fe80000100800 */
[----:B------:R-:W-:Y:S04]  /*116f0*/  STL [R1+0x528], R13 ;  /* 0x0005280d01007387 */ /* 0x000fe80000100800 */
[----:B------:R-:W-:Y:S01]  /*11700*/  STL [R1+0x504], R12 ;  /* 0x0005040c01007387 */ /* 0x000fe20000100800 */
[----:B------:R-:W-:-:S02]  /*11710*/  IADD3.X R7, PT, PT, R7, UR11, RZ, P4, !PT ;  /* 0x0000000b07077c10 */ /* 0x000fc4000a7fe4ff */
[----:B----4-:R-:W-:Y:S02]  /*11720*/  IADD3.X R5, PT, PT, R5, UR11, RZ, P3, !PT ;  /* 0x0000000b05057c10 */ /* 0x010fe40009ffe4ff */
[----:B--2---:R-:W-:Y:S02]  /*11730*/  IADD3.X R11, PT, PT, R2, UR11, RZ, P6, !PT ;  /* 0x0000000b020b7c10 */ /* 0x004fe4000b7fe4ff */
[----:B------:R-:W2:Y:S04]  /*11740*/  LDL.LU R2, [R1+0x81c] ;  /* 0x00081c0001027983 */ /* 0x000ea80000300800 */
[----:B------:R1:W-:Y:S04]  /*11750*/  STL [R1+0x530], R10 ;  /* 0x0005300a01007387 */ /* 0x0003e80000100800 */
[----:B------:R-:W-:Y:S01]  /*11760*/  STL [R1+0x50c], R11 ;  /* 0x00050c0b01007387 */ /* 0x000fe20000100800 */
[----:B-1----:R-:W-:-:S02]  /*11770*/  IADD3 R10, P6, PT, R9, UR10, RZ ;  /* 0x0000000a090a7c10 */ /* 0x002fc4000ffde0ff */
[----:B------:R-:W-:Y:S02]  /*11780*/  IADD3.X R9, PT, PT, R8, UR11, RZ, P5, !PT ;  /* 0x0000000b08097c10 */ /* 0x000fe4000affe4ff */
[----:B------:R-:W-:Y:S01]  /*11790*/  IADD3 R8, P5, PT, R6, UR10, RZ ;  /* 0x0000000a06087c10 */ /* 0x000fe2000ffbe0ff */
[----:B------:R-:W-:Y:S01]  /*117a0*/  STL [R1+0x538], R10 ;  /* 0x0005380a01007387 */ /* 0x000fe20000100800 */
[----:B------:R-:W-:-:S03]  /*117b0*/  IADD3 R6, P4, PT, R25, UR10, RZ ;  /* 0x0000000a19067c10 */ /* 0x000fc6000ff9e0ff */
[----:B------:R-:W-:Y:S04]  /*117c0*/  STL [R1+0x514], R9 ;  /* 0x0005140901007387 */ /* 0x000fe80000100800 */
[----:B------:R-:W-:Y:S04]  /*117d0*/  STL [R1+0x540], R8 ;  /* 0x0005400801007387 */ /* 0x000fe80000100800 */
[----:B------:R-:W-:Y:S04]  /*117e0*/  STL [R1+0x51c], R7 ;  /* 0x00051c0701007387 */ /* 0x000fe80000100800 */
[----:B------:R1:W-:Y:S04]  /*117f0*/  STL [R1+0x548], R6 ;  /* 0x0005480601007387 */ /* 0x0003e80000100800 */
[----:B------:R4:W-:Y:S01]  /*11800*/  STL [R1+0x524], R5 ;  /* 0x0005240501007387 */ /* 0x0009e20000100800 */
[----:B-1----:R-:W-:-:S03]  /*11810*/  IADD3 R6, P3, PT, R29, UR10, RZ ;  /* 0x0000000a1d067c10 */ /* 0x002fc6000ff7e0ff */
[----:B------:R-:W2:Y:S01]  /*11820*/  LDL.LU R29, [R1+0x818] ;  /* 0x00081800011d7983 */ /* 0x000ea20000300800 */
[----:B----4-:R-:W-:-:S03]  /*11830*/  IADD3.X R5, PT, PT, R28, UR11, RZ, P2, !PT ;  /* 0x0000000b1c057c10 */ /* 0x010fc600097fe4ff */
[----:B------:R-:W4:Y:S04]  /*11840*/  LDL.LU R28, [R1+0x814] ;  /* 0x00081400011c7983 */ /* 0x000f280000300800 */
[----:B------:R1:W-:Y:S02]  /*11850*/  STL [R1+0x550], R6 ;  /* 0x0005500601007387 */ /* 0x0003e40000100800 */
[----:B-1----:R-:W-:Y:S02]  /*11860*/  IADD3 R6, P2, PT, R3, UR10, RZ ;  /* 0x0000000a03067c10 */ /* 0x002fe4000ff5e0ff */
[----:B------:R-:W4:Y:S04]  /*11870*/  LDL.LU R3, [R1+0x810] ;  /* 0x0008100001037983 */ /* 0x000f280000300800 */
[----:B------:R-:W-:Y:S04]  /*11880*/  STL [R1+0x52c], R5 ;  /* 0x00052c0501007387 */ /* 0x000fe80000100800 */
[----:B------:R1:W-:Y:S02]  /*11890*/  STL [R1+0x558], R6 ;  /* 0x0005580601007387 */ /* 0x0003e40000100800 */
[----:B-1----:R-:W-:-:S02]  /*118a0*/  IADD3.X R6, PT, PT, R4, UR11, RZ, P6, !PT ;  /* 0x0000000b04067c10 */ /* 0x002fc4000b7fe4ff */
[----:B------:R-:W4:Y:S01]  /*118b0*/  LDL.LU R4, [R1+0x80c] ;  /* 0x00080c0001047983 */ /* 0x000f220000300800 */
[----:B---3--:R-:W-:Y:S01]  /*118c0*/  IADD3.X R9, PT, PT, R23, UR11, RZ, P3, !PT ;  /* 0x0000000b17097c10 */ /* 0x008fe20009ffe4ff */
[----:B--2---:R-:W-:-:S05]  /*118d0*/  IMAD.SHL.U32 R10, R2, 0x80, RZ ;  /* 0x00000080020a7824 */ /* 0x004fca00078e00ff */
[----:B------:R-:W-:Y:S02]  /*118e0*/  LEA.HI.X R5, R10, R21, R19, 0x3, P1 ;  /* 0x000000150a057211 */ /* 0x000fe400008f1c13 */
[----:B------:R-:W1:Y:S02]  /*118f0*/  S2R R21, SR_TID.X ;  /* 0x0000000000157919 */ /* 0x000e640000002100 */
[--C-:B-1----:R-:W-:Y:S02]  /*11900*/  SHF.R.U32.HI R7, RZ, 0x8, R21.reuse ;  /* 0x00000008ff077819 */ /* 0x102fe40000011615 */
[----:B------:R-:W-:-:S04]  /*11910*/  SHF.R.U32.HI R21, RZ, 0x8, R21 ;  /* 0x00000008ff157819 */ /* 0x000fc80000011615 */
[----:B------:R-:W-:Y:S02]  /*11920*/  SGXT.U32 R21, R21, 0x1 ;  /* 0x000000011515781a */ /* 0x000fe40000000000 */
[----:B------:R-:W-:Y:S02]  /*11930*/  IADD3.X R8, PT, PT, R29, UR11, RZ, P5, !PT ;  /* 0x0000000b1d087c10 */ /* 0x000fe4000affe4ff */
[----:B------:R1:W5:Y:S04]  /*11940*/  LDL.LU R29, [R1+0x808] ;  /* 0x00080800011d7983 */ /* 0x0003680000300800 */
[----:B------:R-:W-:Y:S04]  /*11950*/  STL [R1+0x534], R6 ;  /* 0x0005340601007387 */ /* 0x000fe80000100800 */
[----:B------:R2:W-:Y:S02]  /*11960*/  STL [R1+0x53c], R8 ;  /* 0x00053c0801007387 */ /* 0x0005e40000100800 */
[----:B--2---:R-:W-:-:S02]  /*11970*/  LOP3.LUT R8, R21, 0x1c, RZ, 0xfc, !PT ;  /* 0x0000001c15087812 */ /* 0x004fc400078efcff */
[----:B------:R-:W2:Y:S01]  /*11980*/  S2R R21, SR_TID.X ;  /* 0x0000000000157919 */ /* 0x000ea20000002100 */
[----:B------:R-:W-:Y:S02]  /*11990*/  IADD3.X R6, PT, PT, R22, UR11, RZ, P4, !PT ;  /* 0x0000000b16067c10 */ /* 0x000fe4000a7fe4ff */
[----:B------:R-:W-:-:S03]  /*119a0*/  SGXT.U32 R7, R7, 0x1 ;  /* 0x000000010707781a */ /* 0x000fc60000000000 */
[----:B------:R3:W-:Y:S01]  /*119b0*/  STL [R1+0x544], R6 ;  /* 0x0005440601007387 */ /* 0x0007e20000100800 */
[----:B------:R-:W-:-:S03]  /*119c0*/  IADD3.X R5, PT, PT, R5, UR9, RZ, P0, !PT ;  /* 0x0000000905057c10 */ /* 0x000fc600087fe4ff */
[----:B------:R-:W-:Y:S01]  /*119d0*/  STL [R1+0x54c], R9 ;  /* 0x00054c0901007387 */ /* 0x000fe20000100800 */
[----:B---3--:R-:W-:-:S05]  /*119e0*/  IADD3.X R6, PT, PT, R24, UR11, RZ, P2, !PT ;  /* 0x0000000b18067c10 */ /* 0x008fca00097fe4ff */
[----:B------:R3:W-:Y:S01]  /*119f0*/  STL [R1+0x554], R6 ;  /* 0x0005540601007387 */ /* 0x0007e20000100800 */
[----:B------:R-:W-:-:S03]  /*11a00*/  IMAD R8, R8, R2, RZ ;  /* 0x0000000208087224 */ /* 0x000fc600078e02ff */
[----:B------:R1:W-:Y:S01]  /*11a10*/  STL [R1+0x5dc], R5 ;  /* 0x0005dc0501007387 */ /* 0x0003e20000100800 */
[----:B---3--:R-:W-:-:S05]  /*11a20*/  LOP3.LUT R6, R7, 0x1a, RZ, 0xfc, !PT ;  /* 0x0000001a07067812 */ /* 0x008fca00078efcff */
[-C--:B-1----:R-:W-:Y:S01]  /*11a30*/  IMAD R5, R6, R2.reuse, RZ ;  /* 0x0000000206057224 */ /* 0x082fe200078e02ff */
[--C-:B--2---:R-:W-:Y:S02]  /*11a40*/  SHF.R.U32.HI R6, RZ, 0x8, R21.reuse ;  /* 0x00000008ff067819 */ /* 0x104fe40000011615 */
[----:B------:R-:W-:Y:S02]  /*11a50*/  LOP3.LUT R7, R7, 0x18, RZ, 0xfc, !PT ;  /* 0x0000001807077812 */ /* 0x000fe400078efcff */
[----:B------:R-:W-:Y:S01]  /*11a60*/  SGXT.U32 R6, R6, 0x1 ;  /* 0x000000010606781a */ /* 0x000fe20000000000 */
[----:B------:R1:W-:Y:S04]  /*11a70*/  STL [R1+0x618], R8 ;  /* 0x0006180801007387 */ /* 0x0003e80000100800 */
[----:B------:R2:W-:Y:S01]  /*11a80*/  STL [R1+0x614], R5 ;  /* 0x0006140501007387 */ /* 0x0005e20000100800 */
[----:B-1----:R-:W-:Y:S01]  /*11a90*/  LOP3.LUT R8, R6, 0x7e, RZ, 0xfc, !PT ;  /* 0x0000007e06087812 */ /* 0x002fe200078efcff */
[----:B--2---:R-:W-:Y:S01]  /*11aa0*/  IMAD R5, R7, R2, RZ ;  /* 0x0000000207057224 */ /* 0x004fe200078e02ff */
[----:B------:R-:W-:-:S02]  /*11ab0*/  SHF.R.U32.HI R7, RZ, 0x8, R21 ;  /* 0x00000008ff077819 */ /* 0x000fc40000011615 */
[----:B------:R-:W-:Y:S01]  /*11ac0*/  SHF.R.U32.HI R21, RZ, 0x8, R21 ;  /* 0x00000008ff157819 */ /* 0x000fe20000011615 */
[----:B------:R-:W-:-:S03]  /*11ad0*/  IMAD R8, R8, R2, RZ ;  /* 0x0000000208087224 */ /* 0x000fc600078e02ff */
[----:B------:R-:W-:Y:S01]  /*11ae0*/  SGXT.U32 R21, R21, 0x1 ;  /* 0x000000011515781a */ /* 0x000fe20000000000 */
[----:B------:R-:W-:Y:S03]  /*11af0*/  STL [R1+0x610], R5 ;  /* 0x0006100501007387 */ /* 0x000fe60000100800 */
[C---:B------:R-:W-:Y:S01]  /*11b00*/  LOP3.LUT R9, R21.reuse, 0x7a, RZ, 0xfc, !PT ;  /* 0x0000007a15097812 */ /* 0x040fe200078efcff */
[----:B------:R1:W-:Y:S02]  /*11b10*/  STL [R1+0x6d8], R8 ;  /* 0x0006d80801007387 */ /* 0x0003e40000100800 */
[----:B-1----:R-:W-:Y:S02]  /*11b20*/  LOP3.LUT R8, R21, 0x78, RZ, 0xfc, !PT ;  /* 0x0000007815087812 */ /* 0x002fe400078efcff */
[----:B------:R-:W1:Y:S01]  /*11b30*/  S2R R21, SR_TID.X ;  /* 0x0000000000157919 */ /* 0x000e620000002100 */
[----:B------:R-:W-:-:S02]  /*11b40*/  LOP3.LUT R6, R6, 0x7c, RZ, 0xfc, !PT ;  /* 0x0000007c06067812 */ /* 0x000fc400078efcff */
[----:B------:R-:W-:-:S03]  /*11b50*/  SGXT.U32 R7, R7, 0x1 ;  /* 0x000000010707781a */ /* 0x000fc60000000000 */
[----:B------:R-:W-:Y:S01]  /*11b60*/  IMAD R5, R6, R2, RZ ;  /* 0x0000000206057224 */ /* 0x000fe200078e02ff */
[----:B------:R-:W-:-:S04]  /*11b70*/  LOP3.LUT R6, R7, 0x76, RZ, 0xfc, !PT ;  /* 0x0000007607067812 */ /* 0x000fc800078efcff */
[----:B------:R2:W-:Y:S01]  /*11b80*/  STL [R1+0x6d4], R5 ;  /* 0x0006d40501007387 */ /* 0x0005e20000100800 */
[-C--:B------:R-:W-:Y:S02]  /*11b90*/  IMAD R8, R8, R2.reuse, RZ ;  /* 0x0000000208087224 */ /* 0x080fe400078e02ff */
[----:B--2---:R-:W-:-:S05]  /*11ba0*/  IMAD R5, R9, R2, RZ ;  /* 0x0000000209057224 */ /* 0x004fca00078e02ff */
[----:B------:R2:W-:Y:S01]  /*11bb0*/  STL [R1+0x6d0], R5 ;  /* 0x0006d00501007387 */ /* 0x0005e20000100800 */
[----:B------:R-:W-:Y:S01]  /*11bc0*/  LOP3.LUT R7, R7, 0x74, RZ, 0xfc, !PT ;  /* 0x0000007407077812 */ /* 0x000fe200078efcff */
[-C--:B--2---:R-:W-:Y:S01]  /*11bd0*/  IMAD R5, R6, R2.reuse, RZ ;  /* 0x0000000206057224 */ /* 0x084fe200078e02ff */
[--C-:B-1----:R-:W-:Y:S01]  /*11be0*/  SHF.R.U32.HI R6, RZ, 0x8, R21.reuse ;  /* 0x00000008ff067819 */ /* 0x102fe20000011615 */
[----:B------:R1:W-:Y:S03]  /*11bf0*/  STL [R1+0x6cc], R8 ;  /* 0x0006cc0801007387 */ /* 0x0003e60000100800 */
[----:B------:R-:W-:Y:S01]  /*11c00*/  SGXT.U32 R6, R6, 0x1 ;  /* 0x000000010606781a */ /* 0x000fe20000000000 */
[----:B------:R2:W-:Y:S03]  /*11c10*/  STL [R1+0x6c8], R5 ;  /* 0x0006c80501007387 */ /* 0x0005e60000100800 */
[----:B-1----:R-:W-:Y:S01]  /*11c20*/  LOP3.LUT R8, R6, 0x72, RZ, 0xfc, !PT ;  /* 0x0000007206087812 */ /* 0x002fe200078efcff */
[----:B--2---:R-:W-:Y:S01]  /*11c30*/  IMAD R5, R7, R2, RZ ;  /* 0x0000000207057224 */ /* 0x004fe200078e02ff */
[----:B------:R-:W-:-:S02]  /*11c40*/  SHF.R.U32.HI R7, RZ, 0x8, R21 ;  /* 0x00000008ff077819 */ /* 0x000fc40000011615 */
[----:B------:R-:W-:Y:S01]  /*11c50*/  SHF.R.U32.HI R21, RZ, 0x8, R21 ;  /* 0x00000008ff157819 */ /* 0x000fe20000011615 */
[-C--:B------:R-:W-:Y:S01]  /*11c60*/  IMAD R8, R8, R2.reuse, RZ ;  /* 0x0000000208087224 */ /* 0x080fe200078e02ff */
[----:B------:R-:W-:Y:S02]  /*11c70*/  LOP3.LUT R6, R6, 0x70, RZ, 0xfc, !PT ;  /* 0x0000007006067812 */ /* 0x000fe400078efcff */
[----:B------:R-:W-:Y:S01]  /*11c80*/  SGXT.U32 R21, R21, 0x1 ;  /* 0x000000011515781a */ /* 0x000fe20000000000 */
[----:B------:R1:W-:Y:S01]  /*11c90*/  STL [R1+0x6c4], R5 ;  /* 0x0006c40501007387 */ /* 0x0003e20000100800 */
[----:B------:R-:W-:Y:S02]  /*11ca0*/  SGXT.U32 R7, R7, 0x1 ;  /* 0x000000010707781a */ /* 0x000fe40000000000 */
[C---:B------:R-:W-:Y:S01]  /*11cb0*/  LOP3.LUT R9, R21.reuse, 0x6e, RZ, 0xfc, !PT ;  /* 0x0000006e15097812 */ /* 0x040fe200078efcff */
[----:B------:R2:W-:Y:S01]  /*11cc0*/  STL [R1+0x6c0], R8 ;  /* 0x0006c00801007387 */ /* 0x0005e20000100800 */
[----:B-1----:R-:W-:Y:S01]  /*11cd0*/  IMAD R5, R6, R2, RZ ;  /* 0x0000000206057224 */ /* 0x002fe200078e02ff */
[----:B--2---:R-:W-:-:S02]  /*11ce0*/  LOP3.LUT R8, R21, 0x6c, RZ, 0xfc, !PT ;  /* 0x0000006c15087812 */ /* 0x004fc400078efcff */
[----:B------:R-:W1:Y:S01]  /*11cf0*/  S2R R21, SR_TID.X ;  /* 0x0000000000157919 */ /* 0x000e620000002100 */
[C---:B------:R-:W-:Y:S01]  /*11d00*/  LOP3.LUT R6, R7.reuse, 0x6a, RZ, 0xfc, !PT ;  /* 0x0000006a07067812 */ /* 0x040fe200078efcff */
[----:B------:R2:W-:Y:S01]  /*11d10*/  STL [R1+0x6bc], R5 ;  /* 0x0006bc0501007387 */ /* 0x0005e20000100800 */
[-C--:B------:R-:W-:Y:S01]  /*11d20*/  IMAD R8, R8, R2.reuse, RZ ;  /* 0x0000000208087224 */ /* 0x080fe200078e02ff */
[----:B------:R-:W-:Y:S01]  /*11d30*/  LOP3.LUT R7, R7, 0x68, RZ, 0xfc, !PT ;  /* 0x0000006807077812 */ /* 0x000fe200078efcff */
[----:B--2---:R-:W-:-:S05]  /*11d40*/  IMAD R5, R9, R2, RZ ;  /* 0x0000000209057224 */ /* 0x004fca00078e02ff */
[----:B------:R2:W-:Y:S04]  /*11d50*/  STL [R1+0x6b8], R5 ;  /* 0x0006b80501007387 */ /* 0x0005e80000100800 */
[----:B------:R-:W-:Y:S01]  /*11d60*/  STL [R1+0x6b4], R8 ;  /* 0x0006b40801007387 */ /* 0x000fe20000100800 */
[----:B--2---:R-:W-:-:S05]  /*11d70*/  IMAD R5, R6, R2, RZ ;  /* 0x0000000206057224 */ /* 0x004fca00078e02ff */
[----:B------:R2:W-:Y:S02]  /*11d80*/  STL [R1+0x6b0], R5 ;  /* 0x0006b00501007387 */ /* 0x0005e40000100800 */
[----:B--2---:R-:W-:Y:S02]  /*11d90*/  IMAD R5, R7, R2, RZ ;  /* 0x0000000207057224 */ /* 0x004fe400078e02ff */
[----:B------:R-:W2:Y:S01]  /*11da0*/  S2R R7, SR_TID.X ;  /* 0x0000000000077919 */ /* 0x000ea20000002100 */
[----:B-1----:R-:W-:-:S04]  /*11db0*/  SHF.R.U32.HI R6, RZ, 0x8, R21 ;  /* 0x00000008ff067819 */ /* 0x002fc80000011615 */
[----:B------:R-:W-:Y:S02]  /*11dc0*/  SGXT.U32 R6, R6, 0x1 ;  /* 0x000000010606781a */ /* 0x000fe40000000000 */
[----:B------:R-:W-:Y:S02]  /*11dd0*/  SHF.R.U32.HI R21, RZ, 0x8, R21 ;  /* 0x00000008ff157819 */ /* 0x000fe40000011615 */
[C---:B------:R-:W-:Y:S02]  /*11de0*/  LOP3.LUT R9, R6.reuse, 0x66, RZ, 0xfc, !PT ;  /* 0x0000006606097812 */ /* 0x040fe400078efcff */
[C---:B------:R-:W-:Y:S02]  /*11df0*/  LOP3.LUT R8, R6.reuse, 0x64, RZ, 0xfc, !PT ;  /* 0x0000006406087812 */ /* 0x040fe400078efcff */
[----:B------:R-:W-:Y:S02]  /*11e00*/  LOP3.LUT R6, R6, 0x62, RZ, 0xfc, !PT ;  /* 0x0000006206067812 */ /* 0x000fe400078efcff */
[----:B------:R-:W-:Y:S01]  /*11e10*/  SGXT.U32 R21, R21, 0x1 ;  /* 0x000000011515781a */ /* 0x000fe20000000000 */
[-C--:B------:R-:W-:Y:S01]  /*11e20*/  IMAD R11, R9, R2.reuse, RZ ;  /* 0x00000002090b7224 */ /* 0x080fe200078e02ff */
[----:B------:R1:W-:Y:S01]  /*11e30*/  STL [R1+0x6ac], R5 ;  /* 0x0006ac0501007387 */ /* 0x0003e20000100800 */
[-C--:B------:R-:W-:Y:S01]  /*11e40*/  IMAD R9, R8, R2.reuse, RZ ;  /* 0x0000000208097224 */ /* 0x080fe200078e02ff */
[C---:B------:R-:W-:Y:S01]  /*11e50*/  LOP3.LUT R8, R21.reuse, 0x60, RZ, 0xfc, !PT ;  /* 0x0000006015087812 */ /* 0x040fe200078efcff */
[----:B-1----:R-:W-:Y:S01]  /*11e60*/  IMAD R5, R6, R2, RZ ;  /* 0x0000000206057224 */ /* 0x002fe200078e02ff */
[----:B------:R-:W-:-:S03]  /*11e70*/  LOP3.LUT R6, R21, 0x5e, RZ, 0xfc, !PT ;  /* 0x0000005e15067812 */ /* 0x000fc600078efcff */
[----:B------:R-:W-:Y:S01]  /*11e80*/  IMAD R8, R8, R2, RZ ;  /* 0x0000000208087224 */ /* 0x000fe200078e02ff */
[----:B--2---:R-:W-:Y:S01]  /*11e90*/  SHF.R.U32.HI R21, RZ, 0x8, R7 ;  /* 0x00000008ff157819 */ /* 0x004fe20000011607 */
[----:B------:R-:W-:Y:S03]  /*11ea0*/  STL [R1+0x6a8], R11 ;  /* 0x0006a80b01007387 */ /* 0x000fe60000100800 */
[----:B------:R-:W-:Y:S01]  /*11eb0*/  SGXT.U32 R21, R21, 0x1 ;  /* 0x000000011515781a */ /* 0x000fe20000000000 */
[----:B------:R-:W-:Y:S04]  /*11ec0*/  STL [R1+0x6a4], R9 ;  /* 0x0006a40901007387 */ /* 0x000fe80000100800 */
[----:B------:R-:W-:Y:S04]  /*11ed0*/  STL [R1+0x6a0], R5 ;  /* 0x0006a00501007387 */ /* 0x000fe80000100800 */
[----:B------:R1:W-:Y:S02]  /*11ee0*/  STL [R1+0x69c], R8 ;  /* 0x00069c0801007387 */ /* 0x0003e40000100800 */
[----:B-1----:R-:W-:-:S02]  /*11ef0*/  LOP3.LUT R8, R21, 0x5c, RZ, 0xfc, !PT ;  /* 0x0000005c15087812 */ /* 0x002fc400078efcff */
[----:B------:R-:W1:Y:S01]  /*11f00*/  S2R R21, SR_TID.X ;  /* 0x0000000000157919 */ /* 0x000e620000002100 */
[----:B------:R-:W-:Y:S01]  /*11f10*/  IMAD R5, R6, R2, RZ ;  /* 0x0000000206057224 */ /* 0x000fe200078e02ff */
[----:B------:R-:W-:-:S04]  /*11f20*/  SHF.R.U32.HI R6, RZ, 0x8, R7 ;  /* 0x00000008ff067819 */ /* 0x000fc80000011607 */
[----:B------:R-:W-:Y:S01]  /*11f30*/  SGXT.U32 R6, R6, 0x1 ;  /* 0x000000010606781a */ /* 0x000fe20000000000 */
[----:B------:R2:W-:Y:S02]  /*11f40*/  STL [R1+0x698], R5 ;  /* 0x0006980501007387 */ /* 0x0005e40000100800 */
[----:B--2---:R-:W-:Y:S01]  /*11f50*/  IMAD R5, R8, R2, RZ ;  /* 0x0000000208057224 */ /* 0x004fe200078e02ff */
[C---:B------:R-:W-:Y:S02]  /*11f60*/  LOP3.LUT R8, R6.reuse, 0x5a, RZ, 0xfc, !PT ;  /* 0x0000005a06087812 */ /* 0x040fe400078efcff */
[----:B------:R-:W-:-:S03]  /*11f70*/  LOP3.LUT R6, R6, 0x58, RZ, 0xfc, !PT ;  /* 0x0000005806067812 */ /* 0x000fc600078efcff */
[----:B------:R-:W-:Y:S01]  /*11f80*/  IMAD R8, R8, R2, RZ ;  /* 0x0000000208087224 */ /* 0x000fe200078e02ff */
[----:B------:R2:W-:Y:S01]  /*11f90*/  STL [R1+0x694], R5 ;  /* 0x0006940501007387 */ /* 0x0005e20000100800 */
[----:B-1----:R-:W-:-:S03]  /*11fa0*/  SHF.R.U32.HI R21, RZ, 0x8, R21 ;  /* 0x00000008ff157819 */ /* 0x002fc60000011615 */
[----:B------:R1:W-:Y:S01]  /*11fb0*/  STL [R1+0x690], R8 ;  /* 0x0006900801007387 */ /* 0x0003e20000100800 */
[----:B------:R-:W-:Y:S01]  /*11fc0*/  SGXT.U32 R21, R21, 0x1 ;  /* 0x000000011515781a */ /* 0x000fe20000000000 */
[----:B--2---:R-:W-:-:S03]  /*11fd0*/  IMAD R5, R6, R2, RZ ;  /* 0x0000000206057224 */ /* 0x004fc600078e02ff */
[----:B-1----:R-:W-:Y:S02]  /*11fe0*/  LOP3.LUT R8, R21, 0x56, RZ, 0xfc, !PT ;  /* 0x0000005615087812 */ /* 0x002fe400078efcff */
[--C-:B------:R-:W-:Y:S01]  /*11ff0*/  SHF.R.U32.HI R21, RZ, 0x8, R7.reuse ;  /* 0x00000008ff157819 */ /* 0x100fe20000011607 */
[----:B------:R1:W-:Y:S01]  /*12000*/  STL [R1+0x68c], R5 ;  /* 0x00068c0501007387 */ /* 0x0003e20000100800 */
[--C-:B------:R-:W-:Y:S02]  /*12010*/  SHF.R.U32.HI R6, RZ, 0x8, R7.reuse ;  /* 0x00000008ff067819 */ /* 0x100fe40000011607 */
[----:B------:R-:W-:Y:S02]  /*12020*/  SGXT.U32 R21, R21, 0x1 ;  /* 0x000000011515781a */ /* 0x000fe40000000000 */
[----:B------:R-:W-:Y:S02]  /*12030*/  SGXT.U32 R6, R6, 0x1 ;  /* 0x000000010606781a */ /* 0x000fe40000000000 */
[----:B------:R-:W-:Y:S01]  /*12040*/  LOP3.LUT R9, R21, 0x54, RZ, 0xfc, !PT ;  /* 0x0000005415097812 */ /* 0x000fe200078efcff */
[----:B-1----:R-:W-:Y:S01]  /*12050*/  IMAD R5, R8, R2, RZ ;  /* 0x0000000208057224 */ /* 0x002fe200078e02ff */
[----:B------:R-:W-:-:S02]  /*12060*/  SHF.R.U32.HI R7, RZ, 0x8, R7 ;  /* 0x00000008ff077819 */ /* 0x000fc40000011607 */
[----:B------:R-:W-:Y:S02]  /*12070*/  LOP3.LUT R8, R21, 0x52, RZ, 0xfc, !PT ;  /* 0x0000005215087812 */ /* 0x000fe400078efcff */
[----:B------:R1:W-:Y:S01]  /*12080*/  STL [R1+0x688], R5 ;  /* 0x0006880501007387 */ /* 0x0003e20000100800 */
[----:B------:R-:W-:Y:S02]  /*12090*/  LOP3.LUT R21, R6, 0x50, RZ, 0xfc, !PT ;  /* 0x0000005006157812 */ /* 0x000fe400078efcff */
[----:B------:R-:W-:Y:S01]  /*120a0*/  SGXT.U32 R7, R7, 0x1 ;  /* 0x000000010707781a */ /* 0x000fe20000000000 */
[-C--:B-1----:R-:W-:Y:S02]  /*120b0*/  IMAD R5, R9, R2.reuse, RZ ;  /* 0x0000000209057224 */ /* 0x082fe400078e02ff */
[----:B------:R-:W-:Y:S01]  /*120c0*/  IMAD R9, R8, R2, RZ ;  /* 0x0000000208097224 */ /* 0x000fe200078e02ff */
[----:B------:R-:W-:Y:S02]  /*120d0*/  LOP3.LUT R8, R6, 0x4e, RZ, 0xfc, !PT ;  /* 0x0000004e06087812 */ /* 0x000fe400078efcff */
[----:B------:R1:W-:Y:S01]  /*120e0*/  STL [R1+0x684], R5 ;  /* 0x0006840501007387 */ /* 0x0003e20000100800 */
[----:B------:R-:W-:-:S03]  /*120f0*/  LOP3.LUT R6, R7, 0x4c, RZ, 0xfc, !PT ;  /* 0x0000004c07067812 */ /* 0x000fc600078efcff */
[----:B------:R-:W-:Y:S01]  /*12100*/  STL [R1+0x680], R9 ;  /* 0x0006800901007387 */ /* 0x000fe20000100800 */
[----:B-1----:R-:W-:Y:S01]  /*12110*/  IMAD R5, R21, R2, RZ ;  /* 0x0000000215057224 */ /* 0x002fe200078e02ff */
[----:B------:R-:W-:-:S04]  /*12120*/  LOP3.LUT R21, R7, 0x4a, RZ, 0xfc, !PT ;  /* 0x0000004a07157812 */ /* 0x000fc800078efcff */
[----:B------:R1:W-:Y:S02]  /*12130*/  STL [R1+0x67c], R5 ;  /* 0x00067c0501007387 */ /* 0x0003e40000100800 */
[-C--:B-1----:R-:W-:Y:S02]  /*12140*/  IMAD R5, R6, R2.reuse, RZ ;  /* 0x0000000206057224 */ /* 0x082fe400078e02ff */
[-C--:B------:R-:W-:Y:S02]  /*12150*/  IMAD R6, R21, R2.reuse, RZ ;  /* 0x0000000215067224 */ /* 0x080fe400078e02ff */
[----:B------:R-:W1:Y:S01]  /*12160*/  S2R R21, SR_TID.X ;  /* 0x0000000000157919 */ /* 0x000e620000002100 */
[----:B------:R-:W-:Y:S01]  /*12170*/  IMAD R8, R8, R2, RZ ;  /* 0x0000000208087224 */ /* 0x000fe200078e02ff */
[----:B------:R-:W-:-:S04]  /*12180*/  LOP3.LUT R7, R7, 0x48, RZ, 0xfc, !PT ;  /* 0x0000004807077812 */ /* 0x000fc800078efcff */
[----:B------:R-:W-:Y:S04]  /*12190*/  STL [R1+0x678], R8 ;  /* 0x0006780801007387 */ /* 0x000fe80000100800 */
[----:B------:R2:W-:Y:S04]  /*121a0*/  STL [R1+0x674], R5 ;  /* 0x0006740501007387 */ /* 0x0005e80000100800 */
[----:B------:R1:W-:Y:S04]  /*121b0*/  STL [R1+0x670], R6 ;  /* 0x0006700601007387 */ /* 0x0003e80000100800 */
[----:B------:R-:W3:Y:S01]  /*121c0*/  LDL R11, [R1+0x718] ;  /* 0x00071800010b7983 */ /* 0x000ee20000100800 */
[----:B--2---:R-:W-:-:S03]  /*121d0*/  IMAD R5, R7, R2, RZ ;  /* 0x0000000207057224 */ /* 0x004fc600078e02ff */
[----:B------:R-:W2:Y:S01]  /*121e0*/  LDL R9, [R1+0x6f8] ;  /* 0x0006f80001097983 */ /* 0x000ea20000100800 */
[--C-:B-1----:R-:W-:Y:S02]  /*121f0*/  SHF.R.U32.HI R6, RZ, 0x8, R21.reuse ;  /* 0x00000008ff067819 */ /* 0x102fe40000011615 */
[----:B------:R-:W-:Y:S01]  /*12200*/  SHF.R.U32.HI R21, RZ, 0x8, R21 ;  /* 0x00000008ff157819 */ /* 0x000fe20000011615 */
[----:B------:R1:W-:Y:S03]  /*12210*/  STL [R1+0x66c], R5 ;  /* 0x00066c0501007387 */ /* 0x0003e60000100800 */
[----:B------:R-:W-:Y:S01]  /*12220*/  SGXT.U32 R21, R21, 0x1 ;  /* 0x000000011515781a */ /* 0x000fe20000000000 */
[----:B------:R-:W2:Y:S03]  /*12230*/  LDL R8, [R1+0x6fc] ;  /* 0x0006fc0001087983 */ /* 0x000ea60000100800 */
[----:B------:R-:W-:Y:S01]  /*12240*/  LOP3.LUT R14, R21, 0x46, RZ, 0xfc, !PT ;  /* 0x00000046150e7812 */ /* 0x000fe200078efcff */
[----:B------:R-:W2:Y:S04]  /*12250*/  LDL R7, [R1+0x700] ;  /* 0x0007000001077983 */ /* 0x000ea80000100800 */
[----:B------:R-:W2:Y:S01]  /*12260*/  LDL R21, [R1+0x724] ;  /* 0x0007240001157983 */ /* 0x000ea20000100800 */
[----:B------:R-:W4:Y:S01]  /*12270*/  S2R R12, SR_TID.X ;  /* 0x00000000000c7919 */ /* 0x000f220000002100 */
[----:B------:R-:W-:-:S04]  /*12280*/  SGXT.U32 R6, R6, 0x1 ;  /* 0x000000010606781a */ /* 0x000fc80000000000 */
[----:B------:R-:W-:Y:S01]  /*12290*/  LOP3.LUT R13, R6, 0x44, RZ, 0xfc, !PT ;  /* 0x00000044060d7812 */ /* 0x000fe200078efcff */
[----:B------:R-:W-:-:S04]  /*122a0*/  IMAD R14, R14, R2, RZ ;  /* 0x000000020e0e7224 */ /* 0x000fc800078e02ff */
[----:B-1----:R-:W-:Y:S01]  /*122b0*/  IMAD R5, R13, R2, RZ ;  /* 0x000000020d057224 */ /* 0x002fe200078e02ff */
[----:B------:R-:W-:Y:S01]  /*122c0*/  LOP3.LUT R6, R6, 0x42, RZ, 0xfc, !PT ;  /* 0x0000004206067812 */ /* 0x000fe200078efcff */
[----:B------:R-:W-:Y:S04]  /*122d0*/  STL [R1+0x668], R14 ;  /* 0x0006680e01007387 */ /* 0x000fe80000100800 */
[----:B------:R1:W-:Y:S01]  /*122e0*/  STL [R1+0x664], R5 ;  /* 0x0006640501007387 */ /* 0x0003e20000100800 */
[----:B----4-:R-:W-:-:S04]  /*122f0*/  SHF.R.U32.HI R13, RZ, 0x8, R12 ;  /* 0x00000008ff0d7819 */ /* 0x010fc8000001160c */
[----:B------:R-:W-:Y:S01]  /*12300*/  SGXT.U32 R13, R13, 0x1 ;  /* 0x000000010d0d781a */ /* 0x000fe20000000000 */
[-C--:B-1----:R-:W-:Y:S01]  /*12310*/  IMAD R5, R6, R2.reuse, RZ ;  /* 0x0000000206057224 */ /* 0x082fe200078e02ff */
[--C-:B------:R-:W-:Y:S02]  /*12320*/  SHF.R.U32.HI R6, RZ, 0x8, R12.reuse ;  /* 0x00000008ff067819 */ /* 0x100fe4000001160c */
[C---:B------:R-:W-:Y:S02]  /*12330*/  LOP3.LUT R14, R13.reuse, 0x40, RZ, 0xfc, !PT ;  /* 0x000000400d0e7812 */ /* 0x040fe400078efcff */
[----:B------:R-:W-:Y:S02]  /*12340*/  SHF.R.U32.HI R12, RZ, 0x8, R12 ;  /* 0x00000008ff0c7819 */ /* 0x000fe4000001160c */
[----:B------:R-:W-:Y:S01]  /*12350*/  LOP3.LUT R13, R13, 0x3e, RZ, 0xfc, !PT ;  /* 0x0000003e0d0d7812 */ /* 0x000fe200078efcff */
[-C--:B------:R-:W-:Y:S01]  /*12360*/  IMAD R14, R14, R2.reuse, RZ ;  /* 0x000000020e0e7224 */ /* 0x080fe200078e02ff */
[----:B------:R-:W-:Y:S01]  /*12370*/  SGXT.U32 R12, R12, 0x1 ;  /* 0x000000010c0c781a */ /* 0x000fe20000000000 */
[----:B------:R1:W-:Y:S03]  /*12380*/  STL [R1+0x660], R5 ;  /* 0x0006600501007387 */ /* 0x0003e60000100800 */
[----:B------:R-:W-:Y:S01]  /*12390*/  LOP3.LUT R15, R12, 0x3c, RZ, 0xfc, !PT ;  /* 0x0000003c0c0f7812 */ /* 0x000fe200078efcff */
[----:B------:R4:W-:Y:S01]  /*123a0*/  STL [R1+0x65c], R14 ;  /* 0x00065c0e01007387 */ /* 0x0009e20000100800 */
[----:B------:R-:W-:Y:S01]  /*123b0*/  SGXT.U32 R6, R6, 0x1 ;  /* 0x000000010606781a */ /* 0x000fe20000000000 */
[----:B-1----:R-:W-:Y:S01]  /*123c0*/  IMAD R5, R13, R2, RZ ;  /* 0x000000020d057224 */ /* 0x002fe200078e02ff */
[----:B----4-:R-:W-:-:S02]  /*123d0*/  LOP3.LUT R14, R12, 0x3a, RZ, 0xfc, !PT ;  /* 0x0000003a0c0e7812 */ /* 0x010fc400078efcff */
[----:B------:R-:W1:Y:S01]  /*123e0*/  S2R R12, SR_TID.X ;  /* 0x00000000000c7919 */ /* 0x000e620000002100 */
[----:B------:R-:W-:Y:S01]  /*123f0*/  LOP3.LUT R13, R6, 0x38, RZ, 0xfc, !PT ;  /* 0x00000038060d7812 */ /* 0x000fe200078efcff */
[----:B------:R4:W-:Y:S01]  /*12400*/  STL [R1+0x658], R5 ;  /* 0x0006580501007387 */ /* 0x0009e20000100800 */
[-C--:B------:R-:W-:Y:S01]  /*12410*/  IMAD R14, R14, R2.reuse, RZ ;  /* 0x000000020e0e7224 */ /* 0x080fe200078e02ff */
[----:B------:R-:W-:Y:S01]  /*12420*/  LOP3.LUT R6, R6, 0x36, RZ, 0xfc, !PT ;  /* 0x0000003606067812 */ /* 0x000fe200078efcff */
[----:B----4-:R-:W-:-:S05]  /*12430*/  IMAD R5, R15, R2, RZ ;  /* 0x000000020f057224 */ /* 0x010fca00078e02ff */
[----:B------:R4:W-:Y:S04]  /*12440*/  STL [R1+0x654], R5 ;  /* 0x0006540501007387 */ /* 0x0009e80000100800 */
[----:B------:R-:W-:Y:S01]  /*12450*/  STL [R1+0x650], R14 ;  /* 0x0006500e01007387 */ /* 0x000fe20000100800 */
[----:B----4-:R-:W-:-:S05]  /*12460*/  IMAD R5, R13, R2, RZ ;  /* 0x000000020d057224 */ /* 0x010fca00078e02ff */
[----:B------:R4:W-:Y:S02]  /*12470*/  STL [R1+0x64c], R5 ;  /* 0x00064c0501007387 */ /* 0x0009e40000100800 */
[----:B----4-:R-:W-:Y:S02]  /*12480*/  IMAD R5, R6, R2, RZ ;  /* 0x0000000206057224 */ /* 0x010fe400078e02ff */
[----:B------:R-:W4:Y:S01]  /*12490*/  S2R R6, SR_TID.X ;  /* 0x0000000000067919 */ /* 0x000f220000002100 */
        /* <DEDUP_REMOVED lines=9> */
[----:B------:R-:W-:Y:S01]  /*12530*/  IMAD R15, R14, R2, RZ ;  /* 0x000000020e0f7224 */ /* 0x000fe200078e02ff */
[----:B------:R-:W-:-:S02]  /*12540*/  LOP3.LUT R14, R12, 0x2e, RZ, 0xfc, !PT ;  /* 0x0000002e0c0e7812 */ /* 0x000fc400078efcff */
[----:B------:R-:W-:Y:S01]  /*12550*/  STL [R1+0x644], R16 ;  /* 0x0006441001007387 */ /* 0x000fe20000100800 */
[-C--:B-1----:R-:W-:Y:S01]  /*12560*/  IMAD R5, R13, R2.reuse, RZ ;  /* 0x000000020d057224 */ /* 0x082fe200078e02ff */
[----:B------:R-:W-:Y:S01]  /*12570*/  LOP3.LUT R13, R12, 0x2c, RZ, 0xfc, !PT ;  /* 0x0000002c0c0d7812 */ /* 0x000fe200078efcff */
[-C--:B------:R-:W-:Y:S01]  /*12580*/  IMAD R14, R14, R2.reuse, RZ ;  /* 0x000000020e0e7224 */ /* 0x080fe200078e02ff */
[--C-:B----4-:R-:W-:Y:S01]  /*12590*/  SHF.R.U32.HI R12, RZ, 0x8, R6.reuse ;  /* 0x00000008ff0c7819 */ /* 0x110fe20000011606 */
[----:B------:R-:W-:Y:S03]  /*125a0*/  STL [R1+0x640], R15 ;  /* 0x0006400f01007387 */ /* 0x000fe60000100800 */
[----:B------:R-:W-:Y:S01]  /*125b0*/  SGXT.U32 R12, R12, 0x1 ;  /* 0x000000010c0c781a */ /* 0x000fe20000000000 */
[----:B------:R1:W-:Y:S04]  /*125c0*/  STL [R1+0x63c], R5 ;  /* 0x00063c0501007387 */ /* 0x0003e80000100800 */
[----:B------:R4:W-:Y:S01]  /*125d0*/  STL [R1+0x638], R14 ;  /* 0x0006380e01007387 */ /* 0x0009e20000100800 */
[----:B------:R-:W-:Y:S01]  /*125e0*/  SHF.R.U32.HI R6, RZ, 0x8, R6 ;  /* 0x00000008ff067819 */ /* 0x000fe20000011606 */
[----:B-1----:R-:W-:Y:S01]  /*125f0*/  IMAD R5, R13, R2, RZ ;  /* 0x000000020d057224 */ /* 0x002fe200078e02ff */
[----:B------:R-:W-:-:S02]  /*12600*/  LOP3.LUT R13, R12, 0x28, RZ, 0xfc, !PT ;  /* 0x000000280c0d7812 */ /* 0x000fc400078efcff */
[----:B----4-:R-:W-:-:S03]  /*12610*/  LOP3.LUT R14, R12, 0x2a, RZ, 0xfc, !PT ;  /* 0x0000002a0c0e7812 */ /* 0x010fc600078efcff */
[-C--:B------:R-:W-:Y:S01]  /*12620*/  IMAD R13, R13, R2.reuse, RZ ;  /* 0x000000020d0d7224 */ /* 0x080fe200078e02ff */
[----:B------:R-:W-:Y:S01]  /*12630*/  LOP3.LUT R12, R12, 0x26, RZ, 0xfc, !PT ;  /* 0x000000260c0c7812 */ /* 0x000fe200078efcff */
[-C--:B------:R-:W-:Y:S01]  /*12640*/  IMAD R14, R14, R2.reuse, RZ ;  /* 0x000000020e0e7224 */ /* 0x080fe200078e02ff */
[----:B------:R-:W-:Y:S01]  /*12650*/  SGXT.U32 R6, R6, 0x1 ;  /* 0x000000010606781a */ /* 0x000fe20000000000 */
[----:B------:R1:W-:Y:S04]  /*12660*/  STL [R1+0x634], R5 ;  /* 0x0006340501007387 */ /* 0x0003e80000100800 */
[----:B------:R4:W-:Y:S04]  /*12670*/  STL [R1+0x630], R14 ;  /* 0x0006300e01007387 */ /* 0x0009e80000100800 */
[----:B------:R4:W-:Y:S01]  /*12680*/  STL [R1+0x62c], R13 ;  /* 0x00062c0d01007387 */ /* 0x0009e20000100800 */
[----:B-1----:R-:W-:Y:S01]  /*12690*/  IMAD R5, R12, R2, RZ ;  /* 0x000000020c057224 */ /* 0x002fe200078e02ff */
[----:B------:R-:W-:-:S02]  /*126a0*/  LOP3.LUT R12, R6, 0x20, RZ, 0xfc, !PT ;  /* 0x00000020060c7812 */ /* 0x000fc400078efcff */
[C---:B----4-:R-:W-:Y:S02]  /*126b0*/  LOP3.LUT R14, R6.reuse, 0x24, RZ, 0xfc, !PT ;  /* 0x00000024060e7812 */ /* 0x050fe400078efcff */
[C---:B------:R-:W-:Y:S02]  /*126c0*/  LOP3.LUT R13, R6.reuse, 0x22, RZ, 0xfc, !PT ;  /* 0x00000022060d7812 */ /* 0x040fe400078efcff */
[----:B------:R-:W-:Y:S01]  /*126d0*/  LOP3.LUT R6, R6, 0x1e, RZ, 0xfc, !PT ;  /* 0x0000001e06067812 */ /* 0x000fe200078efcff */
[-C--:B------:R-:W-:Y:S01]  /*126e0*/  IMAD R14, R14, R2.reuse, RZ ;  /* 0x000000020e0e7224 */ /* 0x080fe200078e02ff */
[----:B------:R1:W-:Y:S01]  /*126f0*/  STL [R1+0x628], R5 ;  /* 0x0006280501007387 */ /* 0x0003e20000100800 */
[----:B------:R-:W-:-:S03]  /*12700*/  IMAD R13, R13, R2, RZ ;  /* 0x000000020d0d7224 */ /* 0x000fc600078e02ff */
[----:B------:R-:W-:Y:S01]  /*12710*/  STL [R1+0x624], R14 ;  /* 0x0006240e01007387 */ /* 0x000fe20000100800 */
[-C--:B-1----:R-:W-:Y:S02]  /*12720*/  IMAD R5, R12, R2.reuse, RZ ;  /* 0x000000020c057224 */ /* 0x082fe400078e02ff */
[----:B------:R-:W-:Y:S01]  /*12730*/  IMAD R2, R6, R2, RZ ;  /* 0x0000000206027224 */ /* 0x000fe200078e02ff */
[----:B------:R-:W-:Y:S01]  /*12740*/  STL [R1+0x620], R13 ;  /* 0x0006200d01007387 */ /* 0x000fe20000100800 */
[----:B------:R-:W-:-:S03]  /*12750*/  SHF.L.U64.HI R4, R3, 0x2, R4 ;  /* 0x0000000203047819 */ /* 0x000fc60000010204 */
[----:B------:R-:W-:Y:S04]  /*12760*/  STL [R1+0x61c], R5 ;  /* 0x00061c0501007387 */ /* 0x000fe80000100800 */
[----:B------:R1:W-:Y:S04]  /*12770*/  STL [R1+0x60c], R2 ;  /* 0x00060c0201007387 */ /* 0x0003e80000100800 */
[----:B------:R-:W-:Y:S01]  /*12780*/  STL [R1+0x3c0], R4 ;  /* 0x0003c00401007387 */ /* 0x000fe20000100800 */
[----:B-1----:R-:W-:-:S05]  /*12790*/  IMAD.SHL.U32 R2, R3, 0x4, RZ ;  /* 0x0000000403027824 */ /* 0x002fca00078e00ff */
[----:B------:R3:W-:Y:S04]  /*127a0*/  STL [R1+0x3c4], R2 ;  /* 0x0003c40201007387 */ /* 0x0007e80000100800 */
[----:B------:R-:W-:Y:S04]  /*127b0*/  STL [R1+0x270], RZ ;  /* 0x000270ff01007387 */ /* 0x000fe80000100800 */
        /* <DEDUP_REMOVED lines=93> */
[----:B------:R-:W-:Y:S01]  /*12d90*/  STL [R1+0xb8], RZ ;  /* 0x0000b8ff01007387 */ /* 0x000fe20000100800 */
[----:B---3--:R-:W-:-:S03]  /*12da0*/  SHF.R.S32.HI R2, RZ, 0x1f, R11 ;  /* 0x0000001fff027819 */ /* 0x008fc6000001140b */
[----:B------:R-:W-:Y:S01]  /*12db0*/  STL [R1+0xbc], RZ ;  /* 0x0000bcff01007387 */ /* 0x000fe20000100800 */
[----:B--2---:R-:W-:-:S03]  /*12dc0*/  SHF.R.S32.HI R3, RZ, 0x1f, R9 ;  /* 0x0000001fff037819 */ /* 0x004fc60000011409 */
[----:B------:R-:W-:Y:S04]  /*12dd0*/  STL [R1+0xa0], RZ ;  /* 0x0000a0ff01007387 */ /* 0x000fe80000100800 */
[----:B------:R-:W-:Y:S01]  /*12de0*/  STL [R1+0xa4], RZ ;  /* 0x0000a4ff01007387 */ /* 0x000fe20000100800 */
[----:B------:R-:W-:-:S03]  /*12df0*/  SHF.L.U64.HI R12, R10, 0x2, R19 ;  /* 0x000000020a0c7819 */ /* 0x000fc60000010213 */
[----:B------:R-:W-:Y:S01]  /*12e00*/  STL [R1+0xa8], RZ ;  /* 0x0000a8ff01007387 */ /* 0x000fe20000100800 */
[----:B------:R-:W-:-:S03]  /*12e10*/  SHF.R.S32.HI R4, RZ, 0x1f, R8 ;  /* 0x0000001fff047819 */ /* 0x000fc60000011408 */
        /* <DEDUP_REMOVED lines=11> */
[----:B------:R-:W-:-:S03]  /*12ed0*/  SHF.L.U64.HI R4, R7, 0x2, R5 ;  /* 0x0000000207047819 */ /* 0x000fc60000010205 */
[----:B------:R-:W-:Y:S04]  /*12ee0*/  STL [R1+0x84], RZ ;  /* 0x000084ff01007387 */ /* 0x000fe80000100800 */
[----:B------:R-:W-:Y:S04]  /*12ef0*/  STL [R1+0x5f4], R12 ;  /* 0x0005f40c01007387 */ /* 0x000fe80000100800 */
[----:B------:R-:W-:Y:S04]  /*12f00*/  STL [R1+0x5f8], R10 ;  /* 0x0005f80a01007387 */ /* 0x000fe80000100800 */
[----:B------:R1:W-:Y:S04]  /*12f10*/  STL [R1+0x5fc], R3 ;  /* 0x0005fc0301007387 */ /* 0x0003e80000100800 */
[----:B------:R2:W-:Y:S01]  /*12f20*/  STL [R1+0x600], R2 ;  /* 0x0006000201007387 */ /* 0x0005e20000100800 */
[----:B-1----:R-:W-:-:S03]  /*12f30*/  SHF.L.U64.HI R3, R21, 0x2, R6 ;  /* 0x0000000215037819 */ /* 0x002fc60000010206 */
[----:B------:R1:W-:Y:S01]  /*12f40*/  STL [R1+0x604], R4 ;  /* 0x0006040401007387 */ /* 0x0003e20000100800 */
[----:B--2---:R-:W-:-:S03]  /*12f50*/  SHF.R.S32.HI R2, RZ, 0x7, R28 ;  /* 0x00000007ff027819 */ /* 0x004fc6000001141c */
[----:B------:R2:W5:Y:S04]  /*12f60*/  LDL.LU R28, [R1+0x804] ;  /* 0x00080400011c7983 */ /* 0x0005680000300800 */
[----:B------:R-:W-:Y:S04]  /*12f70*/  STL [R1+0x608], R3 ;  /* 0x0006080301007387 */ /* 0x000fe80000100800 */
[----:B------:R-:W-:Y:S04]  /*12f80*/  STL [R1+0x88], RZ ;  /* 0x000088ff01007387 */ /* 0x000fe80000100800 */
[----:B------:R-:W-:Y:S04]  /*12f90*/  STL [R1+0x8c], RZ ;  /* 0x00008cff01007387 */ /* 0x000fe80000100800 */
[----:B------:R-:W-:Y:S01]  /*12fa0*/  STL [R1+0x70], RZ ;  /* 0x000070ff01007387 */ /* 0x000fe20000100800 */
[----:B-1----:R-:W-:-:S03]  /*12fb0*/  VIADD R4, R2, 0xfffffffe ;  /* 0xfffffffe02047836 */ /* 0x002fc60000000000 */
[----:B------:R1:W-:Y:S04]  /*12fc0*/  STL [R1+0x5ec], R2 ;  /* 0x0005ec0201007387 */ /* 0x0003e80000100800 */
[----:B------:R2:W-:Y:S04]  /*12fd0*/  STL [R1+0x74], RZ ;  /* 0x000074ff01007387 */ /* 0x0005e80000100800 */
[----:B------:R2:W-:Y:S01]  /*12fe0*/  STL [R1+0x78], RZ ;  /* 0x000078ff01007387 */ /* 0x0005e20000100800 */
[----:B-1----:R-:W-:-:S03]  /*12ff0*/  LOP3.LUT R2, R20, 0x40, RZ, 0x3c, !PT ;  /* 0x0000004014027812 */ /* 0x002fc600078e3cff */
[----:B------:R2:W-:Y:S04]  /*13000*/  STL [R1+0x7c], RZ ;  /* 0x00007cff01007387 */ /* 0x0005e80000100800 */
[----:B------:R2:W-:Y:S04]  /*13010*/  STL [R1+0x60], RZ ;  /* 0x000060ff01007387 */ /* 0x0005e80000100800 */
[----:B------:R2:W-:Y:S04]  /*13020*/  STL [R1+0x64], RZ ;  /* 0x000064ff01007387 */ /* 0x0005e80000100800 */
[----:B------:R2:W-:Y:S04]  /*13030*/  STL [R1+0x68], RZ ;  /* 0x000068ff01007387 */ /* 0x0005e80000100800 */
[----:B------:R2:W-:Y:S04]  /*13040*/  STL [R1+0x6c], RZ ;  /* 0x00006cff01007387 */ /* 0x0005e80000100800 */
[----:B------:R2:W-:Y:S04]  /*13050*/  STL [R1+0x800], R4 ;  /* 0x0008000401007387 */ /* 0x0005e80000100800 */
[----:B------:R2:W-:Y:S01]  /*13060*/  STL [R1+0x5f0], R2 ;  /* 0x0005f00201007387 */ /* 0x0005e20000100800 */
[----:B------:R-:W-:-:S02]  /*13070*/  CS2R R12, SRZ ;  /* 0x00000000000c7805 */ /* 0x000fc4000001ff00 */
[----:B------:R-:W-:Y:S02]  /*13080*/  CS2R R14, SRZ ;  /* 0x00000000000e7805 */ /* 0x000fe4000001ff00 */
[----:B------:R-:W-:Y:S02]  /*13090*/  CS2R R16, SRZ ;  /* 0x0000000000107805 */ /* 0x000fe4000001ff00 */
[----:B------:R-:W-:Y:S02]  /*130a0*/  CS2R R18, SRZ ;  /* 0x0000000000127805 */ /* 0x000fe4000001ff00 */
[----:B------:R-:W-:Y:S02]  /*130b0*/  CS2R R8, SRZ ;  /* 0x0000000000087805 */ /* 0x000fe4000001ff00 */
[----:B------:R-:W-:Y:S02]  /*130c0*/  CS2R R10, SRZ ;  /* 0x00000000000a7805 */ /* 0x000fe4000001ff00 */
[----:B------:R-:W-:Y:S01]  /*130d0*/  LOP3.LUT R3, R0, 0x20, RZ, 0x3c, !PT ;  /* 0x0000002000037812 */ /* 0x000fe200078e3cff */
[----:B------:R-:W-:Y:S01]  /*130e0*/  UIADD3 UR6, UPT, UPT, UR6, -0x100, URZ ;  /* 0xffffff0006067890 */ /* 0x000fe2000fffe0ff */
[----:B------:R-:W-:Y:S01]  /*130f0*/  UMOV UR4, URZ ;  /* 0x000000ff00047c82 */ /* 0x000fe20008000000 */
[----:B------:R-:W-:Y:S01]  /*13100*/  UMOV UR7, 0x1 ;  /* 0x0000000100077882 */ /* 0x000fe20000000000 */
[----:B--2---:R-:W-:-:S09]  /*13110*/  UMOV UR8, 0xffffffff ;  /* 0xffffffff00087882 */ /* 0x004fd20000000000 */
.L_x_1:
[----:B------:R-:W2:Y:S01]  /*13120*/  LDL R3, [R1+0x3c8] ;  /* 0x0003c80001037983 */ /* 0x000ea20000100800 */
[----:B------:R-:W-:-:S04]  /*13130*/  DEPBAR.LE SB0, 0x2 ;  /* 0x000080800000791a */ /* 0x000fc80000000000 */
[----:B------:R-:W-:Y:S01]  /*13140*/  UIADD3 UR8, UPT, UPT, UR8, 0x1, URZ ;  /* 0x0000000108087890 */ /* 0x000fe2000fffe0ff */
[----:B-----5:R-:W-:Y:S01]  /*13150*/  STL.64 [R1+0x29b8], R14 ;  /* 0x0029b80e01007387 */ /* 0x020fe20000100a00 */
[----:B-1----:R-:W-:Y:S02]  /*13160*/  LOP3.LUT R2, R0, 0x20, RZ, 0x3c, !PT ;  /* 0x0000002000027812 */ /* 0x002fe400078e3cff */
[----:B------:R-:W-:Y:S01]  /*13170*/  UISETP.GT.AND UP0, UPT, UR8, 0x1, UPT ;  /* 0x000000010800788c */ /* 0x000fe2000bf04270 */
[----:B------:R-:W-:Y:S03]  /*13180*/  STL.64 [R1+0x29b0], R12 ;  /* 0x0029b00c01007387 */ /* 0x000fe60000100a00 */
[----:B------:R-:W-:Y:S01]  /*13190*/  USEL UR8, UR8, URZ, !UP0 ;  /* 0x000000ff08087287 */ /* 0x000fe2000c000000 */
[----:B------:R-:W-:Y:S03]  /*131a0*/  STL.64 [R1+0x29a8], R18 ;  /* 0x0029a81201007387 */ /* 0x000fe60000100a00 */
[----:B------:R-:W-:Y:S01]  /*131b0*/  ULEA UR9, UR8, UR5, 0x11 ;  /* 0x0000000508097291 */ /* 0x000fe2000f8e88ff */
[----:B------:R-:W-:Y:S06]  /*131c0*/  BAR.SYNC.DEFER_BLOCKING 0x0 ;  /* 0x0000000000007b1d */ /* 0x000fec0000010000 */
[----:B------:R-:W-:Y:S04]  /*131d0*/  STL.64 [R1+0x29a0], R16 ;  /* 0x0029a01001007387 */ /* 0x000fe80000100a00 */
[----:B------:R-:W-:Y:S04]  /*131e0*/  STL.64 [R1+0x2998], R10 ;  /* 0x0029980a01007387 */ /* 0x000fe80000100a00 */
[----:B------:R-:W-:Y:S04]  /*131f0*/  STL.64 [R1+0x2990], R8 ;  /* 0x0029900801007387 */ /* 0x000fe80000100a00 */
[----:B-----5:R-:W-:Y:S04]  /*13200*/  STL [R1+0x944], R28 ;  /* 0x0009441c01007387 */ /* 0x020fe80000100800 */
[----:B------:R-:W-:Y:S04]  /*13210*/  STL [R1+0x940], R29 ;  /* 0x0009401d01007387 */ /* 0x000fe80000100800 */
[----:B------:R-:W-:Y:S04]  /*13220*/  LDS R4, [R0+UR9] ;  /* 0x0000000900047984 */ /* 0x000fe80008000800 */
[----:B------:R-:W-:Y:S04]  /*13230*/  LDS R6, [R0+UR9+0x1000] ;  /* 0x0010000900067984 */ /* 0x000fe80008000800 */
[----:B------:R-:W-:Y:S04]  /*13240*/  LDS R5, [R2+UR9] ;  /* 0x0000000902057984 */ /* 0x000fe80008000800 */
[----:B------:R-:W-:Y:S04]  /*13250*/  LDS R7, [R2+UR9+0x1000] ;  /* 0x0010000902077984 */ /* 0x000fe80008000800 */
[----:B--2---:R-:W1:Y:S04]  /*13260*/  LDSM.16.M88.4 R20, [R3+UR9+0x44000] ;  /* 0x044000090314783b */ /* 0x004e680008000200 */
[----:B------:R-:W2:Y:S04]  /*13270*/  LDSM.16.M88.4 R12, [R3+UR9+0x40000] ;  /* 0x04000009030c783b */ /* 0x000ea80008000200 */
[----:B------:R-:W3:Y:S04]  /*13280*/  LDSM.16.M88.4 R16, [R3+UR9+0x48000] ;  /* 0x048000090310783b */ /* 0x000ee80008000200 */
[----:B------:R-:W4:Y:S04]  /*13290*/  LDSM.16.M88.4 R8, [R3+UR9+0x4c000] ;  /* 0x04c000090308783b */ /* 0x000f280008000200 */
[----:B------:R-:W-:Y:S04]  /*132a0*/  LDSM.16.M88.4 R24, [R3+UR9+0x5c000] ;  /* 0x05c000090318783b */ /* 0x000fe80008000200 */
[----:B-1----:R-:W-:Y:S04]  /*132b0*/  STL.64 [R1+0x40], R20 ;  /* 0x0000401401007387 */ /* 0x002fe80000100a00 */
[----:B------:R-:W-:Y:S04]  /*132c0*/  STL.64 [R1+0x48], R22 ;  /* 0x0000481601007387 */ /* 0x000fe80000100a00 */
[----:B--2---:R-:W-:Y:S04]  /*132d0*/  STL.64 [R1+0x50], R12 ;  /* 0x0000500c01007387 */ /* 0x004fe80000100a00 */
[----:B---3--:R-:W-:Y:S04]  /*132e0*/  STL.64 [R1+0x30], R16 ;  /* 0x0000301001007387 */ /* 0x008fe80000100a00 */
[----:B------:R-:W-:Y:S04]  /*132f0*/  STL.64 [R1+0x38], R18 ;  /* 0x0000381201007387 */ /* 0x000fe80000100a00 */
[----:B------:R-:W-:Y:S04]  /*13300*/  STL.64 [R1+0x58], R14 ;  /* 0x0000580e01007387 */ /* 0x000fe80000100a00 */
[----:B----4-:R-:W-:Y:S04]  /*13310*/  STL.64 [R1+0x20], R8 ;  /* 0x0000200801007387 */ /* 0x010fe80000100a00 */
[----:B------:R-:W-:Y:S04]  /*13320*/  STL.64 [R1+0x28], R10 ;  /* 0x0000280a01007387 */ /* 0x000fe80000100a00 */
[----:B------:R-:W1:Y:S04]  /*13330*/  LDSM.16.M88.4 R8, [R3+UR9+0x54000] ;  /* 0x054000090308783b */ /* 0x000e680008000200 */
[----:B------:R-:W2:Y:S04]  /*13340*/  LDSM.16.M88.4 R20, [R3+UR9+0x58000] ;  /* 0x058000090314783b */ /* 0x000ea80008000200 */
[----:B------:R-:W3:Y:S04]  /*13350*/  LDSM.16.M88.4 R16, [R3+UR9+0x50000] ;  /* 0x050000090310783b */ /* 0x000ee80008000200 */
[----:B-1----:R-:W-:Y:S04]  /*13360*/  STL.64 [R1+0x2b60], R10 ;  /* 0x002b600a01007387 */ /* 0x002fe80000100a00 */
[----:B------:R1:W-:Y:S04]  /*13370*/  STL.64 [R1+0x2b58], R8 ;  /* 0x002b580801007387 */ /* 0x0003e80000100a00 */
[----:B-1----:R-:W4:Y:S04]  /*13380*/  LDL.LU.64 R8, [R1+0x270] ;  /* 0x0002700001087983 */ /* 0x002f280000300a00 */
[----:B------:R-:W4:Y:S04]  /*13390*/  LDL.LU.64 R10, [R1+0x278] ;  /* 0x00027800010a7983 */ /* 0x000f280000300a00 */
[----:B--2---:R-:W-:Y:S04]  /*133a0*/  STL.64 [R1+0x2b10], R22 ;  /* 0x002b101601007387 */ /* 0x004fe80000100a00 */
[----:B------:R1:W-:Y:S04]  /*133b0*/  STL.64 [R1+0x2b08], R20 ;  /* 0x002b081401007387 */ /* 0x0003e80000100a00 */
[----:B-1----:R-:W2:Y:S04]  /*133c0*/  LDL.LU.64 R20, [R1+0x1c0] ;  /* 0x0001c00001147983 */ /* 0x002ea80000300a00 */
[----:B------:R-:W2:Y:S04]  /*133d0*/  LDL.LU.64 R22, [R1+0x1c8] ;  /* 0x0001c80001167983 */ /* 0x000ea80000300a00 */
[----:B--2---:R-:W-:Y:S04]  /*133e0*/  STL.64 [R1+0x2b20], R22 ;  /* 0x002b201601007387 */ /* 0x004fe80000100a00 */
[----:B------:R1:W-:Y:S04]  /*133f0*/  STL.64 [R1+0x2b18], R20 ;  /* 0x002b181401007387 */ /* 0x0003e80000100a00 */
[----:B-1----:R-:W2:Y:S04]  /*13400*/  LDL.64 R20, [R1+0x20] ;  /* 0x0000200001147983 */ /* 0x002ea80000100a00 */
[----:B--2---:R1:W-:Y:S04]  /*13410*/  STL.64 [R1+0x2b38], R20 ;  /* 0x002b381401007387 */ /* 0x0043e80000100a00 */
[----:B-1----:R-:W2:Y:S01]  /*13420*/  LDL.64 R20, [R1+0x30] ;  /* 0x0000300001147983 */ /* 0x002ea20000100a00 */
[----:B----4-:R-:W-:Y:S03]  /*13430*/  HMMA.1688.F32.TF32 R8, R4, R12, R8 ;  /* 0x0000000c0408723c */ /* 0x010fe60000081008 */
[----:B--2---:R1:W-:Y:S04]  /*13440*/  STL.64 [R1+0x2b40], R20 ;  /* 0x002b401401007387 */ /* 0x0043e80000100a00 */
[----:B-1----:R-:W2:Y:S04]  /*13450*/  LDL.64 R20, [R1+0x40] ;  /* 0x0000400001147983 */ /* 0x002ea80000100a00 */
[----:B------:R-:W-:Y:S04]  /*13460*/  STL [R1+0x2a28], R27 ;  /* 0x002a281b01007387 */ /* 0x000fe80000100800 */
[----:B------:R-:W-:Y:S04]  /*13470*/  STL [R1+0x2b00], R26 ;  /* 0x002b001a01007387 */ /* 0x000fe80000100800 */
[----:B------:R1:W-:Y:S04]  /*13480*/  STL.64 [R1+0x2af8], R24 ;  /* 0x002af81801007387 */ /* 0x0003e80000100a00 */
[----:B-1----:R-:W4:Y:S04]  /*13490*/  LDL.LU.64 R24, [R1+0x1e0] ;  /* 0x0001e00001187983 */ /* 0x002f280000300a00 */
[----:B------:R-:W2:Y:S01]  /*134a0*/  LDL.LU.64 R26, [R1+0x1e8] ;  /* 0x0001e800011a7983 */ /* 0x000ea20000300a00 */
[----:B------:R-:W-:-:S03]  /*134b0*/  IMAD.MOV.U32 R3, RZ, RZ, R13 ;  /* 0x000000ffff037224 */ /* 0x000fc600078e000d */
[----:B--2---:R-:W-:Y:S04]  /*134c0*/  STL.64 [R1+0x2b50], R26 ;  /* 0x002b501a01007387 */ /* 0x004fe80000100a00 */
[----:B----4-:R1:W-:Y:S04]  /*134d0*/  STL.64 [R1+0x2b48], R24 ;  /* 0x002b481801007387 */ /* 0x0103e80000100a00 */
[----:B-1----:R-:W2:Y:S04]  /*134e0*/  LDL.LU.64 R24, [R1+0x260] ;  /* 0x0002600001187983 */ /* 0x002ea80000300a00 */
[----:B------:R-:W2:Y:S04]  /*134f0*/  LDL.LU.64 R26, [R1+0x268] ;  /* 0x00026800011a7983 */ /* 0x000ea80000300a00 */
[----:B---3--:R1:W-:Y:S04]  /*13500*/  STL.64 [R1+0x18], R18 ;  /* 0x0000181201007387 */ /* 0x0083e80000100a00 */
[----:B------:R-:W-:Y:S04]  /*13510*/  STL.64 [R1+0x250], R8 ;  /* 0x0002500801007387 */ /* 0x000fe80000100a00 */
[----:B------:R3:W-:Y:S01]  /*13520*/  STL.64 [R1+0x258], R10 ;  /* 0x0002580a01007387 */ /* 0x0007e20000100a00 */
[----:B-1----:R-:W-:-:S03]  /*13530*/  IMAD.MOV.U32 R18, RZ, RZ, R12 ;  /* 0x000000ffff127224 */ /* 0x002fc600078e000c */
[----:B---3--:R-:W3:Y:S04]  /*13540*/  LDL.LU.64 R10, [R1+0x2b60] ;  /* 0x002b6000010a7983 */ /* 0x008ee80000300a00 */
[----:B------:R-:W4:Y:S04]  /*13550*/  LDL.LU.64 R8, [R1+0x2b58] ;  /* 0x002b580001087983 */ /* 0x000f280000300a00 */
[----:B------:R-:W3:Y:S04]  /*13560*/  LDL.LU.64 R12, [R1+0x1b0] ;  /* 0x0001b000010c7983 */ /* 0x000ee80000300a00 */
[----:B------:R-:W3:Y:S01]  /*13570*/  LDL.LU.64 R14, [R1+0x1b8] ;  /* 0x0001b800010e7983 */ /* 0x000ee20000300a00 */
[----:B--2---:R-:W-:Y:S03]  /*13580*/  HMMA.1688.F32.TF32 R24, R4, R20, R24 ;  /* 0x000000140418723c */ /* 0x004fe60000081018 */
[----:B---3--:R-:W-:Y:S04]  /*13590*/  STL.64 [R1+0x2b30], R14 ;  /* 0x002b300e01007387 */ /* 0x008fe80000100a00 */
[----:B------:R1:W-:Y:S04]  /*135a0*/  STL.64 [R1+0x2b28], R12 ;  /* 0x002b280c01007387 */ /* 0x0003e80000100a00 */
[----:B-1----:R-:W2:Y:S04]  /*135b0*/  LDL.LU.64 R12, [R1+0x1d0] ;  /* 0x0001d000010c7983 */ /* 0x002ea80000300a00 */
[----:B------:R-:W2:Y:S04]  /*135c0*/  LDL.LU.64 R14, [R1+0x1d8] ;  /* 0x0001d800010e7983 */ /* 0x000ea80000300a00 */
[----:B------:R1:W-:Y:S04]  /*135d0*/  STL.64 [R1+0x8], R10 ;  /* 0x0000080a01007387 */ /* 0x0003e80000100a00 */
[----:B------:R-:W-:Y:S04]  /*135e0*/  STL.64 [R1+0x240], R24 ;  /* 0x0002401801007387 */ /* 0x000fe80000100a00 */
[----:B------:R3:W-:Y:S01]  /*135f0*/  STL.64 [R1+0x248], R26 ;  /* 0x0002481a01007387 */ /* 0x0007e20000100a00 */
[----:B-1----:R-:W-:-:S02]  /*13600*/  IMAD.MOV.U32 R11, RZ, RZ, R20 ;  /* 0x000000ffff0b7224 */ /* 0x002fc400078e0014 */
[----:B------:R-:W-:Y:S01]  /*13610*/  IMAD.MOV.U32 R10, RZ, RZ, R21 ;  /* 0x000000ffff0a7224 */ /* 0x000fe200078e0015 */
[----:B---3--:R-:W3:Y:S04]  /*13620*/  LDL.LU.64 R26, [R1+0x2b50] ;  /* 0x002b5000011a7983 */ /* 0x008ee80000300a00 */
[----:B------:R-:W3:Y:S04]  /*13630*/  LDL.LU.64 R24, [R1+0x2b48] ;  /* 0x002b480001187983 */ /* 0x000ee80000300a00 */
[----:B------:R-:W3:Y:S02]  /*13640*/  LDL.LU.64 R20, [R1+0x2b40] ;  /* 0x002b400001147983 */ /* 0x000ee40000300a00 */
[----:B---3--:R-:W-:Y:S01]  /*13650*/  HMMA.1688.F32.TF32 R24, R4, R20, R24 ;  /* 0x000000140418723c */ /* 0x008fe20000081018 */
[----:B------:R-:W-:-:S15]  /*13660*/  IMAD.MOV.U32 R19, RZ, RZ, R21 ;  /* 0x000000ffff137224 */ /* 0x000fde00078e0015 */
[----:B------:R-:W-:-:S03]  /*13670*/  NOP ;  /* 0x0000000000007918 */ /* 0x000fc60000000000 */
[----:B------:R1:W-:Y:S04]  /*13680*/  STL.64 [R1+0x230], R24 ;  /* 0x0002301801007387 */ /* 0x0003e80000100a00 */
[----:B------:R3:W-:Y:S01]  /*13690*/  STL.64 [R1+0x238], R26 ;  /* 0x0002381a01007387 */ /* 0x0007e20000100a00 */
[----:B-1----:R-:W-:-:S03]  /*136a0*/  IMAD.MOV.U32 R24, RZ, RZ, R20 ;  /* 0x000000ffff187224 */ /* 0x002fc600078e0014 */
[----:B------:R-:W2:Y:S02]  /*136b0*/  LDL.LU.64 R20, [R1+0x2b38] ;  /* 0x002b380001147983 */ /* 0x000ea40000300a00 */
[----:B--2---:R-:W-:Y:S01]  /*136c0*/  HMMA.1688.F32.TF32 R12, R4, R20, R12 ;  /* 0x00000014040c723c */ /* 0x004fe2000008100c */
[----:B---3--:R-:W-:Y:S02]  /*136d0*/  IMAD.MOV.U32 R26, RZ, RZ, R20 ;  /* 0x000000ffff1a7224 */ /* 0x008fe400078e0014 */
[----:B------:R-:W-:-:S15]  /*136e0*/  IMAD.MOV.U32 R25, RZ, RZ, R21 ;  /* 0x000000ffff197224 */ /* 0x000fde00078e0015 */
[----:B------:R-:W-:Y:S01]  /*136f0*/  NOP ;  /* 0x0000000000007918 */ /* 0x000fe20000000000 */
[----:B------:R-:W-:Y:S04]  /*13700*/  STL.64 [R1+0x220], R12 ;  /* 0x0002200c01007387 */ /* 0x000fe80000100a00 */
[----:B------:R1:W-:Y:S04]  /*13710*/  STL.64 [R1+0x228], R14 ;  /* 0x0002280e01007387 */ /* 0x0003e80000100a00 */
[----:B-1----:R-:W4:Y:S04]  /*13720*/  LDL.LU.64 R14, [R1+0x2b30] ;  /* 0x002b3000010e7983 */ /* 0x002f280000300a00 */
[----:B------:R-:W4:Y:S04]  /*13730*/  LDL.LU.64 R12, [R1+0x2b28] ;  /* 0x002b2800010c7983 */ /* 0x000f280000300a00 */
[----:B------:R-:W2:Y:S04]  /*13740*/  LDL.LU.64 R22, [R1+0x2b20] ;  /* 0x002b200001167983 */ /* 0x000ea80000300a00 */
[----:B------:R-:W2:Y:S02]  /*13750*/  LDL.LU.64 R20, [R1+0x2b18] ;  /* 0x002b180001147983 */ /* 0x000ea40000300a00 */
[C---:B--2---:R-:W-:Y:S08]  /*13760*/  HMMA.1688.F32.TF32 R20, R4.reuse, R16, R20 ;  /* 0x000000100414723c */ /* 0x044ff00000081014 */
[----:B----4-:R-:W-:Y:S11]  /*13770*/  HMMA.1688.F32.TF32 R12, R4, R8, R12 ;  /* 0x00000008040c723c */ /* 0x010ff6000008100c */
[----:B------:R-:W-:Y:S04]  /*13780*/  STL.64 [R1+0x210], R20 ;  /* 0x0002101401007387 */ /* 0x000fe80000100a00 */
[----:B------:R1:W-:Y:S04]  /*13790*/  STL.64 [R1+0x218], R22 ;  /* 0x0002181601007387 */ /* 0x0003e80000100a00 */
[----:B-1----:R-:W2:Y:S04]  /*137a0*/  LDL.LU.64 R22, [R1+0x2b10] ;  /* 0x002b100001167983 */ /* 0x002ea80000300a00 */
[----:B------:R-:W3:Y:S04]  /*137b0*/  LDL.LU.64 R20, [R1+0x2b08] ;  /* 0x002b080001147983 */ /* 0x000ee80000300a00 */
[----:B------:R1:W-:Y:S02]  /*137c0*/  STL.64 [R1+0x2a98], R16 ;  /* 0x002a981001007387 */ /* 0x0003e40000100a00 */
[----:B-1----:R-:W-:-:S02]  /*137d0*/  IMAD.MOV.U32 R16, RZ, RZ, R26 ;  /* 0x000000ffff107224 */ /* 0x002fc400078e001a */
[----:B------:R-:W-:-:S05]  /*137e0*/  IMAD.MOV.U32 R17, RZ, RZ, R25 ;  /* 0x000000ffff117224 */ /* 0x000fca00078e0019 */
[----:B------:R1:W-:Y:S02]  /*137f0*/  STL.64 [R1+0x2ab0], R16 ;  /* 0x002ab01001007387 */ /* 0x0003e40000100a00 */
[----:B-1----:R-:W-:Y:S02]  /*13800*/  IMAD.MOV.U32 R16, RZ, RZ, R24 ;  /* 0x000000ffff107224 */ /* 0x002fe400078e0018 */
[----:B------:R-:W-:-:S05]  /*13810*/  IMAD.MOV.U32 R17, RZ, RZ, R19 ;  /* 0x000000ffff117224 */ /* 0x000fca00078e0013 */
[----:B------:R1:W-:Y:S02]  /*13820*/  STL.64 [R1+0x2ac8], R16 ;  /* 0x002ac81001007387 */ /* 0x0003e40000100a00 */
[----:B-1----:R-:W-:Y:S02]  /*13830*/  IMAD.MOV.U32 R16, RZ, RZ, R11 ;  /* 0x000000ffff107224 */ /* 0x002fe400078e000b */
[----:B------:R-:W-:-:S05]  /*13840*/  IMAD.MOV.U32 R17, RZ, RZ, R10 ;  /* 0x000000ffff117224 */ /* 0x000fca00078e000a */
[----:B------:R1:W-:Y:S04]  /*13850*/  STL.64 [R1+0x2ae0], R16 ;  /* 0x002ae01001007387 */ /* 0x0003e80000100a00 */
[----:B------:R-:W3:Y:S04]  /*13860*/  LDL.LU.64 R24, [R1+0x1a0] ;  /* 0x0001a00001187983 */ /* 0x000ee80000300a00 */
[----:B------:R-:W3:Y:S04]  /*13870*/  LDL.LU.64 R26, [R1+0x1a8] ;  /* 0x0001a800011a7983 */ /* 0x000ee80000300a00 */
[----:B------:R4:W-:Y:S01]  /*13880*/  STL.64 [R1+0x200], R12 ;  /* 0x0002000c01007387 */ /* 0x0009e20000100a00 */
[----:B-1----:R-:W-:-:S02]  /*13890*/  IMAD.MOV.U32 R16, RZ, RZ, R18 ;  /* 0x000000ffff107224 */ /* 0x002fc400078e0012 */
[----:B------:R-:W-:Y:S01]  /*138a0*/  IMAD.MOV.U32 R17, RZ, RZ, R3 ;  /* 0x000000ffff117224 */ /* 0x000fe200078e0003 */
[----:B------:R1:W-:Y:S04]  /*138b0*/  STL.64 [R1+0x208], R14 ;  /* 0x0002080e01007387 */ /* 0x0003e80000100a00 */
[----:B----4-:R-:W4:Y:S04]  /*138c0*/  LDL.LU.64 R12, [R1+0x290] ;  /* 0x00029000010c7983 */ /* 0x010f280000300a00 */
[----:B-1----:R-:W4:Y:S04]  /*138d0*/  LDL.LU.64 R14, [R1+0x298] ;  /* 0x00029800010e7983 */ /* 0x002f280000300a00 */
[----:B------:R1:W-:Y:S04]  /*138e0*/  STL.64 [R1+0x2a90], R8 ;  /* 0x002a900801007387 */ /* 0x0003e80000100a00 */
[----:B-1----:R-:W2:Y:S04]  /*138f0*/  LDL.LU.64 R8, [R1+0x150] ;  /* 0x0001500001087983 */ /* 0x002ea80000300a00 */
[----:B------:R-:W2:Y:S04]  /*13900*/  LDL.LU.64 R10, [R1+0x158] ;  /* 0x00015800010a7983 */ /* 0x000ea80000300a00 */
[----:B--2---:R-:W-:Y:S04]  /*13910*/  STL.64 [R1+0x2aa8], R10 ;  /* 0x002aa80a01007387 */ /* 0x004fe80000100a00 */
[----:B------:R1:W-:Y:S04]  /*13920*/  STL.64 [R1+0x2aa0], R8 ;  /* 0x002aa00801007387 */ /* 0x0003e80000100a00 */
[----:B-1----:R-:W2:Y:S04]  /*13930*/  LDL.LU.64 R8, [R1+0x160] ;  /* 0x0001600001087983 */ /* 0x002ea80000300a00 */
[----:B------:R-:W2:Y:S04]  /*13940*/  LDL.LU.64 R10, [R1+0x168] ;  /* 0x00016800010a7983 */ /* 0x000ea80000300a00 */
[----:B--2---:R-:W-:Y:S04]  /*13950*/  STL.64 [R1+0x2ac0], R10 ;  /* 0x002ac00a01007387 */ /* 0x004fe80000100a00 */
[----:B------:R1:W-:Y:S04]  /*13960*/  STL.64 [R1+0x2ab8], R8 ;  /* 0x002ab80801007387 */ /* 0x0003e80000100a00 */
[----:B-1----:R-:W2:Y:S04]  /*13970*/  LDL.LU.64 R8, [R1+0x170] ;  /* 0x0001700001087983 */ /* 0x002ea80000300a00 */
[----:B------:R-:W2:Y:S01]  /*13980*/  LDL.LU.64 R10, [R1+0x178] ;  /* 0x00017800010a7983 */ /* 0x000ea20000300a00 */
[C---:B---3--:R-:W-:Y:S03]  /*13990*/  HMMA.1688.F32.TF32 R24, R4.reuse, R20, R24 ;  /* 0x000000140418723c */ /* 0x048fe60000081018 */
[----:B--2---:R-:W-:Y:S04]  /*139a0*/  STL.64 [R1+0x2ad8], R10 ;  /* 0x002ad80a01007387 */ /* 0x004fe80000100a00 */
[----:B------:R1:W-:Y:S04]  /*139b0*/  STL.64 [R1+0x2ad0], R8 ;  /* 0x002ad00801007387 */ /* 0x0003e80000100a00 */
[----:B-1----:R-:W2:Y:S04]  /*139c0*/  LDL.LU.64 R8, [R1+0x180] ;  /* 0x0001800001087983 */ /* 0x002ea80000300a00 */
[----:B------:R-:W3:Y:S04]  /*139d0*/  LDL.LU.64 R10, [R1+0x188] ;  /* 0x00018800010a7983 */ /* 0x000ee80000300a00 */
[----:B---3--:R-:W-:Y:S04]  /*139e0*/  STL.64 [R1+0x2af0], R10 ;  /* 0x002af00a01007387 */ /* 0x008fe80000100a00 */
[----:B--2---:R1:W-:Y:S04]  /*139f0*/  STL.64 [R1+0x2ae8], R8 ;  /* 0x002ae80801007387 */ /* 0x0043e80000100a00 */
[----:B-1----:R-:W2:Y:S04]  /*13a00*/  LDL.LU.64 R8, [R1+0x190] ;  /* 0x0001900001087983 */ /* 0x002ea80000300a00 */
[----:B------:R-:W2:Y:S04]  /*13a10*/  LDL.LU.64 R10, [R1+0x198] ;  /* 0x00019800010a7983 */ /* 0x000ea80000300a00 */
[----:B------:R-:W-:Y:S04]  /*13a20*/  STL.64 [R1+0x1f0], R24 ;  /* 0x0001f01801007387 */ /* 0x000fe80000100a00 */
[----:B------:R1:W-:Y:S04]  /*13a30*/  STL.64 [R1+0x1f8], R26 ;  /* 0x0001f81a01007387 */ /* 0x0003e80000100a00 */
[----:B-1----:R-:W3:Y:S04]  /*13a40*/  LDL.LU R26, [R1+0x2b00] ;  /* 0x002b0000011a7983 */ /* 0x002ee80000300800 */
[----:B------:R-:W4:Y:S04]  /*13a50*/  LDL.LU.64 R24, [R1+0x2af8] ;  /* 0x002af80001187983 */ /* 0x000f280000300a00 */
[----:B------:R-:W-:Y:S04]  /*13a60*/  STL.64 [R1+0x2a88], R22 ;  /* 0x002a881601007387 */ /* 0x000fe80000100a00 */
[----:B------:R1:W-:Y:S04]  /*13a70*/  STL.64 [R1+0x2a80], R20 ;  /* 0x002a801401007387 */ /* 0x0003e80000100a00 */
[----:B-1----:R-:W2:Y:S04]  /*13a80*/  LDL.LU.64 R20, [R1+0x140] ;  /* 0x0001400001147983 */ /* 0x002ea80000300a00 */
[----:B------:R-:W2:Y:S01]  /*13a90*/  LDL.LU.64 R22, [R1+0x148] ;  /* 0x0001480001167983 */ /* 0x000ea20000300a00 */
[----:B----4-:R-:W-:Y:S03]  /*13aa0*/  HMMA.1688.F32.TF32 R4, R4, R24, R12 ;  /* 0x000000180404723c */ /* 0x010fe6000008100c */
[----:B------:R-:W4:Y:S04]  /*13ab0*/  LDL.LU.64 R12, [R1+0x280] ;  /* 0x00028000010c7983 */ /* 0x000f280000300a00 */
[----:B------:R-:W4:-:S12]  /*13ac0*/  LDL.LU.64 R14, [R1+0x288] ;  /* 0x00028800010e7983 */ /* 0x000f180000300a00 */
[----:B------:R-:W-:Y:S04]  /*13ad0*/  STL.64 [R1+0x1e0], R4 ;  /* 0x0001e00401007387 */ /* 0x000fe80000100a00 */
[----:B------:R-:W-:Y:S04]  /*13ae0*/  STL.64 [R1+0x1e8], R6 ;  /* 0x0001e80601007387 */ /* 0x000fe80000100a00 */
[----:B------:R-:W-:Y:S04]  /*13af0*/  LDS R4, [R0+UR9+0x100] ;  /* 0x0001000900047984 */ /* 0x000fe80008000800 */
[----:B------:R-:W-:Y:S04]  /*13b00*/  LDS R6, [R0+UR9+0x1100] ;  /* 0x0011000900067984 */ /* 0x000fe80008000800 */
[----:B------:R-:W-:Y:S04]  /*13b10*/  LDS R5, [R2+UR9+0x100] ;  /* 0x0001000902057984 */ /* 0x000fe80008000800 */
[----:B------:R-:W2:Y:S02]  /*13b20*/  LDS R7, [R2+UR9+0x1100] ;  /* 0x0011000902077984 */ /* 0x000ea40008000800 */
[----:B--2---:R-:W-:Y:S02]  /*13b30*/  HMMA.1688.F32.TF32 R16, R4, R16, R8 ;  /* 0x000000100410723c */ /* 0x004fe40000081008 */
[----:B------:R-:W2:Y:S04]  /*13b40*/  LDL.LU.64 R10, [R1+0x2af0] ;  /* 0x002af000010a7983 */ /* 0x000ea80000300a00 */
[----:B------:R-:W2:-:S13]  /*13b50*/  LDL.LU.64 R8, [R1+0x2ae8] ;  /* 0x002ae80001087983 */ /* 0x000e9a0000300a00 */
[----:B------:R1:W-:Y:S04]  /*13b60*/  STL.64 [R1+0x1d0], R16 ;  /* 0x0001d01001007387 */ /* 0x0003e80000100a00 */
[----:B------:R2:W-:Y:S04]  /*13b70*/  STL.64 [R1+0x1d8], R18 ;  /* 0x0001d81201007387 */ /* 0x0005e80000100a00 */
[----:B-1----:R-:W2:Y:S02]  /*13b80*/  LDL.LU.64 R16, [R1+0x2ae0] ;  /* 0x002ae00001107983 */ /* 0x002ea40000300a00 */
        /* <DEDUP_REMOVED lines=16> */
[----:B------:R-:W-:Y:S04]  /*13c90*/  STL.64 [R1+0x1a8], R18 ;  /* 0x0001a81201007387 */ /* 0x000fe80000100a00 */
[----:B-1----:R-:W2:Y:S02]  /*13ca0*/  LDL.LU.64 R16, [R1+0x2a98] ;  /* 0x002a980001107983 */ /* 0x002ea40000300a00 */
[----:B--2---:R-:W-:-:S15]  /*13cb0*/  HMMA.1688.F32.TF32 R8, R4, R16, R8 ;  /* 0x000000100408723c */ /* 0x004fde0000081008 */
[----:B------:R-:W-:-:S04]  /*13cc0*/  NOP ;  /* 0x0000000000007918 */ /* 0x000fc80000000000 */
[----:B------:R1:W-:Y:S04]  /*13cd0*/  STL.64 [R1+0x190], R8 ;  /* 0x0001900801007387 */ /* 0x0003e80000100a00 */
[----:B------:R-:W-:Y:S04]  /*13ce0*/  STL.64 [R1+0x198], R10 ;  /* 0x0001980a01007387 */ /* 0x000fe80000100a00 */
[----:B-1----:R-:W2:Y:S04]  /*13cf0*/  LDL.LU.64 R8, [R1+0x2a90] ;  /* 0x002a900001087983 */ /* 0x002ea80000300a00 */
[----:B------:R1:W-:Y:S04]  /*13d00*/  STL.64 [R1+0x2a68], R16 ;  /* 0x002a681001007387 */ /* 0x0003e80000100a00 */
[----:B-1----:R-:W3:Y:S04]  /*13d10*/  LDL.LU.64 R16, [R1+0x130] ;  /* 0x0001300001107983 */ /* 0x002ee80000300a00 */
[----:B------:R-:W3:Y:S01]  /*13d20*/  LDL.LU.64 R18, [R1+0x138] ;  /* 0x0001380001127983 */ /* 0x000ee20000300a00 */
[----:B--2---:R-:W-:-:S15]  /*13d30*/  HMMA.1688.F32.TF32 R20, R4, R8, R20 ;  /* 0x000000080414723c */ /* 0x004fde0000081014 */
[----:B------:R-:W-:-:S04]  /*13d40*/  NOP ;  /* 0x0000000000007918 */ /* 0x000fc80000000000 */
[----:B------:R-:W-:Y:S04]  /*13d50*/  STL.64 [R1+0x180], R20 ;  /* 0x0001801401007387 */ /* 0x000fe80000100a00 */
[----:B------:R1:W-:Y:S04]  /*13d60*/  STL.64 [R1+0x188], R22 ;  /* 0x0001881601007387 */ /* 0x0003e80000100a00 */
[----:B-1----:R-:W2:Y:S04]  /*13d70*/  LDL.LU.64 R22, [R1+0x2a88] ;  /* 0x002a880001167983 */ /* 0x002ea80000300a00 */
[----:B------:R-:W3:Y:S04]  /*13d80*/  LDL.LU.64 R20, [R1+0x2a80] ;  /* 0x002a800001147983 */ /* 0x000ee80000300a00 */
[----:B------:R3:W-:Y:S02]  /*13d90*/  STL.64 [R1+0x2a78], R8 ;  /* 0x002a780801007387 */ /* 0x0007e40000100a00 */
[----:B---3--:R-:W-:Y:S02]  /*13da0*/  HMMA.1688.F32.TF32 R8, R4, R20, R16 ;  /* 0x000000140408723c */ /* 0x008fe40000081010 */
[----:B--2---:R-:W-:Y:S04]  /*13db0*/  STL.64 [R1+0x2a20], R22 ;  /* 0x002a201601007387 */ /* 0x004fe80000100a00 */
[----:B------:R1:W-:-:S13]  /*13dc0*/  STL.64 [R1+0x2a18], R20 ;  /* 0x002a181401007387 */ /* 0x0003da0000100a00 */
[----:B------:R-:W-:Y:S04]  /*13dd0*/  STL.64 [R1+0x170], R8 ;  /* 0x0001700801007387 */ /* 0x000fe80000100a00 */
[----:B------:R-:W-:Y:S04]  /*13de0*/  STL.64 [R1+0x178], R10 ;  /* 0x0001780a01007387 */ /* 0x000fe80000100a00 */
[----:B-1----:R-:W2:Y:S01]  /*13df0*/  LDL.LU.64 R20, [R1+0x30] ;  /* 0x0000300001147983 */ /* 0x002ea20000300a00 */
[----:B----4-:R-:W-:Y:S03]  /*13e00*/  HMMA.1688.F32.TF32 R4, R4, R24, R12 ;  /* 0x000000180404723c */ /* 0x010fe6000008100c */
[----:B--2---:R1:W-:Y:S04]  /*13e10*/  STL.64 [R1+0x2a60], R20 ;  /* 0x002a601401007387 */ /* 0x0043e80000100a00 */
[----:B-1----:R-:W2:Y:S04]  /*13e20*/  LDL.LU.64 R20, [R1+0x40] ;  /* 0x0000400001147983 */ /* 0x002ea80000300a00 */
[----:B--2---:R1:W-:Y:S04]  /*13e30*/  STL.64 [R1+0x2a70], R20 ;  /* 0x002a701401007387 */ /* 0x0043e80000100a00 */
[----:B-1----:R-:W2:Y:S04]  /*13e40*/  LDL.LU.64 R20, [R1+0x50] ;  /* 0x0000500001147983 */ /* 0x002ea80000300a00 */
[----:B------:R-:W2:Y:S04]  /*13e50*/  LDL.LU.64 R8, [R1+0x120] ;  /* 0x0001200001087983 */ /* 0x000ea80000300a00 */
[----:B------:R-:W2:Y:S04]  /*13e60*/  LDL.LU.64 R10, [R1+0x128] ;  /* 0x00012800010a7983 */ /* 0x000ea80000300a00 */
[----:B------:R-:W-:Y:S04]  /*13e70*/  STL.64 [R1+0x160], R4 ;  /* 0x0001600401007387 */ /* 0x000fe80000100a00 */
[----:B------:R-:W-:Y:S04]  /*13e80*/  STL.64 [R1+0x168], R6 ;  /* 0x0001680601007387 */ /* 0x000fe80000100a00 */
[----:B------:R-:W3:Y:S04]  /*13e90*/  LDL.LU.64 R16, [R1+0x110] ;  /* 0x0001100001107983 */ /* 0x000ee80000300a00 */
[----:B------:R-:W3:Y:S04]  /*13ea0*/  LDL.LU.64 R18, [R1+0x118] ;  /* 0x0001180001127983 */ /* 0x000ee80000300a00 */
[----:B------:R-:W-:Y:S04]  /*13eb0*/  STL [R1+0x2a48], R26 ;  /* 0x002a481a01007387 */ /* 0x000fe80000100800 */
[----:B------:R1:W-:Y:S04]  /*13ec0*/  STL.64 [R1+0x2a40], R24 ;  /* 0x002a401801007387 */ /* 0x0003e80000100a00 */
[----:B------:R-:W-:Y:S04]  /*13ed0*/  LDS R4, [R0+UR9+0x200] ;  /* 0x0002000900047984 */ /* 0x000fe80008000800 */
[----:B------:R-:W-:Y:S04]  /*13ee0*/  LDS R6, [R0+UR9+0x1200] ;  /* 0x0012000900067984 */ /* 0x000fe80008000800 */
[----:B-1----:R-:W4:Y:S04]  /*13ef0*/  LDL.LU.64 R24, [R1+0xf0] ;  /* 0x0000f00001187983 */ /* 0x002f280000300a00 */
[----:B------:R-:W2:Y:S04]  /*13f00*/  LDL.LU.64 R26, [R1+0xf8] ;  /* 0x0000f800011a7983 */ /* 0x000ea80000300a00 */
[----:B------:R-:W-:Y:S04]  /*13f10*/  LDS R5, [R2+UR9+0x200] ;  /* 0x0002000902057984 */ /* 0x000fe80008000800 */
[----:B------:R-:W1:Y:S04]  /*13f20*/  LDS R7, [R2+UR9+0x1200] ;  /* 0x0012000902077984 */ /* 0x000e680008000800 */
[----:B--2---:R-:W-:Y:S04]  /*13f30*/  STL.64 [R1+0x2a58], R26 ;  /* 0x002a581a01007387 */ /* 0x004fe80000100a00 */
[----:B----4-:R2:W-:Y:S04]  /*13f40*/  STL.64 [R1+0x2a50], R24 ;  /* 0x002a501801007387 */ /* 0x0105e80000100a00 */
[----:B--2---:R-:W2:Y:S04]  /*13f50*/  LDL.LU.64 R24, [R1+0x100] ;  /* 0x0001000001187983 */ /* 0x004ea80000300a00 */
[----:B------:R-:W2:Y:S04]  /*13f60*/  LDL.LU.64 R26, [R1+0x108] ;  /* 0x00010800011a7983 */ /* 0x000ea80000300a00 */
[----:B------:R-:W4:Y:S04]  /*13f70*/  LDL.LU.64 R12, [R1+0xe0] ;  /* 0x0000e000010c7983 */ /* 0x000f280000300a00 */
[----:B------:R-:W2:Y:S01]  /*13f80*/  LDL.LU.64 R14, [R1+0xe8] ;  /* 0x0000e800010e7983 */ /* 0x000ea20000300a00 */
[----:B-1----:R-:W-:Y:S01]  /*13f90*/  HMMA.1688.F32.TF32 R8, R4, R20, R8 ;  /* 0x000000140408723c */ /* 0x002fe20000081008 */
[----:B------:R-:W-:-:S02]  /*13fa0*/  IMAD.MOV.U32 R3, RZ, RZ, R21 ;  /* 0x000000ffff037224 */ /* 0x000fc400078e0015 */
[----:B--2---:R-:W-:Y:S04]  /*13fb0*/  STL.64 [R1+0x2a38], R14 ;  /* 0x002a380e01007387 */ /* 0x004fe80000100a00 */
[----:B----4-:R1:W-:Y:S04]  /*13fc0*/  STL.64 [R1+0x2a30], R12 ;  /* 0x002a300c01007387 */ /* 0x0103e80000100a00 */
[----:B-1----:R-:W2:Y:S08]  /*13fd0*/  LDL.LU.64 R12, [R1+0x20] ;  /* 0x00002000010c7983 */ /* 0x002eb00000300a00 */
[----:B------:R1:W-:Y:S04]  /*13fe0*/  STL.64 [R1+0x150], R8 ;  /* 0x0001500801007387 */ /* 0x0003e80000100a00 */
[----:B------:R4:W-:Y:S04]  /*13ff0*/  STL.64 [R1+0x158], R10 ;  /* 0x0001580a01007387 */ /* 0x0009e80000100a00 */
[----:B-1----:R-:W2:Y:S01]  /*14000*/  LDL.LU.64 R8, [R1+0x2a78] ;  /* 0x002a780001087983 */ /* 0x002ea20000300a00 */
[----:B----4-:R-:W-:-:S03]  /*14010*/  IMAD.MOV.U32 R10, RZ, RZ, R20 ;  /* 0x000000ffff0a7224 */ /* 0x010fc600078e0014 */
[----:B------:R-:W3:Y:S02]  /*14020*/  LDL.LU.64 R20, [R1+0x2a70] ;  /* 0x002a700001147983 */ /* 0x000ee40000300a00 */
[----:B---3--:R-:W-:Y:S01]  /*14030*/  HMMA.1688.F32.TF32 R16, R4, R20, R16 ;  /* 0x000000140410723c */ /* 0x008fe20000081010 */
[----:B------:R-:W-:-:S15]  /*14040*/  IMAD.MOV.U32 R11, RZ, RZ, R21 ;  /* 0x000000ffff0b7224 */ /* 0x000fde00078e0015 */
[----:B------:R-:W-:-:S03]  /*14050*/  NOP ;  /* 0x0000000000007918 */ /* 0x000fc60000000000 */
[----:B------:R1:W-:Y:S04]  /*14060*/  STL.64 [R1+0x140], R16 ;  /* 0x0001401001007387 */ /* 0x0003e80000100a00 */
[----:B------:R3:W-:Y:S04]  /*14070*/  STL.64 [R1+0x148], R18 ;  /* 0x0001481201007387 */ /* 0x0007e80000100a00 */
[----:B-1----:R-:W4:Y:S01]  /*14080*/  LDL.LU.64 R16, [R1+0x2a68] ;  /* 0x002a680001107983 */ /* 0x002f220000300a00 */
[----:B---3--:R-:W-:-:S03]  /*14090*/  IMAD.MOV.U32 R18, RZ, RZ, R20 ;  /* 0x000000ffff127224 */ /* 0x008fc600078e0014 */
[----:B------:R-:W3:Y:S02]  /*140a0*/  LDL.LU.64 R20, [R1+0x2a60] ;  /* 0x002a600001147983 */ /* 0x000ee40000300a00 */
[----:B---3--:R-:W-:-:S15]  /*140b0*/  HMMA.1688.F32.TF32 R24, R4, R20, R24 ;  /* 0x000000140418723c */ /* 0x008fde0000081018 */
[----:B------:R-:W-:-:S04]  /*140c0*/  NOP ;  /* 0x0000000000007918 */ /* 0x000fc80000000000 */
[----:B------:R-:W-:Y:S04]  /*140d0*/  STL.64 [R1+0x130], R24 ;  /* 0x0001301801007387 */ /* 0x000fe80000100a00 */
[----:B------:R1:W-:Y:S04]  /*140e0*/  STL.64 [R1+0x138], R26 ;  /* 0x0001381a01007387 */ /* 0x0003e80000100a00 */
[----:B-1----:R-:W3:Y:S04]  /*140f0*/  LDL.LU.64 R26, [R1+0x2a58] ;  /* 0x002a5800011a7983 */ /* 0x002ee80000300a00 */
[----:B------:R-:W3:Y:S01]  /*14100*/  LDL.LU.64 R24, [R1+0x2a50] ;  /* 0x002a500001187983 */ /* 0x000ee20000300a00 */
[----:B------:R-:W-:-:S02]  /*14110*/  IMAD.MOV.U32 R28, RZ, RZ, R20 ;  /* 0x000000ffff1c7224 */ /* 0x000fc400078e0014 */
[----:B------:R-:W-:Y:S02]  /*14120*/  IMAD.MOV.U32 R19, RZ, RZ, R21 ;  /* 0x000000ffff137224 */ /* 0x000fe400078e0015 */
[----:B------:R-:W4:Y:S04]  /*14130*/  LDL.LU.64 R20, [R1+0xd0] ;  /* 0x0000d00001147983 */ /* 0x000f280000300a00 */
[----:B------:R-:W4:Y:S01]  /*14140*/  LDL.LU.64 R22, [R1+0xd8] ;  /* 0x0000d80001167983 */ /* 0x000f220000300a00 */
[----:B--2---:R-:W-:Y:S01]  /*14150*/  IMAD.MOV.U32 R29, RZ, RZ, R13 ;  /* 0x000000ffff1d7224 */ /* 0x004fe200078e000d */
[----:B---3--:R-:W-:-:S15]  /*14160*/  HMMA.1688.F32.TF32 R24, R4, R12, R24 ;  /* 0x0000000c0418723c */ /* 0x008fde0000081018 */
[----:B------:R-:W-:-:S04]  /*14170*/  NOP ;  /* 0x0000000000007918 */ /* 0x000fc80000000000 */
[----:B------:R-:W-:Y:S04]  /*14180*/  STL.64 [R1+0x120], R24 ;  /* 0x0001201801007387 */ /* 0x000fe80000100a00 */
[----:B------:R1:W-:Y:S04]  /*14190*/  STL.64 [R1+0x128], R26 ;  /* 0x0001281a01007387 */ /* 0x0003e80000100a00 */
[----:B-1----:R-:W2:Y:S01]  /*141a0*/  LDL.LU R26, [R1+0x2a48] ;  /* 0x002a4800011a7983 */ /* 0x002ea20000300800 */
[----:B------:R-:W-:-:S03]  /*141b0*/  IMAD.MOV.U32 R27, RZ, RZ, R12 ;  /* 0x000000ffff1b7224 */ /* 0x000fc600078e000c */
[----:B------:R-:W3:Y:S04]  /*141c0*/  LDL.LU.64 R24, [R1+0x2a40] ;  /* 0x002a400001187983 */ /* 0x000ee80000300a00 */
[----:B------:R-:W2:Y:S04]  /*141d0*/  LDL.LU.64 R14, [R1+0x2a38] ;  /* 0x002a3800010e7983 */ /* 0x000ea80000300a00 */
[----:B------:R-:W2:Y:S01]  /*141e0*/  LDL.LU.64 R12, [R1+0x2a30] ;  /* 0x002a3000010c7983 */ /* 0x000ea20000300a00 */
[C---:B----4-:R-:W-:Y:S08]  /*141f0*/  HMMA.1688.F32.TF32 R20, R4.reuse, R8, R20 ;  /* 0x000000080414723c */ /* 0x050ff00000081014 */
[----:B--2---:R-:W-:-:S15]  /*14200*/  HMMA.1688.F32.TF32 R12, R4, R16, R12 ;  /* 0x00000010040c723c */ /* 0x004fde000008100c */
[----:B------:R-:W-:-:S04]  /*14210*/  NOP ;  /* 0x0000000000007918 */ /* 0x000fc80000000000 */
[----:B------:R1:W-:Y:S04]  /*14220*/  STL.64 [R1+0x110], R12 ;  /* 0x0001100c01007387 */ /* 0x0003e80000100a00 */
[----:B------:R2:W-:Y:S04]  /*14230*/  STL.64 [R1+0x118], R14 ;  /* 0x0001180e01007387 */ /* 0x0005e80000100a00 */
[----:B-1----:R-:W3:Y:S04]  /*14240*/  LDL.LU.64 R12, [R1+0xb0] ;  /* 0x0000b000010c7983 */ /* 0x002ee80000300a00 */
[----:B--2---:R-:W3:Y:S04]  /*14250*/  LDL.LU.64 R14, [R1+0xb8] ;  /* 0x0000b800010e7983 */ /* 0x004ee80000300a00 */
[----:B------:R1:W-:Y:S02]  /*14260*/  STL.64 [R1+0x29c0], R16 ;  /* 0x0029c01001007387 */ /* 0x0003e40000100a00 */
[----:B-1----:R-:W-:-:S02]  /*14270*/  IMAD.MOV.U32 R16, RZ, RZ, R27 ;  /* 0x000000ffff107224 */ /* 0x002fc400078e001b */
[----:B------:R-:W-:Y:S01]  /*14280*/  IMAD.MOV.U32 R17, RZ, RZ, R29 ;  /* 0x000000ffff117224 */ /* 0x000fe200078e001d */
[----:B------:R-:W2:Y:S04]  /*14290*/  LDL.LU R27, [R1+0x2a28] ;  /* 0x002a2800011b7983 */ /* 0x000ea80000300800 */
[----:B------:R1:W-:Y:S02]  /*142a0*/  STL.64 [R1+0x29d0], R16 ;  /* 0x0029d01001007387 */ /* 0x0003e40000100a00 */
[----:B-1----:R-:W-:Y:S02]  /*142b0*/  IMAD.MOV.U32 R16, RZ, RZ, R28 ;  /* 0x000000ffff107224 */ /* 0x002fe400078e001c */
[----:B------:R-:W-:-:S05]  /*142c0*/  IMAD.MOV.U32 R17, RZ, RZ, R19 ;  /* 0x000000ffff117224 */ /* 0x000fca00078e0013 */
[----:B------:R1:W-:Y:S02]  /*142d0*/  STL.64 [R1+0x29e8], R16 ;  /* 0x0029e81001007387 */ /* 0x0003e40000100a00 */
[----:B-1----:R-:W-:Y:S02]  /*142e0*/  IMAD.MOV.U32 R16, RZ, RZ, R18 ;  /* 0x000000ffff107224 */ /* 0x002fe400078e0012 */
[----:B------:R-:W-:-:S05]  /*142f0*/  IMAD.MOV.U32 R17, RZ, RZ, R11 ;  /* 0x000000ffff117224 */ /* 0x000fca00078e000b */
[----:B------:R1:W-:Y:S04]  /*14300*/  STL.64 [R1+0x2a00], R16 ;  /* 0x002a001001007387 */ /* 0x0003e80000100a00 */
[----:B------:R-:W-:Y:S04]  /*14310*/  STL.64 [R1+0x100], R20 ;  /* 0x0001001401007387 */ /* 0x000fe80000100a00 */
[----:B------:R4:W-:Y:S01]  /*14320*/  STL.64 [R1+0x108], R22 ;  /* 0x0001081601007387 */ /* 0x0009e20000100a00 */
[----:B-1----:R-:W-:-:S03]  /*14330*/  IMAD.MOV.U32 R16, RZ, RZ, R10 ;  /* 0x000000ffff107224 */ /* 0x002fc600078e000a */
[----:B----4-:R-:W4:Y:S04]  /*14340*/  LDL.LU.64 R22, [R1+0x2a20] ;  /* 0x002a200001167983 */ /* 0x010f280000300a00 */
[----:B------:R-:W2:Y:S04]  /*14350*/  LDL.LU.64 R20, [R1+0x2a18] ;  /* 0x002a180001147983 */ /* 0x000ea80000300a00 */
[----:B------:R1:W-:Y:S04]  /*14360*/  STL.64 [R1+0x29c8], R8 ;  /* 0x0029c80801007387 */ /* 0x0003e80000100a00 */
[----:B-1----:R-:W3:Y:S04]  /*14370*/  LDL.LU.64 R8, [R1+0xc0] ;  /* 0x0000c00001087983 */ /* 0x002ee80000300a00 */
[----:B------:R-:W3:Y:S04]  /*14380*/  LDL.LU.64 R10, [R1+0xc8] ;  /* 0x0000c800010a7983 */ /* 0x000ee80000300a00 */
[----:B----4-:R-:W-:Y:S04]  /*14390*/  STL.64 [R1+0x29e0], R22 ;  /* 0x0029e01601007387 */ /* 0x010fe80000100a00 */
[----:B--2---:R-:W-:Y:S01]  /*143a0*/  STL.64 [R1+0x29d8], R20 ;  /* 0x0029d81401007387 */ /* 0x004fe20000100a00 */
[C---:B---3--:R-:W-:Y:S08]  /*143b0*/  HMMA.1688.F32.TF32 R8, R4.reuse, R20, R8 ;  /* 0x000000140408723c */ /* 0x048ff00000081008 */
[----:B------:R-:W-:Y:S11]  /*143c0*/  HMMA.1688.F32.TF32 R4, R4, R24, R12 ;  /* 0x000000180404723c */ /* 0x000ff6000008100c */
[----:B------:R-:W-:Y:S04]  /*143d0*/  STL.64 [R1+0xf0], R8 ;  /* 0x0000f00801007387 */ /* 0x000fe80000100a00 */
[----:B------:R-:W-:Y:S04]  /*143e0*/  STL.64 [R1+0xf8], R10 ;  /* 0x0000f80a01007387 */ /* 0x000fe80000100a00 */
[----:B------:R-:W-:Y:S04]  /*143f0*/  STL.64 [R1+0x29f8], R26 ;  /* 0x0029f81a01007387 */ /* 0x000fe80000100a00 */
[----:B------:R1:W-:Y:S04]  /*14400*/  STL.64 [R1+0x29f0], R24 ;  /* 0x0029f01801007387 */ /* 0x0003e80000100a00 */
[----:B------:R-:W-:Y:S04]  /*14410*/  STL.64 [R1+0xe0], R4 ;  /* 0x0000e00401007387 */ /* 0x000fe80000100a00 */
[----:B------:R-:W-:Y:S04]  /*14420*/  STL.64 [R1+0xe8], R6 ;  /* 0x0000e80601007387 */ /* 0x000fe80000100a00 */
[----:B-1----:R-:W2:Y:S04]  /*14430*/  LDL.LU.64 R24, [R1+0x90] ;  /* 0x0000900001187983 */ /* 0x002ea80000300a00 */
[----:B------:R-:W3:Y:S04]  /*14440*/  LDL.LU.64 R26, [R1+0x98] ;  /* 0x00009800011a7983 */ /* 0x000ee80000300a00 */
[----:B------:R-:W-:Y:S04]  /*14450*/  LDS R4, [R0+UR9+0x300] ;  /* 0x0003000900047984 */ /* 0x000fe80008000800 */
[----:B------:R-:W-:Y:S04]  /*14460*/  LDS R6, [R0+UR9+0x1300] ;  /* 0x0013000900067984 */ /* 0x000fe80008000800 */
[----:B------:R-:W-:Y:S04]  /*14470*/  LDS R5, [R2+UR9+0x300] ;  /* 0x0003000902057984 */ /* 0x000fe80008000800 */
[----:B------:R-:W1:Y:S04]  /*14480*/  LDS R7, [R2+UR9+0x1300] ;  /* 0x0013000902077984 */ /* 0x000e680008000800 */
[----:B---3--:R-:W-:Y:S04]  /*14490*/  STL.64 [R1+0x2a10], R26 ;  /* 0x002a101a01007387 */ /* 0x008fe80000100a00 */
[----:B--2---:R2:W-:Y:S04]  /*144a0*/  STL.64 [R1+0x2a08], R24 ;  /* 0x002a081801007387 */ /* 0x0045e80000100a00 */
[----:B--2---:R-:W1:Y:S04]  /*144b0*/  LDL.LU.64 R24, [R1+0xa0] ;  /* 0x0000a00001187983 */ /* 0x004e680000300a00 */
[----:B------:R-:W1:Y:S01]  /*144c0*/  LDL.LU.64 R26, [R1+0xa8] ;  /* 0x0000a800011a7983 */ /* 0x000e620000300a00 */
[----:B------:R-:W-:-:S03]  /*144d0*/  IMAD.MOV.U32 R17, RZ, RZ, R3 ;  /* 0x000000ffff117224 */ /* 0x000fc600078e0003 */
[----:B------:R-:W2:Y:S04]  /*144e0*/  LDL.LU.64 R20, [R1+0x80] ;  /* 0x0000800001147983 */ /* 0x000ea80000300a00 */
[----:B------:R-:W2:Y:S04]  /*144f0*/  LDL.LU.64 R22, [R1+0x88] ;  /* 0x0000880001167983 */ /* 0x000ea80000300a00 */
[----:B------:R-:W3:Y:S04]  /*14500*/  LDL.LU.64 R8, [R1+0x70] ;  /* 0x0000700001087983 */ /* 0x000ee80000300a00 */
[----:B------:R-:W3:Y:S04]  /*14510*/  LDL.LU.64 R10, [R1+0x78] ;  /* 0x00007800010a7983 */ /* 0x000ee80000300a00 */
[----:B------:R-:W4:Y:S04]  /*14520*/  LDL.LU.64 R12, [R1+0x60] ;  /* 0x00006000010c7983 */ /* 0x000f280000300a00 */
[----:B------:R-:W4:Y:S01]  /*14530*/  LDL.LU.64 R14, [R1+0x68] ;  /* 0x00006800010e7983 */ /* 0x000f220000300a00 */
[----:B-1----:R-:W-:Y:S03]  /*14540*/  HMMA.1688.F32.TF32 R16, R4, R16, R24 ;  /* 0x000000100410723c */ /* 0x002fe60000081018 */
[----:B------:R-:W2:Y:S04]  /*14550*/  LDL.LU.64 R26, [R1+0x2a10] ;  /* 0x002a1000011a7983 */ /* 0x000ea80000300a00 */
[----:B------:R-:W2:-:S12]  /*14560*/  LDL.LU.64 R24, [R1+0x2a08] ;  /* 0x002a080001187983 */ /* 0x000e980000300a00 */
[----:B------:R-:W-:Y:S01]  /*14570*/  IMAD.MOV.U32 R29, RZ, RZ, R17 ;  /* 0x000000ffff1d7224 */ /* 0x000fe200078e0011 */
[----:B------:R1:W-:Y:S04]  /*14580*/  STL [R1+0xd0], R16 ;  /* 0x0000d01001007387 */ /* 0x0003e80000100800 */
[----:B-1----:R-:W2:Y:S01]  /*14590*/  LDL.LU.64 R16, [R1+0x2a00] ;  /* 0x002a000001107983 */ /* 0x002ea20000300a00 */
[----:B------:R-:W-:Y:S02]  /*145a0*/  IMAD.MOV.U32 R28, RZ, RZ, R18 ;  /* 0x000000ffff1c7224 */ /* 0x000fe400078e0012 */
[----:B------:R-:W-:-:S05]  /*145b0*/  IMAD.MOV.U32 R3, RZ, RZ, R19 ;  /* 0x000000ffff037224 */ /* 0x000fca00078e0013 */
[----:B------:R-:W-:Y:S04]  /*145c0*/  STL [R1+0x27f0], R3 ;  /* 0x0027f00301007387 */ /* 0x000fe80000100800 */
[----:B------:R-:W-:Y:S04]  /*145d0*/  STL [R1+0x27ec], R28 ;  /* 0x0027ec1c01007387 */ /* 0x000fe80000100800 */
[----:B------:R-:W-:Y:S01]  /*145e0*/  STL [R1+0x27e8], R29 ;  /* 0x0027e81d01007387 */ /* 0x000fe20000100800 */
[----:B--2---:R-:W-:Y:S03]  /*145f0*/  HMMA.1688.F32.TF32 R16, R4, R16, R24 ;  /* 0x000000100410723c */ /* 0x004fe60000081018 */
[----:B------:R-:W2:Y:S04]  /*14600*/  LDL.LU.64 R26, [R1+0x29f8] ;  /* 0x0029f800011a7983 */ /* 0x000ea80000300a00 */
[----:B------:R-:W2:-:S12]  /*14610*/  LDL.LU.64 R24, [R1+0x29f0] ;  /* 0x0029f00001187983 */ /* 0x000e980000300a00 */
[----:B------:R1:W-:Y:S04]  /*14620*/  STL.64 [R1+0xc0], R16 ;  /* 0x0000c01001007387 */ /* 0x0003e80000100a00 */
[----:B------:R2:W-:Y:S04]  /*14630*/  STL.64 [R1+0xc8], R18 ;  /* 0x0000c81201007387 */ /* 0x0005e80000100a00 */
[----:B-1----:R-:W2:Y:S02]  /*14640*/  LDL.LU.64 R16, [R1+0x29e8] ;  /* 0x0029e80001107983 */ /* 0x002ea40000300a00 */
[----:B--2---:R-:W-:Y:S02]  /*14650*/  HMMA.1688.F32.TF32 R16, R4, R16, R20 ;  /* 0x000000100410723c */ /* 0x004fe40000081014 */
[----:B------:R-:W2:Y:S04]  /*14660*/  LDL.LU.64 R22, [R1+0x29e0] ;  /* 0x0029e00001167983 */ /* 0x000ea80000300a00 */
[----:B------:R-:W2:-:S13]  /*14670*/  LDL.LU.64 R20, [R1+0x29d8] ;  /* 0x0029d80001147983 */ /* 0x000e9a0000300a00 */
[----:B------:R-:W-:Y:S01]  /*14680*/  IMAD.MOV.U32 R3, RZ, RZ, R17 ;  /* 0x000000ffff037224 */ /* 0x000fe200078e0011 */
[----:B------:R1:W-:Y:S04]  /*14690*/  STL [R1+0xb0], R16 ;  /* 0x0000b01001007387 */ /* 0x0003e80000100800 */
[----:B-1----:R-:W3:Y:S01]  /*146a0*/  LDL.LU.64 R16, [R1+0x29d0] ;  /* 0x0029d00001107983 */ /* 0x002ee20000300a00 */
[----:B------:R-:W-:Y:S02]  /*146b0*/  IMAD.MOV.U32 R28, RZ, RZ, R18 ;  /* 0x000000ffff1c7224 */ /* 0x000fe400078e0012 */
[----:B------:R-:W-:-:S05]  /*146c0*/  IMAD.MOV.U32 R29, RZ, RZ, R19 ;  /* 0x000000ffff1d7224 */ /* 0x000fca00078e0013 */
[----:B------:R-:W-:Y:S04]  /*146d0*/  STL [R1+0x27fc], R29 ;  /* 0x0027fc1d01007387 */ /* 0x000fe80000100800 */
[----:B------:R-:W-:Y:S04]  /*146e0*/  STL [R1+0x27f8], R28 ;  /* 0x0027f81c01007387 */ /* 0x000fe80000100800 */
[----:B------:R-:W-:Y:S01]  /*146f0*/  STL [R1+0x27f4], R3 ;  /* 0x0027f40301007387 */ /* 0x000fe20000100800 */
[----:B---3--:R-:W-:Y:S03]  /*14700*/  HMMA.1688.F32.TF32 R16, R4, R16, R8 ;  /* 0x000000100410723c */ /* 0x008fe60000081008 */
[----:B------:R-:W3:-:S15]  /*14710*/  LDL.LU.64 R8, [R1+0x29c8] ;  /* 0x0029c80001087983 */ /* 0x000ede0000300a00 */
[----:B------:R-:W-:Y:S01]  /*14720*/  NOP ;  /* 0x0000000000007918 */ /* 0x000fe20000000000 */
[----:B------:R1:W-:Y:S04]  /*14730*/  STL.64 [R1+0xa0], R16 ;  /* 0x0000a01001007387 */ /* 0x0003e80000100a00 */
[----:B------:R4:W-:Y:S04]  /*14740*/  STL.64 [R1+0xa8], R18 ;  /* 0x0000a81201007387 */ /* 0x0009e80000100a00 */
[----:B-1----:R-:W4:Y:S02]  /*14750*/  LDL.LU.64 R16, [R1+0x29c0] ;  /* 0x0029c00001107983 */ /* 0x002f240000300a00 */
[----:B----4-:R-:W-:Y:S02]  /*14760*/  HMMA.1688.F32.TF32 R16, R4, R16, R12 ;  /* 0x000000100410723c */ /* 0x010fe4000008100c */
[----:B------:R-:W3:Y:S04]  /*14770*/  LDL.LU.64 R14, [R1+0x29b8] ;  /* 0x0029b800010e7983 */ /* 0x000ee80000300a00 */
[----:B------:R-:W3:-:S13]  /*14780*/  LDL.LU.64 R12, [R1+0x29b0] ;  /* 0x0029b000010c7983 */ /* 0x000eda0000300a00 */
[----:B------:R-:W-:Y:S01]  /*14790*/  IMAD.MOV.U32 R3, RZ, RZ, R19 ;  /* 0x000000ffff037224 */ /* 0x000fe200078e0013 */
[----:B------:R1:W-:Y:S01]  /*147a0*/  STL [R1+0x90], R16 ;  /* 0x0000901001007387 */ /* 0x0003e20000100800 */
[----:B------:R-:W-:Y:S02]  /*147b0*/  IMAD.MOV.U32 R28, RZ, RZ, R18 ;  /* 0x000000ffff1c7224 */ /* 0x000fe400078e0012 */
[----:B------:R-:W-:Y:S01]  /*147c0*/  IMAD.MOV.U32 R29, RZ, RZ, R17 ;  /* 0x000000ffff1d7224 */ /* 0x000fe200078e0011 */
[----:B------:R-:W2:Y:S04]  /*147d0*/  LDL.LU.64 R18, [R1+0x29a8] ;  /* 0x0029a80001127983 */ /* 0x000ea80000300a00 */
[----:B-1----:R-:W2:Y:S04]  /*147e0*/  LDL.LU.64 R16, [R1+0x29a0] ;  /* 0x0029a00001107983 */ /* 0x002ea80000300a00 */
[----:B------:R-:W-:Y:S04]  /*147f0*/  STL [R1+0x2808], R3 ;  /* 0x0028080301007387 */ /* 0x000fe80000100800 */
[----:B------:R-:W-:Y:S04]  /*14800*/  STL [R1+0x2804], R28 ;  /* 0x0028041c01007387 */ /* 0x000fe80000100800 */
[----:B------:R1:W-:Y:S04]  /*14810*/  STL [R1+0x2800], R29 ;  /* 0x0028001d01007387 */ /* 0x0003e80000100800 */
[----:B------:R-:W4:Y:S01]  /*14820*/  LDL.LU.64 R10, [R1+0x2998] ;  /* 0x00299800010a7983 */ /* 0x000f220000300a00 */
[----:B---3--:R-:W-:Y:S03]  /*14830*/  HMMA.1688.F32.TF32 R12, R4, R8, R12 ;  /* 0x00000008040c723c */ /* 0x008fe6000008100c */
[----:B------:R-:W4:-:S15]  /*14840*/  LDL.LU.64 R8, [R1+0x2990] ;  /* 0x0029900001087983 */ /* 0x000f1e0000300a00 */
[----:B------:R-:W-:Y:S01]  /*14850*/  NOP ;  /* 0x0000000000007918 */ /* 0x000fe20000000000 */
[----:B------:R-:W-:Y:S01]  /*14860*/  STL.64 [R1+0x80], R12 ;  /* 0x0000800c01007387 */ /* 0x000fe20000100a00 */
[----:B--2---:R-:W-:Y:S03]  /*14870*/  HMMA.1688.F32.TF32 R16, R4, R20, R16 ;  /* 0x000000140410723c */ /* 0x004fe60000081010 */
[----:B------:R-:W-:Y:S04]  /*14880*/  STL.64 [R1+0x88], R14 ;  /* 0x0000880e01007387 */ /* 0x000fe80000100a00 */
[----:B------:R-:W-:Y:S04]  /*14890*/  LDS R14, [R0+UR9+0x3200] ;  /* 0x00320009000e7984 */ /* 0x000fe80008000800 */
[----:B------:R-:W-:Y:S04]  /*148a0*/  LDS R15, [R2+UR9+0x3200] ;  /* 0x00320009020f7984 */ /* 0x000fe80008000800 */
[----:B------:R-:W-:Y:S04]  /*148b0*/  LDS R12, [R0+UR9+0x2200] ;  /* 0x00220009000c7984 */ /* 0x000fe80008000800 */
[----:B------:R-:W-:Y:S01]  /*148c0*/  LDS R13, [R2+UR9+0x2200] ;  /* 0x00220009020d7984 */ /* 0x000fe20008000800 */
[----:B-1----:R-:W-:-:S02]  /*148d0*/  IMAD.MOV.U32 R29, RZ, RZ, R19 ;  /* 0x000000ffff1d7224 */ /* 0x002fc400078e0013 */
[----:B------:R-:W-:Y:S02]  /*148e0*/  IMAD.MOV.U32 R28, RZ, RZ, R18 ;  /* 0x000000ffff1c7224 */ /* 0x000fe400078e0012 */
[----:B------:R-:W-:Y:S01]  /*148f0*/  IMAD.MOV.U32 R3, RZ, RZ, R17 ;  /* 0x000000ffff037224 */ /* 0x000fe200078e0011 */
[----:B------:R-:W-:Y:S04]  /*14900*/  STL [R1+0x70], R16 ;  /* 0x0000701001007387 */ /* 0x000fe80000100800 */
[----:B------:R-:W-:Y:S04]  /*14910*/  STL [R1+0x28f0], R29 ;  /* 0x0028f01d01007387 */ /* 0x000fe80000100800 */
[----:B------:R-:W-:Y:S04]  /*14920*/  STL [R1+0x28ec], R28 ;  /* 0x0028ec1c01007387 */ /* 0x000fe80000100800 */
[----:B------:R-:W-:Y:S04]  /*14930*/  STL [R1+0x28e8], R3 ;  /* 0x0028e80301007387 */ /* 0x000fe80000100800 */
[----:B------:R-:W-:Y:S04]  /*14940*/  STL.64 [R1+0x2918], R22 ;  /* 0x0029181601007387 */ /* 0x000fe80000100a00 */
[----:B------:R-:W-:Y:S04]  /*14950*/  LDS R18, [R0+UR9+0x3300] ;  /* 0x0033000900127984 */ /* 0x000fe80008000800 */
[----:B------:R-:W-:Y:S04]  /*14960*/  LDS R19, [R2+UR9+0x3300] ;  /* 0x0033000902137984 */ /* 0x000fe80008000800 */
[----:B------:R-:W-:Y:S04]  /*14970*/  LDS R16, [R0+UR9+0x2300] ;  /* 0x0023000900107984 */ /* 0x000fe80008000800 */
[----:B------:R-:W-:Y:S01]  /*14980*/  LDS R17, [R2+UR9+0x2300] ;  /* 0x0023000902117984 */ /* 0x000fe20008000800 */
[----:B----4-:R-:W-:Y:S03]  /*14990*/  HMMA.1688.F32.TF32 R4, R4, R24, R8 ;  /* 0x000000180404723c */ /* 0x010fe60000081008 */
[----:B------:R-:W1:Y:S04]  /*149a0*/  LDS R8, [R0+UR9+0x2100] ;  /* 0x0021000900087984 */ /* 0x000e680008000800 */
[----:B------:R-:W2:Y:S04]  /*149b0*/  LDS R10, [R0+UR9+0x3100] ;  /* 0x00310009000a7984 */ /* 0x000ea80008000800 */
[----:B------:R-:W3:Y:S04]  /*149c0*/  LDS R11, [R2+UR9+0x3100] ;  /* 0x00310009020b7984 */ /* 0x000ee80008000800 */
[----:B------:R-:W4:Y:S04]  /*149d0*/  LDS R9, [R2+UR9+0x2100] ;  /* 0x0021000902097984 */ /* 0x000f280008000800 */
[----:B------:R-:W-:-:S02]  /*149e0*/  IMAD.MOV.U32 R21, RZ, RZ, R6 ;  /* 0x000000ffff157224 */ /* 0x000fc400078e0006 */
[----:B------:R-:W-:Y:S01]  /*149f0*/  IMAD.MOV.U32 R20, RZ, RZ, R7 ;  /* 0x000000ffff147224 */ /* 0x000fe200078e0007 */
[----:B------:R-:W-:Y:S01]  /*14a00*/  LDS R6, [R0+UR9+0x3000] ;  /* 0x0030000900067984 */ /* 0x000fe20008000800 */
[----:B------:R-:W-:Y:S02]  /*14a10*/  IMAD.MOV.U32 R25, RZ, RZ, R4 ;  /* 0x000000ffff197224 */ /* 0x000fe400078e0004 */
[----:B------:R-:W-:Y:S01]  /*14a20*/  IMAD.MOV.U32 R24, RZ, RZ, R5 ;  /* 0x000000ffff187224 */ /* 0x000fe200078e0005 */
[----:B------:R-:W-:Y:S04]  /*14a30*/  STL.64 [R1+0x2910], R20 ;  /* 0x0029101401007387 */ /* 0x000fe80000100a00 */
[----:B------:R-:W-:Y:S04]  /*14a40*/  STL [R1+0x28fc], R25 ;  /* 0x0028fc1901007387 */ /* 0x000fe80000100800 */
[----:B------:R-:W-:Y:S04]  /*14a50*/  STL.64 [R1+0x2928], R26 ;  /* 0x0029281a01007387 */ /* 0x000fe80000100a00 */
[----:B------:R-:W-:Y:S04]  /*14a60*/  STL [R1+0x2920], R24 ;  /* 0x0029201801007387 */ /* 0x000fe80000100800 */
[----:B-1----:R-:W-:Y:S04]  /*14a70*/  STL [R1+0x28f4], R8 ;  /* 0x0028f40801007387 */ /* 0x002fe80000100800 */
[----:B--2---:R-:W-:Y:S04]  /*14a80*/  STL [R1+0x28f8], R10 ;  /* 0x0028f80a01007387 */ /* 0x004fe80000100800 */
[----:B---3--:R-:W-:Y:S04]  /*14a90*/  STL [R1+0x2954], R11 ;  /* 0x0029540b01007387 */ /* 0x008fe80000100800 */
[----:B----4-:R-:W-:Y:S04]  /*14aa0*/  STL [R1+0x2950], R9 ;  /* 0x0029500901007387 */ /* 0x010fe80000100800 */
[----:B------:R1:W-:Y:S04]  /*14ab0*/  STL.64 [R1+0x2860], R14 ;  /* 0x0028600e01007387 */ /* 0x0003e80000100a00 */
[----:B------:R-:W-:Y:S04]  /*14ac0*/  STL.64 [R1+0x2858], R12 ;  /* 0x0028580c01007387 */ /* 0x000fe80000100a00 */
[----:B------:R-:W-:Y:S04]  /*14ad0*/  LDS R4, [R0+UR9+0x2000] ;  /* 0x0020000900047984 */ /* 0x000fe80008000800 */
[----:B-1----:R-:W2:Y:S04]  /*14ae0*/  LDL R14, [R1+0x48] ;  /* 0x00004800010e7983 */ /* 0x002ea80000100800 */
[----:B------:R-:W2:Y:S04]  /*14af0*/  LDL R15, [R1+0x4c] ;  /* 0x00004c00010f7983 */ /* 0x000ea80000100800 */
[----:B------:R-:W-:Y:S04]  /*14b00*/  LDS R5, [R2+UR9+0x2000] ;  /* 0x0020000902057984 */ /* 0x000fe80008000800 */
[----:B------:R-:W1:Y:S04]  /*14b10*/  LDS R7, [R2+UR9+0x3000] ;  /* 0x0030000902077984 */ /* 0x000e680008000800 */
[----:B--2---:R-:W-:Y:S04]  /*14b20*/  STL.64 [R1+0x2988], R14 ;  /* 0x0029880e01007387 */ /* 0x004fe80000100a00 */
[----:B------:R-:W2:Y:S04]  /*14b30*/  LDL.LU R24, [R1+0x200] ;  /* 0x0002000001187983 */ /* 0x000ea80000300800 */
[----:B------:R-:W2:Y:S04]  /*14b40*/  LDL.LU R25, [R1+0x204] ;  /* 0x0002040001197983 */ /* 0x000ea80000300800 */
[----:B------:R-:W3:Y:S04]  /*14b50*/  LDL.LU R26, [R1+0x208] ;  /* 0x00020800011a7983 */ /* 0x000ee80000300800 */
[----:B------:R-:W3:Y:S04]  /*14b60*/  LDL.LU R27, [R1+0x20c] ;  /* 0x00020c00011b7983 */ /* 0x000ee80000300800 */
[----:B------:R-:W4:Y:S04]  /*14b70*/  LDL.LU R8, [R1+0x220] ;  /* 0x0002200001087983 */ /* 0x000f280000300800 */
[----:B------:R-:W4:Y:S04]  /*14b80*/  LDL.LU R9, [R1+0x224] ;  /* 0x0002240001097983 */ /* 0x000f280000300800 */
[----:B------:R-:W2:Y:S04]  /*14b90*/  LDL.LU R10, [R1+0x228] ;  /* 0x00022800010a7983 */ /* 0x000ea80000300800 */
[----:B------:R-:W2:Y:S04]  /*14ba0*/  LDL.LU R11, [R1+0x22c] ;  /* 0x00022c00010b7983 */ /* 0x000ea80000300800 */
[----:B--2---:R2:W-:Y:S04]  /*14bb0*/  STL.64 [R1+0x2960], R10 ;  /* 0x0029600a01007387 */ /* 0x0045e80000100a00 */
[----:B----4-:R4:W-:Y:S04]  /*14bc0*/  STL.64 [R1+0x2958], R8 ;  /* 0x0029580801007387 */ /* 0x0109e80000100a00 */
[----:B--2---:R-:W2:Y:S04]  /*14bd0*/  LDL.64 R10, [R1+0x38] ;  /* 0x00003800010a7983 */ /* 0x004ea80000100a00 */
[----:B--2---:R2:W-:Y:S04]  /*14be0*/  STL.64 [R1+0x2970], R10 ;  /* 0x0029700a01007387 */ /* 0x0045e80000100a00 */
[----:B----4-:R-:W4:Y:S04]  /*14bf0*/  LDL.LU R8, [R1+0x240] ;  /* 0x0002400001087983 */ /* 0x010f280000300800 */
[----:B------:R-:W4:Y:S04]  /*14c00*/  LDL.LU R9, [R1+0x244] ;  /* 0x0002440001097983 */ /* 0x000f280000300800 */
[----:B--2---:R-:W2:Y:S04]  /*14c10*/  LDL.LU R10, [R1+0x248] ;  /* 0x00024800010a7983 */ /* 0x004ea80000300800 */
[----:B------:R-:W2:Y:S04]  /*14c20*/  LDL.LU R11, [R1+0x24c] ;  /* 0x00024c00010b7983 */ /* 0x000ea80000300800 */
[----:B------:R-:W1:Y:S04]  /*14c30*/  LDL.LU R12, [R1+0x250] ;  /* 0x00025000010c7983 */ /* 0x000e680000300800 */
[----:B------:R-:W1:Y:S04]  /*14c40*/  LDL.LU R13, [R1+0x254] ;  /* 0x00025400010d7983 */ /* 0x000e680000300800 */
[----:B------:R-:W1:Y:S04]  /*14c50*/  LDL.LU R14, [R1+0x258] ;  /* 0x00025800010e7983 */ /* 0x000e680000300800 */
[----:B------:R-:W1:Y:S04]  /*14c60*/  LDL.LU R15, [R1+0x25c] ;  /* 0x00025c00010f7983 */ /* 0x000e680000300800 */
[----:B--2---:R2:W-:Y:S04]  /*14c70*/  STL.64 [R1+0x2980], R10 ;  /* 0x0029800a01007387 */ /* 0x0045e80000100a00 */
[----:B----4-:R-:W-:Y:S04]  /*14c80*/  STL.64 [R1+0x2978], R8 ;  /* 0x0029780801007387 */ /* 0x010fe80000100a00 */
[----:B--2---:R-:W1:Y:S04]  /*14c90*/  LDL.64 R10, [R1+0x58] ;  /* 0x00005800010a7983 */ /* 0x004e680000100a00 */
[----:B---3--:R2:W-:Y:S04]  /*14ca0*/  STL.64 [R1+0x2938], R26 ;  /* 0x0029381a01007387 */ /* 0x0085e80000100a00 */
[----:B------:R-:W-:Y:S04]  /*14cb0*/  STL.64 [R1+0x2930], R24 ;  /* 0x0029301801007387 */ /* 0x000fe80000100a00 */
[----:B--2---:R-:W2:Y:S04]  /*14cc0*/  LDL.64 R26, [R1+0x18] ;  /* 0x00001800011a7983 */ /* 0x004ea80000100a00 */
[----:B--2---:R2:W-:Y:S04]  /*14cd0*/  STL.64 [R1+0x2948], R26 ;  /* 0x0029481a01007387 */ /* 0x0045e80000100a00 */
[----:B--2---:R-:W2:Y:S04]  /*14ce0*/  LDL.64 R26, [R1+0x28] ;  /* 0x00002800011a7983 */ /* 0x004ea80000100a00 */
[----:B--2---:R2:W-:Y:S04]  /*14cf0*/  STL.64 [R1+0x2968], R26 ;  /* 0x0029681a01007387 */ /* 0x0045e80000100a00 */
[----:B------:R-:W3:Y:S04]  /*14d00*/  LDL.LU R24, [R1+0x230] ;  /* 0x0002300001187983 */ /* 0x000ee80000300800 */
[----:B------:R-:W3:Y:S04]  /*14d10*/  LDL.LU R25, [R1+0x234] ;  /* 0x0002340001197983 */ /* 0x000ee80000300800 */
[----:B--2---:R-:W3:Y:S04]  /*14d20*/  LDL.LU R26, [R1+0x238] ;  /* 0x00023800011a7983 */ /* 0x004ee80000300800 */
[----:B------:R-:W3:Y:S04]  /*14d30*/  LDL.LU R27, [R1+0x23c] ;  /* 0x00023c00011b7983 */ /* 0x000ee80000300800 */
[----:B------:R-:W2:Y:S01]  /*14d40*/  LDL.64 R22, [R1+0x8] ;  /* 0x0000080001167983 */ /* 0x000ea20000100a00 */
[----:B-1----:R-:W-:Y:S03]  /*14d50*/  HMMA.1688.F32.TF32 R12, R4, R10, R12 ;  /* 0x0000000a040c723c */ /* 0x002fe6000008100c */
[----:B--2---:R1:W-:Y:S04]  /*14d60*/  STL.64 [R1+0x2940], R22 ;  /* 0x0029401601007387 */ /* 0x0043e80000100a00 */
[----:B------:R-:W2:Y:S04]  /*14d70*/  LDL.LU R20, [R1+0x210] ;  /* 0x0002100001147983 */ /* 0x000ea80000300800 */
[----:B------:R-:W2:Y:S04]  /*14d80*/  LDL.LU R21, [R1+0x214] ;  /* 0x0002140001157983 */ /* 0x000ea80000300800 */
[----:B-1----:R-:W2:Y:S04]  /*14d90*/  LDL.LU R22, [R1+0x218] ;  /* 0x0002180001167983 */ /* 0x002ea80000300800 */
[----:B------:R-:W2:Y:S04]  /*14da0*/  LDL.LU R23, [R1+0x21c] ;  /* 0x00021c0001177983 */ /* 0x000ea80000300800 */
[----:B------:R-:W-:Y:S04]  /*14db0*/  STL.64 [R1+0x27c8], R18 ;  /* 0x0027c81201007387 */ /* 0x000fe80000100a00 */
[----:B------:R1:W-:Y:S04]  /*14dc0*/  STL.64 [R1+0x27c0], R16 ;  /* 0x0027c01001007387 */ /* 0x0003e80000100a00 */
[----:B-1----:R-:W4:Y:S04]  /*14dd0*/  LDL.LU R16, [R1+0x1e0] ;  /* 0x0001e00001107983 */ /* 0x002f280000300800 */
[----:B------:R-:W4:Y:S04]  /*14de0*/  LDL.LU R17, [R1+0x1e4] ;  /* 0x0001e40001117983 */ /* 0x000f280000300800 */
[----:B------:R-:W2:Y:S04]  /*14df0*/  LDL.LU R18, [R1+0x1e8] ;  /* 0x0001e80001127983 */ /* 0x000ea80000300800 */
[----:B------:R-:W2:Y:S04]  /*14e00*/  LDL.LU R19, [R1+0x1ec] ;  /* 0x0001ec0001137983 */ /* 0x000ea80000300800 */
[----:B--2---:R-:W-:Y:S04]  /*14e10*/  STL.64 [R1+0x2908], R18 ;  /* 0x0029081201007387 */ /* 0x004fe80000100a00 */
[----:B----4-:R1:W-:Y:S04]  /*14e20*/  STL.64 [R1+0x2900], R16 ;  /* 0x0029001001007387 */ /* 0x0103e80000100a00 */
[----:B-1----:R-:W2:Y:S04]  /*14e30*/  LDL.LU R16, [R1+0x1f0] ;  /* 0x0001f00001107983 */ /* 0x002ea80000300800 */
[----:B------:R-:W2:Y:S04]  /*14e40*/  LDL.LU R17, [R1+0x1f4] ;  /* 0x0001f40001117983 */ /* 0x000ea80000300800 */
[----:B------:R-:W2:Y:S04]  /*14e50*/  LDL.LU R18, [R1+0x1f8] ;  /* 0x0001f80001127983 */ /* 0x000ea80000300800 */
[----:B------:R-:W2:Y:S04]  /*14e60*/  LDL.LU R19, [R1+0x1fc] ;  /* 0x0001fc0001137983 */ /* 0x000ea80000300800 */
[----:B------:R1:W-:Y:S04]  /*14e70*/  STL.64 [R1+0x250], R12 ;  /* 0x0002500c01007387 */ /* 0x0003e80000100a00 */
[----:B------:R4:W-:Y:S01]  /*14e80*/  STL.64 [R1+0x258], R14 ;  /* 0x0002580e01007387 */ /* 0x0009e20000100a00 */
[----:B-1----:R-:W-:-:S02]  /*14e90*/  IMAD.MOV.U32 R13, RZ, RZ, R10 ;  /* 0x000000ffff0d7224 */ /* 0x002fc400078e000a */
[----:B------:R-:W-:Y:S01]  /*14ea0*/  IMAD.MOV.U32 R12, RZ, RZ, R11 ;  /* 0x000000ffff0c7224 */ /* 0x000fe200078e000b */
[----:B----4-:R-:W4:Y:S04]  /*14eb0*/  LDL.LU.64 R14, [R1+0x2988] ;  /* 0x00298800010e7983 */ /* 0x010f280000300a00 */
[----:B------:R-:W4:Y:S04]  /*14ec0*/  LDL.LU.64 R10, [R1+0x2980] ;  /* 0x00298000010a7983 */ /* 0x000f280000300a00 */
[----:B------:R-:W4:Y:S02]  /*14ed0*/  LDL.LU.64 R8, [R1+0x2978] ;  /* 0x0029780001087983 */ /* 0x000f240000300a00 */
[----:B----4-:R-:W-:-:S15]  /*14ee0*/  HMMA.1688.F32.TF32 R8, R4, R14, R8 ;  /* 0x0000000e0408723c */ /* 0x010fde0000081008 */
[----:B------:R-:W-:-:S04]  /*14ef0*/  NOP ;  /* 0x0000000000007918 */ /* 0x000fc80000000000 */
[----:B------:R-:W-:Y:S04]  /*14f00*/  STL.64 [R1+0x240], R8 ;  /* 0x0002400801007387 */ /* 0x000fe80000100a00 */
[----:B------:R1:W-:Y:S04]  /*14f10*/  STL.64 [R1+0x248], R10 ;  /* 0x0002480a01007387 */ /* 0x0003e80000100a00 */
[----:B-1----:R-:W3:Y:S04]  /*14f20*/  LDL.LU.64 R10, [R1+0x2970] ;  /* 0x00297000010a7983 */ /* 0x002ee80000300a00 */
[----:B------:R-:W-:Y:S01]  /*14f30*/  STL.64 [R1+0x28e0], R14 ;  /* 0x0028e00e01007387 */ /* 0x000fe20000100a00 */
[----:B---3--:R-:W-:Y:S01]  /*14f40*/  HMMA.1688.F32.TF32 R24, R4, R10, R24 ;  /* 0x0000000a0418723c */ /* 0x008fe20000081018 */
[----:B------:R-:W-:-:S02]  /*14f50*/  IMAD.MOV.U32 R28, RZ, RZ, R10 ;  /* 0x000000ffff1c7224 */ /* 0x000fc400078e000a */
[----:B------:R-:W-:-:S15]  /*14f60*/  IMAD.MOV.U32 R3, RZ, RZ, R11 ;  /* 0x000000ffff037224 */ /* 0x000fde00078e000b */
[----:B------:R-:W-:Y:S01]  /*14f70*/  NOP ;  /* 0x0000000000007918 */ /* 0x000fe20000000000 */
[----:B------:R-:W-:Y:S04]  /*14f80*/  STL.64 [R1+0x230], R24 ;  /* 0x0002301801007387 */ /* 0x000fe80000100a00 */
[----:B------:R1:W-:Y:S04]  /*14f90*/  STL.64 [R1+0x238], R26 ;  /* 0x0002381a01007387 */ /* 0x0003e80000100a00 */
[----:B-1----:R-:W3:Y:S04]  /*14fa0*/  LDL.LU.64 R26, [R1+0x2968] ;  /* 0x00296800011a7983 */ /* 0x002ee80000300a00 */
        /* <DEDUP_REMOVED lines=8> */
[----:B---3--:R-:W3:Y:S04]  /*15030*/  LDL.LU R11, [R1+0x2954] ;  /* 0x00295400010b7983 */ /* 0x008ee80000300800 */
[----:B------:R-:W3:Y:S04]  /*15040*/  LDL.LU R9, [R1+0x2950] ;  /* 0x0029500001097983 */ /* 0x000ee80000300800 */
[----:B------:R-:W4:Y:S02]  /*15050*/  LDL.LU.64 R26, [R1+0x2948] ;  /* 0x00294800011a7983 */ /* 0x000f240000300a00 */
[----:B----4-:R-:W-:Y:S01]  /*15060*/  HMMA.1688.F32.TF32 R20, R4, R26, R20 ;  /* 0x0000001a0414723c */ /* 0x010fe20000081014 */
[----:B------:R-:W-:-:S02]  /*15070*/  IMAD.MOV.U32 R15, RZ, RZ, R26 ;  /* 0x000000ffff0f7224 */ /* 0x000fc400078e001a */
[----:B------:R-:W-:-:S15]  /*15080*/  IMAD.MOV.U32 R14, RZ, RZ, R27 ;  /* 0x000000ffff0e7224 */ /* 0x000fde00078e001b */
[----:B------:R-:W-:Y:S01]  /*15090*/  NOP ;  /* 0x0000000000007918 */ /* 0x000fe20000000000 */
[----:B------:R-:W-:Y:S04]  /*150a0*/  STL.64 [R1+0x210], R20 ;  /* 0x0002101401007387 */ /* 0x000fe80000100a00 */
[----:B------:R1:W-:Y:S04]  /*150b0*/  STL.64 [R1+0x218], R22 ;  /* 0x0002181601007387 */ /* 0x0003e80000100a00 */
[----:B-1----:R-:W4:Y:S04]  /*150c0*/  LDL.LU.64 R22, [R1+0x2940] ;  /* 0x0029400001167983 */ /* 0x002f280000300a00 */
[----:B------:R-:W4:Y:S04]  /*150d0*/  LDL.LU.64 R26, [R1+0x2938] ;  /* 0x00293800011a7983 */ /* 0x000f280000300a00 */
[----:B------:R-:W4:Y:S02]  /*150e0*/  LDL.LU.64 R24, [R1+0x2930] ;  /* 0x0029300001187983 */ /* 0x000f240000300a00 */
[----:B----4-:R-:W-:Y:S01]  /*150f0*/  HMMA.1688.F32.TF32 R24, R4, R22, R24 ;  /* 0x000000160418723c */ /* 0x010fe20000081018 */
[----:B------:R-:W-:-:S15]  /*15100*/  IMAD.MOV.U32 R10, RZ, RZ, R23 ;  /* 0x000000ffff0a7224 */ /* 0x000fde00078e0017 */
[----:B------:R-:W-:-:S03]  /*15110*/  NOP ;  /* 0x0000000000007918 */ /* 0x000fc60000000000 */
[----:B------:R1:W-:Y:S04]  /*15120*/  STL.64 [R1+0x200], R24 ;  /* 0x0002001801007387 */ /* 0x0003e80000100a00 */
[----:B------:R4:W-:Y:S01]  /*15130*/  STL.64 [R1+0x208], R26 ;  /* 0x0002081a01007387 */ /* 0x0009e20000100a00 */
[----:B-1----:R-:W-:-:S03]  /*15140*/  IMAD.MOV.U32 R25, RZ, RZ, R22 ;  /* 0x000000ffff197224 */ /* 0x002fc600078e0016 */
[----:B----4-:R-:W4:Y:S04]  /*15150*/  LDL.LU.64 R26, [R1+0x2928] ;  /* 0x00292800011a7983 */ /* 0x010f280000300a00 */
[----:B------:R-:W2:Y:S04]  /*15160*/  LDL.LU R24, [R1+0x2920] ;  /* 0x0029200001187983 */ /* 0x000ea80000300800 */
[----:B------:R-:W2:Y:S04]  /*15170*/  LDL.LU.64 R22, [R1+0x2918] ;  /* 0x0029180001167983 */ /* 0x000ea80000300a00 */
[----:B------:R-:W3:Y:S01]  /*15180*/  LDL.LU.64 R20, [R1+0x2910] ;  /* 0x0029100001147983 */ /* 0x000ee20000300a00 */
[----:B--2---:R-:W-:-:S15]  /*15190*/  HMMA.1688.F32.TF32 R16, R4, R22, R16 ;  /* 0x000000160410723c */ /* 0x004fde0000081010 */
[----:B------:R-:W-:-:S04]  /*151a0*/  NOP ;  /* 0x0000000000007918 */ /* 0x000fc80000000000 */
[----:B------:R-:W-:Y:S04]  /*151b0*/  STL.64 [R1+0x1f0], R16 ;  /* 0x0001f01001007387 */ /* 0x000fe80000100a00 */
[----:B------:R1:W-:Y:S04]  /*151c0*/  STL.64 [R1+0x1f8], R18 ;  /* 0x0001f81201007387 */ /* 0x0003e80000100a00 */
[----:B-1----:R-:W4:Y:S04]  /*151d0*/  LDL.LU.64 R18, [R1+0x2908] ;  /* 0x0029080001127983 */ /* 0x002f280000300a00 */
[----:B------:R-:W4:Y:S04]  /*151e0*/  LDL.LU.64 R16, [R1+0x2900] ;  /* 0x0029000001107983 */ /* 0x000f280000300a00 */
[----:B------:R1:W-:Y:S04]  /*151f0*/  STL.64 [R1+0x2880], R22 ;  /* 0x0028801601007387 */ /* 0x0003e80000100a00 */
[----:B---3--:R-:W-:Y:S01]  /*15200*/  STL.64 [R1+0x2878], R20 ;  /* 0x0028781401007387 */ /* 0x008fe20000100a00 */
[----:B-1----:R-:W-:-:S03]  /*15210*/  IMAD.MOV.U32 R22, RZ, RZ, R25 ;  /* 0x000000ffff167224 */ /* 0x002fc600078e0019 */
[----:B------:R-:W2:Y:S01]  /*15220*/  LDL.LU R25, [R1+0x28fc] ;  /* 0x0028fc0001197983 */ /* 0x000ea20000300800 */
[----:B------:R-:W-:-:S03]  /*15230*/  IMAD.MOV.U32 R23, RZ, RZ, R10 ;  /* 0x000000ffff177224 */ /* 0x000fc600078e000a */
[----:B------:R-:W3:Y:S04]  /*15240*/  LDL.LU R10, [R1+0x28f8] ;  /* 0x0028f800010a7983 */ /* 0x000ee80000300800 */
[----:B------:R1:W-:Y:S02]  /*15250*/  STL.64 [R1+0x2898], R22 ;  /* 0x0028981601007387 */ /* 0x0003e40000100a00 */
[----:B-1----:R-:W-:Y:S02]  /*15260*/  IMAD.MOV.U32 R22, RZ, RZ, R15 ;  /* 0x000000ffff167224 */ /* 0x002fe400078e000f */
[----:B------:R-:W-:Y:S01]  /*15270*/  IMAD.MOV.U32 R23, RZ, RZ, R14 ;  /* 0x000000ffff177224 */ /* 0x000fe200078e000e */
[----:B----4-:R-:W-:-:S15]  /*15280*/  HMMA.1688.F32.TF32 R4, R4, R26, R16 ;  /* 0x0000001a0404723c */ /* 0x010fde0000081010 */
[----:B------:R-:W-:-:S04]  /*15290*/  NOP ;  /* 0x0000000000007918 */ /* 0x000fc80000000000 */
[----:B------:R-:W-:Y:S04]  /*152a0*/  STL.64 [R1+0x1e0], R4 ;  /* 0x0001e00401007387 */ /* 0x000fe80000100a00 */
[----:B------:R-:W-:Y:S04]  /*152b0*/  STL.64 [R1+0x1e8], R6 ;  /* 0x0001e80601007387 */ /* 0x000fe80000100a00 */
[----:B------:R-:W-:Y:S04]  /*152c0*/  STL.64 [R1+0x28b0], R22 ;  /* 0x0028b01601007387 */ /* 0x000fe80000100a00 */
[----:B------:R-:W-:Y:S04]  /*152d0*/  STL.64 [R1+0x2870], R26 ;  /* 0x0028701a01007387 */ /* 0x000fe80000100a00 */
[----:B--2---:R1:W-:Y:S04]  /*152e0*/  STL.64 [R1+0x2868], R24 ;  /* 0x0028681801007387 */ /* 0x0043e80000100a00 */
[----:B-1----:R-:W2:Y:S04]  /*152f0*/  LDL.LU R24, [R1+0x170] ;  /* 0x0001700001187983 */ /* 0x002ea80000300800 */
[----:B------:R-:W2:Y:S04]  /*15300*/  LDL.LU R25, [R1+0x174] ;  /* 0x0001740001197983 */ /* 0x000ea80000300800 */
[----:B------:R-:W4:Y:S04]  /*15310*/  LDL.LU R26, [R1+0x178] ;  /* 0x00017800011a7983 */ /* 0x000f280000300800 */
[----:B------:R-:W4:Y:S01]  /*15320*/  LDL.LU R27, [R1+0x17c] ;  /* 0x00017c00011b7983 */ /* 0x000f220000300800 */
[----:B------:R-:W-:-:S02]  /*15330*/  IMAD.MOV.U32 R7, RZ, RZ, R12 ;  /* 0x000000ffff077224 */ /* 0x000fc400078e000c */
[----:B------:R-:W-:Y:S01]  /*15340*/  IMAD.MOV.U32 R6, RZ, RZ, R13 ;  /* 0x000000ffff067224 */ /* 0x000fe200078e000d */
[----:B------:R-:W3:Y:S04]  /*15350*/  LDL.LU R12, [R1+0x1d0] ;  /* 0x0001d000010c7983 */ /* 0x000ee80000300800 */
[----:B------:R-:W3:Y:S01]  /*15360*/  LDL.LU R13, [R1+0x1d4] ;  /* 0x0001d400010d7983 */ /* 0x000ee20000300800 */
[----:B------:R-:W-:-:S03]  /*15370*/  IMAD.MOV.U32 R22, RZ, RZ, R8 ;  /* 0x000000ffff167224 */ /* 0x000fc600078e0008 */
[----:B------:R-:W3:Y:S01]  /*15380*/  LDL.LU R14, [R1+0x1d8] ;  /* 0x0001d800010e7983 */ /* 0x000ee20000300800 */
[----:B------:R-:W-:-:S03]  /*15390*/  IMAD.MOV.U32 R23, RZ, RZ, R29 ;  /* 0x000000ffff177224 */ /* 0x000fc600078e001d */
[----:B------:R-:W3:Y:S04]  /*153a0*/  LDL.LU R15, [R1+0x1dc] ;  /* 0x0001dc00010f7983 */ /* 0x000ee80000300800 */
[----:B------:R-:W3:Y:S04]  /*153b0*/  LDL.LU R16, [R1+0x1c0] ;  /* 0x0001c00001107983 */ /* 0x000ee80000300800 */
[----:B------:R-:W3:Y:S04]  /*153c0*/  LDL.LU R17, [R1+0x1c4] ;  /* 0x0001c40001117983 */ /* 0x000ee80000300800 */
[----:B------:R-:W3:Y:S04]  /*153d0*/  LDL.LU R18, [R1+0x1c8] ;  /* 0x0001c80001127983 */ /* 0x000ee80000300800 */
[----:B------:R-:W3:Y:S04]  /*153e0*/  LDL.LU R19, [R1+0x1cc] ;  /* 0x0001cc0001137983 */ /* 0x000ee80000300800 */
[----:B------:R-:W3:Y:S04]  /*153f0*/  LDL.LU R8, [R1+0x28f4] ;  /* 0x0028f40001087983 */ /* 0x000ee80000300800 */
[----:B------:R-:W3:Y:S04]  /*15400*/  LDL.LU R29, [R1+0x28f0] ;  /* 0x0028f000011d7983 */ /* 0x000ee80000300800 */
[----:B------:R-:W-:Y:S04]  /*15410*/  STL.64 [R1+0x28c8], R22 ;  /* 0x0028c81601007387 */ /* 0x000fe80000100a00 */
[----:B----4-:R-:W-:Y:S04]  /*15420*/  STL.64 [R1+0x2890], R26 ;  /* 0x0028901a01007387 */ /* 0x010fe80000100a00 */
[----:B--2---:R1:W-:Y:S04]  /*15430*/  STL.64 [R1+0x2888], R24 ;  /* 0x0028881801007387 */ /* 0x0043e80000100a00 */
[----:B-1----:R-:W2:Y:S04]  /*15440*/  LDL.LU R24, [R1+0x180] ;  /* 0x0001800001187983 */ /* 0x002ea80000300800 */
[----:B------:R-:W2:Y:S04]  /*15450*/  LDL.LU R25, [R1+0x184] ;  /* 0x0001840001197983 */ /* 0x000ea80000300800 */
[----:B------:R-:W4:Y:S04]  /*15460*/  LDL.LU R26, [R1+0x188] ;  /* 0x00018800011a7983 */ /* 0x000f280000300800 */
[----:B------:R-:W4:Y:S01]  /*15470*/  LDL.LU R27, [R1+0x18c] ;  /* 0x00018c00011b7983 */ /* 0x000f220000300800 */
[----:B------:R-:W-:-:S02]  /*15480*/  IMAD.MOV.U32 R22, RZ, RZ, R28 ;  /* 0x000000ffff167224 */ /* 0x000fc400078e001c */
[----:B------:R-:W-:Y:S01]  /*15490*/  IMAD.MOV.U32 R23, RZ, RZ, R3 ;  /* 0x000000ffff177224 */ /* 0x000fe200078e0003 */
[----:B------:R-:W2:Y:S04]  /*154a0*/  LDL.LU R28, [R1+0x28ec] ;  /* 0x0028ec00011c7983 */ /* 0x000ea80000300800 */
[----:B------:R-:W3:Y:S04]  /*154b0*/  LDL.LU R3, [R1+0x28e8] ;  /* 0x0028e80001037983 */ /* 0x000ee80000300800 */
[----:B----4-:R-:W-:Y:S04]  /*154c0*/  STL.64 [R1+0x28a8], R26 ;  /* 0x0028a81a01007387 */ /* 0x010fe80000100a00 */
[----:B--2---:R1:W-:Y:S04]  /*154d0*/  STL.64 [R1+0x28a0], R24 ;  /* 0x0028a01801007387 */ /* 0x0043e80000100a00 */
[----:B-1----:R-:W2:Y:S04]  /*154e0*/  LDL.LU R24, [R1+0x190] ;  /* 0x0001900001187983 */ /* 0x002ea80000300800 */
[----:B------:R-:W2:Y:S04]  /*154f0*/  LDL.LU R25, [R1+0x194] ;  /* 0x0001940001197983 */ /* 0x000ea80000300800 */
[----:B------:R-:W4:Y:S04]  /*15500*/  LDL.LU R26, [R1+0x198] ;  /* 0x00019800011a7983 */ /* 0x000f280000300800 */
[----:B------:R-:W4:Y:S04]  /*15510*/  LDL.LU R27, [R1+0x19c] ;  /* 0x00019c00011b7983 */ /* 0x000f280000300800 */
[----:B----4-:R-:W-:Y:S04]  /*15520*/  STL.64 [R1+0x28c0], R26 ;  /* 0x0028c01a01007387 */ /* 0x010fe80000100a00 */
[----:B--2---:R1:W-:Y:S04]  /*15530*/  STL.64 [R1+0x28b8], R24 ;  /* 0x0028b81801007387 */ /* 0x0043e80000100a00 */
[----:B-1----:R-:W2:Y:S04]  /*15540*/  LDL.LU R24, [R1+0x1a0] ;  /* 0x0001a00001187983 */ /* 0x002ea80000300800 */
[----:B------:R-:W2:Y:S04]  /*15550*/  LDL.LU R25, [R1+0x1a4] ;  /* 0x0001a40001197983 */ /* 0x000ea80000300800 */
[----:B------:R-:W4:Y:S04]  /*15560*/  LDL.LU R26, [R1+0x1a8] ;  /* 0x0001a800011a7983 */ /* 0x000f280000300800 */
[----:B------:R-:W4:Y:S01]  /*15570*/  LDL.LU R27, [R1+0x1ac] ;  /* 0x0001ac00011b7983 */ /* 0x000f220000300800 */
[C---:B---3--:R-:W-:Y:S03]  /*15580*/  HMMA.1688.F32.TF32 R4, R8.reuse, R6, R12 ;  /* 0x000000060804723c */ /* 0x048fe6000008100c */
[----:B----4-:R-:W-:Y:S04]  /*15590*/  STL.64 [R1+0x28d8], R26 ;  /* 0x0028d81a01007387 */ /* 0x010fe80000100a00 */
[----:B--2---:R1:W-:Y:S04]  /*155a0*/  STL.64 [R1+0x28d0], R24 ;  /* 0x0028d01801007387 */ /* 0x0043e80000100a00 */
[----:B-1----:R-:W2:Y:S04]  /*155b0*/  LDL.LU R24, [R1+0x1b0] ;  /* 0x0001b00001187983 */ /* 0x002ea80000300800 */
[----:B------:R-:W2:Y:S04]  /*155c0*/  LDL.LU R25, [R1+0x1b4] ;  /* 0x0001b40001197983 */ /* 0x000ea80000300800 */
[----:B------:R-:W2:Y:S04]  /*155d0*/  LDL.LU R26, [R1+0x1b8] ;  /* 0x0001b800011a7983 */ /* 0x000ea80000300800 */
[----:B------:R-:W2:Y:S04]  /*155e0*/  LDL.LU R27, [R1+0x1bc] ;  /* 0x0001bc00011b7983 */ /* 0x000ea80000300800 */
[----:B------:R-:W3:Y:S04]  /*155f0*/  LDL.LU.64 R14, [R1+0x28e0] ;  /* 0x0028e000010e7983 */ /* 0x000ee80000300a00 */
[----:B------:R1:W-:Y:S04]  /*15600*/  STL.64 [R1+0x1d0], R4 ;  /* 0x0001d00401007387 */ /* 0x0003e80000100a00 */
[----:B------:R4:W-:Y:S04]  /*15610*/  STL.64 [R1+0x1d8], R6 ;  /* 0x0001d80601007387 */ /* 0x0009e80000100a00 */
[----:B-1----:R-:W2:Y:S01]  /*15620*/  LDL.LU R4, [R1+0x130] ;  /* 0x0001300001047983 */ /* 0x002ea20000300800 */
[----:B---3--:R-:W-:-:S15]  /*15630*/  HMMA.1688.F32.TF32 R12, R8, R14, R16 ;  /* 0x0000000e080c723c */ /* 0x008fde0000081010 */
[----:B------:R-:W-:-:S04]  /*15640*/  NOP ;  /* 0x0000000000007918 */ /* 0x000fc80000000000 */
[----:B------:R1:W-:Y:S04]  /*15650*/  STL.64 [R1+0x1c0], R12 ;  /* 0x0001c00c01007387 */ /* 0x0003e80000100a00 */
[----:B------:R3:W-:Y:S04]  /*15660*/  STL.64 [R1+0x1c8], R14 ;  /* 0x0001c80e01007387 */ /* 0x0007e80000100a00 */
[----:B------:R-:W2:Y:S04]  /*15670*/  LDL.LU R5, [R1+0x134] ;  /* 0x0001340001057983 */ /* 0x000ea80000300800 */
[----:B----4-:R-:W4:Y:S04]  /*15680*/  LDL.LU R6, [R1+0x138] ;  /* 0x0001380001067983 */ /* 0x010f280000300800 */
[----:B------:R-:W4:Y:S04]  /*15690*/  LDL.LU R7, [R1+0x13c] ;  /* 0x00013c0001077983 */ /* 0x000f280000300800 */
[----:B-1----:R-:W2:Y:S04]  /*156a0*/  LDL.LU R12, [R1+0x160] ;  /* 0x00016000010c7983 */ /* 0x002ea80000300800 */
[----:B------:R-:W2:Y:S04]  /*156b0*/  LDL.LU R13, [R1+0x164] ;  /* 0x00016400010d7983 */ /* 0x000ea80000300800 */
[----:B---3--:R-:W3:Y:S04]  /*156c0*/  LDL.LU R14, [R1+0x168] ;  /* 0x00016800010e7983 */ /* 0x008ee80000300800 */
[----:B------:R-:W3:Y:S04]  /*156d0*/  LDL.LU R15, [R1+0x16c] ;  /* 0x00016c00010f7983 */ /* 0x000ee80000300800 */
[----:B------:R-:W3:Y:S04]  /*156e0*/  LDL.LU R16, [R1+0x150] ;  /* 0x0001500001107983 */ /* 0x000ee80000300800 */
[----:B------:R-:W3:Y:S04]  /*156f0*/  LDL.LU R17, [R1+0x154] ;  /* 0x0001540001117983 */ /* 0x000ee80000300800 */
[----:B------:R-:W3:Y:S04]  /*15700*/  LDL.LU R18, [R1+0x158] ;  /* 0x0001580001127983 */ /* 0x000ee80000300800 */
[----:B------:R-:W3:Y:S04]  /*15710*/  LDL.LU R19, [R1+0x15c] ;  /* 0x00015c0001137983 */ /* 0x000ee80000300800 */
[----:B----4-:R1:W-:Y:S04]  /*15720*/  STL.64 [R1+0x2840], R6 ;  /* 0x0028400601007387 */ /* 0x0103e80000100a00 */
[----:B--2---:R-:W-:Y:S04]  /*15730*/  STL.64 [R1+0x2838], R4 ;  /* 0x0028380401007387 */ /* 0x004fe80000100a00 */
[----:B-1----:R-:W2:Y:S01]  /*15740*/  LDL.LU.64 R6, [R1+0x48] ;  /* 0x0000480001067983 */ /* 0x002ea20000300a00 */
[C---:B------:R-:W-:Y:S03]  /*15750*/  HMMA.1688.F32.TF32 R20, R8.reuse, R22, R24 ;  /* 0x000000160814723c */ /* 0x040fe60000081018 */
[----:B--2---:R1:W-:Y:S04]  /*15760*/  STL.64 [R1+0x2850], R6 ;  /* 0x0028500601007387 */ /* 0x0043e80000100a00 */
[----:B-1----:R-:W2:Y:S04]  /*15770*/  LDL.LU.64 R6, [R1+0x58] ;  /* 0x0000580001067983 */ /* 0x002ea80000300a00 */
[----:B------:R-:W4:Y:S04]  /*15780*/  LDL.LU.64 R26, [R1+0x28d8] ;  /* 0x0028d800011a7983 */ /* 0x000f280000300a00 */
[----:B------:R-:W4:Y:S04]  /*15790*/  LDL.LU.64 R24, [R1+0x28d0] ;  /* 0x0028d00001187983 */ /* 0x000f280000300a00 */
[----:B------:R-:W-:Y:S04]  /*157a0*/  STL.64 [R1+0x1b0], R20 ;  /* 0x0001b01401007387 */ /* 0x000fe80000100a00 */
[----:B------:R1:W-:Y:S04]  /*157b0*/  STL.64 [R1+0x1b8], R22 ;  /* 0x0001b81601007387 */ /* 0x0003e80000100a00 */
[----:B-1----:R-:W4:Y:S02]  /*157c0*/  LDL.LU.64 R22, [R1+0x28c8] ;  /* 0x0028c80001167983 */ /* 0x002f240000300a00 */
[----:B----4-:R-:W-:Y:S02]  /*157d0*/  HMMA.1688.F32.TF32 R20, R8, R22, R24 ;  /* 0x000000160814723c */ /* 0x010fe40000081018 */
[----:B------:R-:W4:Y:S04]  /*157e0*/  LDL.LU.64 R26, [R1+0x28c0] ;  /* 0x0028c000011a7983 */ /* 0x000f280000300a00 */
[----:B------:R-:W4:-:S13]  /*157f0*/  LDL.LU.64 R24, [R1+0x28b8] ;  /* 0x0028b80001187983 */ /* 0x000f1a0000300a00 */
        /* <DEDUP_REMOVED lines=14> */
[----:B-1----:R-:W4:Y:S04]  /*158e0*/  LDL.LU.64 R22, [R1+0x2880] ;  /* 0x0028800001167983 */ /* 0x002f280000300a00 */
[----:B------:R-:W2:Y:S01]  /*158f0*/  LDL.LU.64 R20, [R1+0x2878] ;  /* 0x0028780001147983 */ /* 0x000ea20000300a00 */
[----:B----4-:R-:W-:-:S15]  /*15900*/  HMMA.1688.F32.TF32 R24, R8, R22, R24 ;  /* 0x000000160818723c */ /* 0x010fde0000081018 */
[----:B------:R-:W-:-:S04]  /*15910*/  NOP ;  /* 0x0000000000007918 */ /* 0x000fc80000000000 */
[----:B------:R-:W-:Y:S04]  /*15920*/  STL.64 [R1+0x170], R24 ;  /* 0x0001701801007387 */ /* 0x000fe80000100a00 */
[----:B------:R1:W-:Y:S04]  /*15930*/  STL.64 [R1+0x178], R26 ;  /* 0x0001781a01007387 */ /* 0x0003e80000100a00 */
[----:B-1----:R-:W3:Y:S04]  /*15940*/  LDL.LU.64 R26, [R1+0x2870] ;  /* 0x00287000011a7983 */ /* 0x002ee80000300a00 */
[----:B------:R-:W4:Y:S04]  /*15950*/  LDL.LU.64 R24, [R1+0x2868] ;  /* 0x0028680001187983 */ /* 0x000f280000300a00 */
[----:B------:R-:W-:Y:S04]  /*15960*/  STL.64 [R1+0x27d8], R22 ;  /* 0x0027d81601007387 */ /* 0x000fe80000100a00 */
[----:B--2---:R1:W-:Y:S04]  /*15970*/  STL.64 [R1+0x2810], R20 ;  /* 0x0028101401007387 */ /* 0x0043e80000100a00 */
[----:B-1----:R-:W2:Y:S04]  /*15980*/  LDL.LU R20, [R1+0x110] ;  /* 0x0001100001147983 */ /* 0x002ea80000300800 */
[----:B------:R-:W2:Y:S04]  /*15990*/  LDL.LU R21, [R1+0x114] ;  /* 0x0001140001157983 */ /* 0x000ea80000300800 */
[----:B------:R-:W2:Y:S04]  /*159a0*/  LDL.LU R22, [R1+0x118] ;  /* 0x0001180001167983 */ /* 0x000ea80000300800 */
[----:B------:R-:W2:Y:S04]  /*159b0*/  LDL.LU R23, [R1+0x11c] ;  /* 0x00011c0001177983 */ /* 0x000ea80000300800 */
[----:B--2---:R1:W-:Y:S04]  /*159c0*/  STL.64 [R1+0x2820], R22 ;  /* 0x0028201601007387 */ /* 0x0043e80000100a00 */
[----:B------:R-:W-:Y:S04]  /*159d0*/  STL.64 [R1+0x2818], R20 ;  /* 0x0028181401007387 */ /* 0x000fe80000100a00 */
[----:B-1----:R-:W2:Y:S01]  /*159e0*/  LDL.LU.64 R22, [R1+0x28] ;  /* 0x0000280001167983 */ /* 0x002ea20000300a00 */
[----:B---3--:R-:W-:Y:S03]  /*159f0*/  HMMA.1688.F32.TF32 R8, R8, R26, R12 ;  /* 0x0000001a0808723c */ /* 0x008fe6000008100c */
[----:B--2---:R1:W-:Y:S04]  /*15a00*/  STL.64 [R1+0x2830], R22 ;  /* 0x0028301601007387 */ /* 0x0043e80000100a00 */
[----:B-1----:R-:W2:Y:S04]  /*15a10*/  LDL.LU.64 R22, [R1+0x38] ;  /* 0x0000380001167983 */ /* 0x002ea80000300a00 */
[----:B--2---:R1:W-:Y:S04]  /*15a20*/  STL.64 [R1+0x2848], R22 ;  /* 0x0028481601007387 */ /* 0x0043e80000100a00 */
[----:B------:R-:W2:Y:S04]  /*15a30*/  LDL.LU R20, [R1+0x140] ;  /* 0x0001400001147983 */ /* 0x000ea80000300800 */
[----:B------:R-:W2:Y:S04]  /*15a40*/  LDL.LU R21, [R1+0x144] ;  /* 0x0001440001157983 */ /* 0x000ea80000300800 */
[----:B-1----:R-:W2:Y:S04]  /*15a50*/  LDL.LU R22, [R1+0x148] ;  /* 0x0001480001167983 */ /* 0x002ea80000300800 */
[----:B------:R-:W2:Y:S04]  /*15a60*/  LDL.LU R23, [R1+0x14c] ;  /* 0x00014c0001177983 */ /* 0x000ea80000300800 */
[----:B------:R-:W3:Y:S04]  /*15a70*/  LDL.LU.64 R14, [R1+0x2860] ;  /* 0x00286000010e7983 */ /* 0x000ee80000300a00 */
[----:B------:R-:W3:Y:S04]  /*15a80*/  LDL.LU.64 R12, [R1+0x2858] ;  /* 0x00285800010c7983 */ /* 0x000ee80000300a00 */
[----:B------:R-:W-:Y:S04]  /*15a90*/  STL.64 [R1+0x160], R8 ;  /* 0x0001600801007387 */ /* 0x000fe80000100a00 */
[----:B------:R1:W-:Y:S04]  /*15aa0*/  STL.64 [R1+0x168], R10 ;  /* 0x0001680a01007387 */ /* 0x0003e80000100a00 */
[----:B-1----:R-:W2:Y:S01]  /*15ab0*/  LDL.LU.64 R10, [R1+0x18] ;  /* 0x00001800010a7983 */ /* 0x002ea20000300a00 */
[----:B---3--:R-:W-:Y:S03]  /*15ac0*/  HMMA.1688.F32.TF32 R16, R12, R6, R16 ;  /* 0x000000060c10723c */ /* 0x008fe60000081010 */
[----:B--2---:R1:W-:Y:S04]  /*15ad0*/  STL.64 [R1+0x2828], R10 ;  /* 0x0028280a01007387 */ /* 0x0043e80000100a00 */
[----:B------:R-:W2:Y:S04]  /*15ae0*/  LDL.LU R8, [R1+0x120] ;  /* 0x0001200001087983 */ /* 0x000ea80000300800 */
[----:B------:R-:W2:Y:S04]  /*15af0*/  LDL.LU R9, [R1+0x124] ;  /* 0x0001240001097983 */ /* 0x000ea80000300800 */
[----:B-1----:R-:W2:Y:S04]  /*15b00*/  LDL.LU R10, [R1+0x128] ;  /* 0x00012800010a7983 */ /* 0x002ea80000300800 */
[----:B------:R-:W2:Y:S04]  /*15b10*/  LDL.LU R11, [R1+0x12c] ;  /* 0x00012c00010b7983 */ /* 0x000ea80000300800 */
[----:B------:R-:W-:Y:S04]  /*15b20*/  STL.64 [R1+0x27d0], R26 ;  /* 0x0027d01a01007387 */ /* 0x000fe80000100a00 */
[----:B------:R1:W-:Y:S04]  /*15b30*/  STL.64 [R1+0x150], R16 ;  /* 0x0001501001007387 */ /* 0x0003e80000100a00 */
[----:B------:R3:W-:Y:S01]  /*15b40*/  STL.64 [R1+0x158], R18 ;  /* 0x0001581201007387 */ /* 0x0007e20000100a00 */
[----:B-1----:R-:W-:-:S02]  /*15b50*/  IMAD.MOV.U32 R17, RZ, RZ, R6 ;  /* 0x000000ffff117224 */ /* 0x002fc400078e0006 */
[----:B------:R-:W-:Y:S02]  /*15b60*/  IMAD.MOV.U32 R16, RZ, RZ, R7 ;  /* 0x000000ffff107224 */ /* 0x000fe400078e0007 */
[----:B------:R-:W2:Y:S02]  /*15b70*/  LDL.LU.64 R6, [R1+0x2850] ;  /* 0x0028500001067983 */ /* 0x000ea40000300a00 */
[----:B--2---:R-:W-:Y:S01]  /*15b80*/  HMMA.1688.F32.TF32 R20, R12, R6, R20 ;  /* 0x000000060c14723c */ /* 0x004fe20000081014 */
[----:B---3--:R-:W-:Y:S02]  /*15b90*/  IMAD.MOV.U32 R19, RZ, RZ, R6 ;  /* 0x000000ffff137224 */ /* 0x008fe400078e0006 */
[----:B------:R-:W-:-:S15]  /*15ba0*/  IMAD.MOV.U32 R18, RZ, RZ, R7 ;  /* 0x000000ffff127224 */ /* 0x000fde00078e0007 */
[----:B------:R-:W-:Y:S01]  /*15bb0*/  NOP ;  /* 0x0000000000007918 */ /* 0x000fe20000000000 */
[----:B------:R-:W-:Y:S04]  /*15bc0*/  STL.64 [R1+0x140], R20 ;  /* 0x0001401401007387 */ /* 0x000fe80000100a00 */
[----:B------:R1:W-:Y:S04]  /*15bd0*/  STL.64 [R1+0x148], R22 ;  /* 0x0001481601007387 */ /* 0x0003e80000100a00 */
[----:B-1----:R-:W2:Y:S04]  /*15be0*/  LDL.LU.64 R22, [R1+0x2848] ;  /* 0x0028480001167983 */ /* 0x002ea80000300a00 */
[----:B------:R-:W2:Y:S04]  /*15bf0*/  LDL.LU.64 R6, [R1+0x2840] ;  /* 0x0028400001067983 */ /* 0x000ea80000300a00 */
[----:B------:R-:W2:Y:S02]  /*15c00*/  LDL.LU.64 R4, [R1+0x2838] ;  /* 0x0028380001047983 */ /* 0x000ea40000300a00 */
[----:B--2---:R-:W-:-:S15]  /*15c10*/  HMMA.1688.F32.TF32 R4, R12, R22, R4 ;  /* 0x000000160c04723c */ /* 0x004fde0000081004 */
[----:B------:R-:W-:-:S04]  /*15c20*/  NOP ;  /* 0x0000000000007918 */ /* 0x000fc80000000000 */
[----:B------:R1:W-:Y:S04]  /*15c30*/  STL.64 [R1+0x130], R4 ;  /* 0x0001300401007387 */ /* 0x0003e80000100a00 */
[----:B------:R2:W-:Y:S01]  /*15c40*/  STL.64 [R1+0x138], R6 ;  /* 0x0001380601007387 */ /* 0x0005e20000100a00 */
[----:B-1----:R-:W-:Y:S02]  /*15c50*/  IMAD.MOV.U32 R5, RZ, RZ, R22 ;  /* 0x000000ffff057224 */ /* 0x002fe400078e0016 */
[----:B------:R-:W-:Y:S02]  /*15c60*/  IMAD.MOV.U32 R4, RZ, RZ, R23 ;  /* 0x000000ffff047224 */ /* 0x000fe400078e0017 */
[----:B------:R-:W3:Y:S02]  /*15c70*/  LDL.LU.64 R22, [R1+0x2830] ;  /* 0x0028300001167983 */ /* 0x000ee40000300a00 */
[----:B---3--:R-:W-:Y:S01]  /*15c80*/  HMMA.1688.F32.TF32 R8, R12, R22, R8 ;  /* 0x000000160c08723c */ /* 0x008fe20000081008 */
[----:B--2---:R-:W-:-:S02]  /*15c90*/  IMAD.MOV.U32 R7, RZ, RZ, R22 ;  /* 0x000000ffff077224 */ /* 0x004fc400078e0016 */
        /* <DEDUP_REMOVED lines=10> */
[----:B------:R2:W-:Y:S04]  /*15d40*/  STL.64 [R1+0x118], R22 ;  /* 0x0001181601007387 */ /* 0x0005e80000100a00 */
[----:B-1----:R-:W3:Y:S04]  /*15d50*/  LDL.LU.64 R20, [R1+0x2810] ;  /* 0x0028100001147983 */ /* 0x002ee80000300a00 */
[----:B------:R-:W3:Y:S01]  /*15d60*/  LDL.LU R8, [R1+0x70] ;  /* 0x0000700001087983 */ /* 0x000ee20000300800 */
[----:B--2---:R-:W-:-:S02]  /*15d70*/  IMAD.MOV.U32 R23, RZ, RZ, R10 ;  /* 0x000000ffff177224 */ /* 0x004fc400078e000a */
[----:B------:R-:W-:Y:S02]  /*15d80*/  IMAD.MOV.U32 R22, RZ, RZ, R11 ;  /* 0x000000ffff167224 */ /* 0x000fe400078e000b */
[----:B------:R-:W-:Y:S02]  /*15d90*/  IMAD.MOV.U32 R10, RZ, RZ, R28 ;  /* 0x000000ffff0a7224 */ /* 0x000fe400078e001c */
[----:B------:R-:W-:Y:S02]  /*15da0*/  IMAD.MOV.U32 R11, RZ, RZ, R29 ;  /* 0x000000ffff0b7224 */ /* 0x000fe400078e001d */
[----:B------:R-:W-:Y:S02]  /*15db0*/  IMAD.MOV.U32 R9, RZ, RZ, R3 ;  /* 0x000000ffff097224 */ /* 0x000fe400078e0003 */
[----:B------:R-:W2:Y:S04]  /*15dc0*/  LDL.LU R3, [R1+0x2808] ;  /* 0x0028080001037983 */ /* 0x000ea80000300800 */
[----:B------:R-:W2:Y:S04]  /*15dd0*/  LDL.LU R28, [R1+0x2804] ;  /* 0x00280400011c7983 */ /* 0x000ea80000300800 */
[----:B------:R-:W2:Y:S04]  /*15de0*/  LDL.LU R29, [R1+0x2800] ;  /* 0x00280000011d7983 */ /* 0x000ea80000300800 */
[----:B------:R-:W-:Y:S04]  /*15df0*/  STL.64 [R1+0x2738], R10 ;  /* 0x0027380a01007387 */ /* 0x000fe80000100a00 */
[----:B---3--:R1:W-:Y:S04]  /*15e00*/  STL.64 [R1+0x2730], R8 ;  /* 0x0027300801007387 */ /* 0x0083e80000100a00 */
[----:B-1----:R-:W3:Y:S04]  /*15e10*/  LDL.LU R8, [R1+0x80] ;  /* 0x0000800001087983 */ /* 0x002ee80000300800 */
[----:B------:R-:W3:Y:S04]  /*15e20*/  LDL.LU R9, [R1+0x84] ;  /* 0x0000840001097983 */ /* 0x000ee80000300800 */
[----:B------:R-:W2:Y:S04]  /*15e30*/  LDL.LU R10, [R1+0x88] ;  /* 0x00008800010a7983 */ /* 0x000ea80000300800 */
[----:B------:R-:W2:Y:S04]  /*15e40*/  LDL.LU R11, [R1+0x8c] ;  /* 0x00008c00010b7983 */ /* 0x000ea80000300800 */
[----:B--2---:R1:W-:Y:S04]  /*15e50*/  STL.64 [R1+0x2748], R10 ;  /* 0x0027480a01007387 */ /* 0x0043e80000100a00 */
[----:B---3--:R-:W-:Y:S01]  /*15e60*/  STL.64 [R1+0x2740], R8 ;  /* 0x0027400801007387 */ /* 0x008fe20000100a00 */
        /* <DEDUP_REMOVED lines=8> */
[----:B------:R1:W-:Y:S02]  /*15ef0*/  STL.64 [R1+0x2790], R10 ;  /* 0x0027900a01007387 */ /* 0x0003e40000100a00 */
[----:B-1----:R-:W-:Y:S02]  /*15f00*/  IMAD.MOV.U32 R10, RZ, RZ, R19 ;  /* 0x000000ffff0a7224 */ /* 0x002fe400078e0013 */
[----:B------:R-:W-:-:S05]  /*15f10*/  IMAD.MOV.U32 R11, RZ, RZ, R18 ;  /* 0x000000ffff0b7224 */ /* 0x000fca00078e0012 */
[----:B------:R1:W-:Y:S01]  /*15f20*/  STL.64 [R1+0x27a8], R10 ;  /* 0x0027a80a01007387 */ /* 0x0003e20000100a00 */
[----:B----4-:R-:W-:Y:S02]  /*15f30*/  IMAD.MOV.U32 R5, RZ, RZ, R24 ;  /* 0x000000ffff057224 */ /* 0x010fe400078e0018 */
[----:B-1----:R-:W-:Y:S02]  /*15f40*/  IMAD.MOV.U32 R10, RZ, RZ, R17 ;  /* 0x000000ffff0a7224 */ /* 0x002fe400078e0011 */
[----:B------:R-:W-:-:S05]  /*15f50*/  IMAD.MOV.U32 R11, RZ, RZ, R16 ;  /* 0x000000ffff0b7224 */ /* 0x000fca00078e0010 */
[----:B------:R1:W-:Y:S04]  /*15f60*/  STL.64 [R1+0x27e0], R10 ;  /* 0x0027e00a01007387 */ /* 0x0003e80000100a00 */
[----:B------:R-:W2:Y:S01]  /*15f70*/  LDL.LU R16, [R1+0xe0] ;  /* 0x0000e00001107983 */ /* 0x000ea20000300800 */
[----:B------:R-:W-:-:S03]  /*15f80*/  IMAD.MOV.U32 R4, RZ, RZ, R25 ;  /* 0x000000ffff047224 */ /* 0x000fc600078e0019 */
[----:B------:R-:W2:Y:S04]  /*15f90*/  LDL.LU R17, [R1+0xe4] ;  /* 0x0000e40001117983 */ /* 0x000ea80000300800 */
[----:B------:R-:W2:Y:S04]  /*15fa0*/  LDL.LU R18, [R1+0xe8] ;  /* 0x0000e80001127983 */ /* 0x000ea80000300800 */
[----:B------:R-:W2:Y:S04]  /*15fb0*/  LDL.LU R19, [R1+0xec] ;  /* 0x0000ec0001137983 */ /* 0x000ea80000300800 */
[----:B------:R-:W3:Y:S01]  /*15fc0*/  LDL.LU R24, [R1+0xf0] ;  /* 0x0000f00001187983 */ /* 0x000ee20000300800 */
[----:B------:R-:W-:-:S03]  /*15fd0*/  IMAD.MOV.U32 R6, RZ, RZ, R21 ;  /* 0x000000ffff067224 */ /* 0x000fc600078e0015 */
[----:B------:R-:W3:Y:S01]  /*15fe0*/  LDL.LU R25, [R1+0xf4] ;  /* 0x0000f40001197983 */ /* 0x000ee20000300800 */
[----:B------:R-:W-:-:S03]  /*15ff0*/  IMAD.MOV.U32 R7, RZ, RZ, R20 ;  /* 0x000000ffff077224 */ /* 0x000fc600078e0014 */
[----:B------:R-:W3:Y:S04]  /*16000*/  LDL.LU R26, [R1+0xf8] ;  /* 0x0000f800011a7983 */ /* 0x000ee80000300800 */
[----:B------:R-:W3:Y:S04]  /*16010*/  LDL.LU R27, [R1+0xfc] ;  /* 0x0000fc00011b7983 */ /* 0x000ee80000300800 */
[----:B------:R-:W4:Y:S04]  /*16020*/  LDL.LU R8, [R1+0x100] ;  /* 0x0001000001087983 */ /* 0x000f280000300800 */
[----:B------:R-:W4:Y:S04]  /*16030*/  LDL.LU R9, [R1+0x104] ;  /* 0x0001040001097983 */ /* 0x000f280000300800 */
[----:B-1----:R-:W4:Y:S04]  /*16040*/  LDL.LU R10, [R1+0x108] ;  /* 0x00010800010a7983 */ /* 0x002f280000300800 */
[----:B------:R-:W4:Y:S04]  /*16050*/  LDL.LU R11, [R1+0x10c] ;  /* 0x00010c00010b7983 */ /* 0x000f280000300800 */
[----:B------:R-:W4:Y:S04]  /*16060*/  LDL.LU.64 R22, [R1+0x8] ;  /* 0x0000080001167983 */ /* 0x000f280000300a00 */
[----:B------:R-:W-:Y:S04]  /*16070*/  STL.64 [R1+0x2758], R6 ;  /* 0x0027580601007387 */ /* 0x000fe80000100a00 */
[----:B------:R1:W-:Y:S04]  /*16080*/  STL.64 [R1+0x2750], R4 ;  /* 0x0027500401007387 */ /* 0x0003e80000100a00 */
[----:B-1----:R-:W2:Y:S01]  /*16090*/  LDL.LU R4, [R1+0x90] ;  /* 0x0000900001047983 */ /* 0x002ea20000300800 */
[----:B------:R-:W-:-:S02]  /*160a0*/  IMAD.MOV.U32 R6, RZ, RZ, R28 ;  /* 0x000000ffff067224 */ /* 0x000fc400078e001c */
[----:B------:R-:W-:Y:S02]  /*160b0*/  IMAD.MOV.U32 R7, RZ, RZ, R3 ;  /* 0x000000ffff077224 */ /* 0x000fe400078e0003 */
[----:B------:R-:W-:Y:S02]  /*160c0*/  IMAD.MOV.U32 R5, RZ, RZ, R29 ;  /* 0x000000ffff057224 */ /* 0x000fe400078e001d */
[----:B------:R-:W3:Y:S04]  /*160d0*/  LDL.LU R29, [R1+0x27fc] ;  /* 0x0027fc00011d7983 */ /* 0x000ee80000300800 */
[----:B------:R-:W3:Y:S04]  /*160e0*/  LDL.LU R28, [R1+0x27f8] ;  /* 0x0027f800011c7983 */ /* 0x000ee80000300800 */
[----:B------:R-:W3:Y:S04]  /*160f0*/  LDL.LU R3, [R1+0x27f4] ;  /* 0x0027f40001037983 */ /* 0x000ee80000300800 */
[----:B------:R-:W-:Y:S04]  /*16100*/  STL.64 [R1+0x2770], R6 ;  /* 0x0027700601007387 */ /* 0x000fe80000100a00 */
[----:B--2---:R1:W-:Y:S04]  /*16110*/  STL.64 [R1+0x2768], R4 ;  /* 0x0027680401007387 */ /* 0x0043e80000100a00 */
[----:B-1----:R-:W2:Y:S04]  /*16120*/  LDL.LU R4, [R1+0xa0] ;  /* 0x0000a00001047983 */ /* 0x002ea80000300800 */
[----:B------:R-:W2:Y:S04]  /*16130*/  LDL.LU R5, [R1+0xa4] ;  /* 0x0000a40001057983 */ /* 0x000ea80000300800 */
[----:B------:R-:W2:Y:S04]  /*16140*/  LDL.LU R6, [R1+0xa8] ;  /* 0x0000a80001067983 */ /* 0x000ea80000300800 */
[----:B------:R-:W2:Y:S04]  /*16150*/  LDL.LU R7, [R1+0xac] ;  /* 0x0000ac0001077983 */ /* 0x000ea80000300800 */
[----:B--2---:R-:W-:Y:S04]  /*16160*/  STL.64 [R1+0x2788], R6 ;  /* 0x0027880601007387 */ /* 0x004fe80000100a00 */
[----:B------:R1:W-:Y:S04]  /*16170*/  STL.64 [R1+0x2780], R4 ;  /* 0x0027800401007387 */ /* 0x0003e80000100a00 */
[----:B-1----:R-:W2:Y:S01]  /*16180*/  LDL.LU R4, [R1+0xb0] ;  /* 0x0000b00001047983 */ /* 0x002ea20000300800 */
[----:B---3--:R-:W-:-:S02]  /*16190*/  IMAD.MOV.U32 R6, RZ, RZ, R28 ;  /* 0x000000ffff067224 */ /* 0x008fc400078e001c */
        /* <DEDUP_REMOVED lines=10> */
[----:B------:R-:W2:Y:S01]  /*16240*/  LDL.LU R7, [R1+0xcc] ;  /* 0x0000cc0001077983 */ /* 0x000ea20000300800 */
[----:B----4-:R-:W-:Y:S03]  /*16250*/  HMMA.1688.F32.TF32 R8, R12, R22, R8 ;  /* 0x000000160c08723c */ /* 0x010fe60000081008 */
[----:B--2---:R3:W-:Y:S04]  /*16260*/  STL.64 [R1+0x27b8], R6 ;  /* 0x0027b80601007387 */ /* 0x0047e80000100a00 */
[----:B------:R1:W-:Y:S01]  /*16270*/  STL.64 [R1+0x27b0], R4 ;  /* 0x0027b00401007387 */ /* 0x0003e20000100a00 */
[----:B---3--:R-:W-:-:S03]  /*16280*/  IMAD.MOV.U32 R7, RZ, RZ, R3 ;  /* 0x000000ffff077224 */ /* 0x008fc600078e0003 */
[----:B-1----:R-:W2:Y:S01]  /*16290*/  LDL.LU R4, [R1+0xd0] ;  /* 0x0000d00001047983 */ /* 0x002ea20000300800 */
[----:B------:R-:W-:-:S07]  /*162a0*/  IMAD.MOV.U32 R3, RZ, RZ, R23 ;  /* 0x000000ffff037224 */ /* 0x000fce00078e0017 */
[----:B------:R1:W-:Y:S04]  /*162b0*/  STL.64 [R1+0x100], R8 ;  /* 0x0001000801007387 */ /* 0x0003e80000100a00 */
[----:B------:R3:W-:Y:S01]  /*162c0*/  STL.64 [R1+0x108], R10 ;  /* 0x0001080a01007387 */ /* 0x0007e20000100a00 */
[----:B-1----:R-:W-:-:S03]  /*162d0*/  IMAD.MOV.U32 R8, RZ, RZ, R22 ;  /* 0x000000ffff087224 */ /* 0x002fc600078e0016 */
[----:B---3--:R-:W2:Y:S04]  /*162e0*/  LDL.LU.64 R10, [R1+0x27e0] ;  /* 0x0027e000010a7983 */ /* 0x008ea80000300a00 */
[----:B------:R-:W3:Y:S02]  /*162f0*/  LDL.LU.64 R22, [R1+0x27d8] ;  /* 0x0027d80001167983 */ /* 0x000ee40000300a00 */
[----:B---3--:R-:W-:-:S15]  /*16300*/  HMMA.1688.F32.TF32 R24, R12, R22, R24 ;  /* 0x000000160c18723c */ /* 0x008fde0000081018 */
[----:B------:R-:W-:-:S04]  /*16310*/  NOP ;  /* 0x0000000000007918 */ /* 0x000fc80000000000 */
[----:B------:R-:W-:Y:S04]  /*16320*/  STL.64 [R1+0xf0], R24 ;  /* 0x0000f01801007387 */ /* 0x000fe80000100a00 */
[----:B------:R1:W-:Y:S04]  /*16330*/  STL.64 [R1+0xf8], R26 ;  /* 0x0000f81a01007387 */ /* 0x0003e80000100a00 */
[----:B-1----:R-:W3:Y:S01]  /*16340*/  LDL.LU.64 R26, [R1+0x27d0] ;  /* 0x0027d000011a7983 */ /* 0x002ee20000300a00 */
[----:B------:R-:W-:Y:S02]  /*16350*/  IMAD.MOV.U32 R5, RZ, RZ, R29 ;  /* 0x000000ffff057224 */ /* 0x000fe400078e001d */
[----:B------:R-:W-:Y:S01]  /*16360*/  IMAD.MOV.U32 R6, RZ, RZ, R28 ;  /* 0x000000ffff067224 */ /* 0x000fe200078e001c */
[----:B---3--:R-:W-:Y:S01]  /*16370*/  HMMA.1688.F32.TF32 R12, R12, R26, R16 ;  /* 0x0000001a0c0c723c */ /* 0x008fe20000081010 */
[----:B------:R-:W2:Y:S04]  /*16380*/  LDL.LU.64 R18, [R1+0x27c8] ;  /* 0x0027c80001127983 */ /* 0x000ea80000300a00 */
[----:B------:R-:W2:-:S14]  /*16390*/  LDL.LU.64 R16, [R1+0x27c0] ;  /* 0x0027c00001107983 */ /* 0x000e9c0000300a00 */
[----:B------:R-:W-:Y:S04]  /*163a0*/  STL.64 [R1+0xe0], R12 ;  /* 0x0000e00c01007387 */ /* 0x000fe80000100a00 */
[----:B------:R1:W-:Y:S02]  /*163b0*/  STL.64 [R1+0xe8], R14 ;  /* 0x0000e80e01007387 */ /* 0x0003e40000100a00 */
[----:B-1----:R-:W-:Y:S02]  /*163c0*/  IMAD.MOV.U32 R14, RZ, RZ, R8 ;  /* 0x000000ffff0e7224 */ /* 0x002fe400078e0008 */
[----:B------:R-:W-:Y:S01]  /*163d0*/  IMAD.MOV.U32 R15, RZ, RZ, R3 ;  /* 0x000000ffff0f7224 */ /* 0x000fe200078e0003 */
[----:B--2---:R-:W-:Y:S01]  /*163e0*/  HMMA.1688.F32.TF32 R8, R16, R10, R4 ;  /* 0x0000000a1008723c */ /* 0x004fe20000081004 */
[----:B------:R-:W2:Y:S04]  /*163f0*/  LDL.LU.64 R6, [R1+0x27b8] ;  /* 0x0027b80001067983 */ /* 0x000ea80000300a00 */
[----:B------:R-:W2:-:S14]  /*16400*/  LDL.LU.64 R4, [R1+0x27b0] ;  /* 0x0027b00001047983 */ /* 0x000e9c0000300a00 */
[----:B------:R-:W-:Y:S01]  /*16410*/  IMAD.MOV.U32 R28, RZ, RZ, R10 ;  /* 0x000000ffff1c7224 */ /* 0x000fe200078e000a */
[----:B------:R2:W-:Y:S01]  /*16420*/  STL [R1+0xd0], R8 ;  /* 0x0000d00801007387 */ /* 0x0005e20000100800 */
[----:B------:R-:W-:-:S03]  /*16430*/  IMAD.MOV.U32 R3, RZ, RZ, R11 ;  /* 0x000000ffff037224 */ /* 0x000fc600078e000b */
[----:B------:R-:W2:Y:S01]  /*16440*/  LDL.LU.64 R10, [R1+0x27a8] ;  /* 0x0027a800010a7983 */ /* 0x000ea20000300a00 */
[----:B------:R-:W-:-:S03]  /*16450*/  IMAD.MOV.U32 R29, RZ, RZ, R9 ;  /* 0x000000ffff1d7224 */ /* 0x000fc600078e0009 */
[----:B------:R-:W-:Y:S04]  /*16460*/  STL [R1+0x25d8], R3 ;  /* 0x0025d80301007387 */ /* 0x000fe80000100800 */
[----:B------:R-:W-:Y:S04]  /*16470*/  STL [R1+0x25d4], R28 ;  /* 0x0025d41c01007387 */ /* 0x000fe80000100800 */
[----:B------:R-:W-:Y:S01]  /*16480*/  STL [R1+0x25d0], R29 ;  /* 0x0025d01d01007387 */ /* 0x000fe20000100800 */
[----:B--2---:R-:W-:Y:S03]  /*16490*/  HMMA.1688.F32.TF32 R8, R16, R10, R4 ;  /* 0x0000000a1008723c */ /* 0x004fe60000081004 */
[----:B------:R-:W2:Y:S04]  /*164a0*/  LDL.LU.64 R6, [R1+0x27a0] ;  /* 0x0027a00001067983 */ /* 0x000ea80000300a00 */
[----:B------:R-:W2:-:S12]  /*164b0*/  LDL.LU.64 R4, [R1+0x2798] ;  /* 0x0027980001047983 */ /* 0x000e980000300a00 */
[----:B------:R-:W-:Y:S04]  /*164c0*/  STL.64 [R1+0xc0], R8 ;  /* 0x0000c00801007387 */ /* 0x000fe80000100a00 */
[----:B------:R1:W-:Y:S04]  /*164d0*/  STL.64 [R1+0xc8], R10 ;  /* 0x0000c80a01007387 */ /* 0x0003e80000100a00 */
[----:B-1----:R-:W2:Y:S02]  /*164e0*/  LDL.LU.64 R10, [R1+0x2790] ;  /* 0x00279000010a7983 */ /* 0x002ea40000300a00 */
[----:B--2---:R-:W-:Y:S02]  /*164f0*/  HMMA.1688.F32.TF32 R8, R16, R10, R4 ;  /* 0x0000000a1008723c */ /* 0x004fe40000081004 */
[----:B------:R-:W2:Y:S04]  /*16500*/  LDL.LU.64 R6, [R1+0x2788] ;  /* 0x0027880001067983 */ /* 0x000ea80000300a00 */
[----:B------:R-:W2:-:S13]  /*16510*/  LDL.LU.64 R4, [R1+0x2780] ;  /* 0x0027800001047983 */ /* 0x000e9a0000300a00 */
        /* <DEDUP_REMOVED lines=19> */
[----:B------:R-:W-:Y:S02]  /*16650*/  IMAD.MOV.U32 R3, RZ, RZ, R11 ;  /* 0x000000ffff037224 */ /* 0x000fe400078e000b */
[----:B------:R-:W-:Y:S01]  /*16660*/  IMAD.MOV.U32 R29, RZ, RZ, R9 ;  /* 0x000000ffff1d7224 */ /* 0x000fe200078e0009 */
[----:B------:R-:W3:Y:S04]  /*16670*/  LDL.LU.64 R10, [R1+0x2748] ;  /* 0x00274800010a7983 */ /* 0x000ee80000300a00 */
[----:B-1----:R-:W3:Y:S04]  /*16680*/  LDL.LU.64 R8, [R1+0x2740] ;  /* 0x0027400001087983 */ /* 0x002ee80000300a00 */
[----:B------:R-:W4:Y:S01]  /*16690*/  LDL R24, [R1+0x5f0] ;  /* 0x0005f00001187983 */ /* 0x000f220000100800 */
[----:B---3--:R-:W-:Y:S03]  /*166a0*/  HMMA.1688.F32.TF32 R12, R16, R14, R8 ;  /* 0x0000000e100c723c */ /* 0x008fe60000081008 */
[----:B------:R-:W3:Y:S04]  /*166b0*/  LDL.LU.64 R10, [R1+0x2738] ;  /* 0x00273800010a7983 */ /* 0x000ee80000300a00 */
[----:B------:R-:W3:-:S12]  /*166c0*/  LDL.LU.64 R8, [R1+0x2730] ;  /* 0x0027300001087983 */ /* 0x000ed80000300a00 */
[----:B------:R-:W-:Y:S04]  /*166d0*/  STL.64 [R1+0x2530], R14 ;  /* 0x0025300e01007387 */ /* 0x000fe80000100a00 */
[----:B------:R-:W-:Y:S04]  /*166e0*/  STL.64 [R1+0x2528], R12 ;  /* 0x0025280c01007387 */ /* 0x000fe80000100a00 */
[----:B----4-:R-:W-:Y:S01]  /*166f0*/  LDSM.16.M88.4 R12, [R24+UR9+0x44000] ;  /* 0x04400009180c783b */ /* 0x010fe20008000200 */
[C---:B---3--:R-:W-:Y:S03]  /*16700*/  HMMA.1688.F32.TF32 R8, R16.reuse, R22, R8 ;  /* 0x000000161008723c */ /* 0x048fe60000081008 */
[----:B------:R-:W-:Y:S05]  /*16710*/  LDSM.16.M88.4 R20, [R24+UR9+0x58000] ;  /* 0x058000091814783b */ /* 0x000fea0008000200 */
[----:B--2---:R-:W-:Y:S01]  /*16720*/  HMMA.1688.F32.TF32 R16, R16, R26, R4 ;  /* 0x0000001a1010723c */ /* 0x004fe20000081004 */
[----:B------:R-:W-:Y:S04]  /*16730*/  LDS R4, [R0+UR9+0x4000] ;  /* 0x0040000900047984 */ /* 0x000fe80008000800 */
[----:B------:R-:W-:Y:S04]  /*16740*/  LDS R6, [R0+UR9+0x5000] ;  /* 0x0050000900067984 */ /* 0x000fe80008000800 */
[----:B------:R-:W-:Y:S04]  /*16750*/  LDS R5, [R2+UR9+0x4000] ;  /* 0x0040000902057984 */ /* 0x000fe80008000800 */
[----:B------:R-:W-:Y:S04]  /*16760*/  STL.64 [R1+0x2520], R10 ;  /* 0x0025200a01007387 */ /* 0x000fe80000100a00 */
[----:B------:R-:W-:Y:S04]  /*16770*/  STL.64 [R1+0x2518], R8 ;  /* 0x0025180801007387 */ /* 0x000fe80000100a00 */
[----:B------:R-:W-:Y:S04]  /*16780*/  STL.64 [R1+0x2540], R18 ;  /* 0x0025401201007387 */ /* 0x000fe80000100a00 */
[----:B------:R-:W-:Y:S04]  /*16790*/  STL.64 [R1+0x2538], R16 ;  /* 0x0025381001007387 */ /* 0x000fe80000100a00 */
[----:B------:R-:W1:Y:S04]  /*167a0*/  LDSM.16.M88.4 R16, [R24+UR9+0x40000] ;  /* 0x040000091810783b */ /* 0x000e680008000200 */
[----:B------:R-:W2:Y:S04]  /*167b0*/  LDSM.16.M88.4 R8, [R24+UR9+0x48000] ;  /* 0x048000091808783b */ /* 0x000ea80008000200 */
[----:B------:R-:W-:Y:S04]  /*167c0*/  LDS R7, [R2+UR9+0x5000] ;  /* 0x0050000902077984 */ /* 0x000fe80008000800 */
[----:B-1----:R-:W-:Y:S04]  /*167d0*/  STL.64 [R1+0x50], R16 ;  /* 0x0000501001007387 */ /* 0x002fe80000100a00 */
[----:B------:R-:W-:Y:S04]  /*167e0*/  STL.64 [R1+0x58], R18 ;  /* 0x0000581201007387 */ /* 0x000fe80000100a00 */
[----:B------:R-:W1:Y:S04]  /*167f0*/  LDSM.16.M88.4 R16, [R24+UR9+0x4c000] ;  /* 0x04c000091810783b */ /* 0x000e680008000200 */
[----:B------:R-:W-:Y:S04]  /*16800*/  STL.64 [R1+0x40], R12 ;  /* 0x0000400c01007387 */ /* 0x000fe80000100a00 */
[----:B------:R-:W-:Y:S04]  /*16810*/  STL.64 [R1+0x48], R14 ;  /* 0x0000480e01007387 */ /* 0x000fe80000100a00 */
[----:B--2---:R-:W-:Y:S04]  /*16820*/  STL.64 [R1+0x30], R8 ;  /* 0x0000300801007387 */ /* 0x004fe80000100a00 */
[----:B------:R-:W-:Y:S04]  /*16830*/  STL.64 [R1+0x38], R10 ;  /* 0x0000380a01007387 */ /* 0x000fe80000100a00 */
[----:B------:R-:W2:Y:S04]  /*16840*/  LDSM.16.M88.4 R12, [R24+UR9+0x50000] ;  /* 0x05000009180c783b */ /* 0x000ea80008000200 */
[----:B------:R-:W-:Y:S04]  /*16850*/  LDSM.16.M88.4 R8, [R24+UR9+0x54000] ;  /* 0x054000091808783b */ /* 0x000fe80008000200 */
[----:B------:R-:W3:Y:S04]  /*16860*/  LDSM.16.M88.4 R24, [R24+UR9+0x5c000] ;  /* 0x05c000091818783b */ /* 0x000ee80008000200 */
[----:B-1----:R1:W-:Y:S04]  /*16870*/  STL.64 [R1+0x20], R16 ;  /* 0x0000201001007387 */ /* 0x0023e80000100a00 */
[----:B------:R4:W-:Y:S04]  /*16880*/  STL.64 [R1+0x28], R18 ;  /* 0x0000281201007387 */ /* 0x0009e80000100a00 */
[----:B------:R-:W-:Y:S04]  /*16890*/  STL.64 [R1+0x26d0], R22 ;  /* 0x0026d01601007387 */ /* 0x000fe80000100a00 */
[----:B------:R-:W-:Y:S04]  /*168a0*/  STL.64 [R1+0x26c8], R20 ;  /* 0x0026c81401007387 */ /* 0x000fe80000100a00 */
[----:B-1----:R-:W2:Y:S04]  /*168b0*/  LDL.LU R16, [R1+0x160] ;  /* 0x0001600001107983 */ /* 0x002ea80000300800 */
[----:B------:R-:W2:Y:S04]  /*168c0*/  LDL.LU R17, [R1+0x164] ;  /* 0x0001640001117983 */ /* 0x000ea80000300800 */
[----:B----4-:R-:W4:Y:S04]  /*168d0*/  LDL.LU R18, [R1+0x168] ;  /* 0x0001680001127983 */ /* 0x010f280000300800 */
[----:B------:R-:W4:Y:S04]  /*168e0*/  LDL.LU R19, [R1+0x16c] ;  /* 0x00016c0001137983 */ /* 0x000f280000300800 */
[----:B----4-:R-:W-:Y:S04]  /*168f0*/  STL.64 [R1+0x2638], R18 ;  /* 0x0026381201007387 */ /* 0x010fe80000100a00 */
[----:B--2---:R1:W-:Y:S04]  /*16900*/  STL.64 [R1+0x2630], R16 ;  /* 0x0026301001007387 */ /* 0x0043e80000100a00 */
[----:B-1----:R-:W2:Y:S04]  /*16910*/  LDL.LU R16, [R1+0x180] ;  /* 0x0001800001107983 */ /* 0x002ea80000300800 */
[----:B------:R-:W2:Y:S04]  /*16920*/  LDL.LU R17, [R1+0x184] ;  /* 0x0001840001117983 */ /* 0x000ea80000300800 */
[----:B------:R-:W4:Y:S04]  /*16930*/  LDL.LU R18, [R1+0x188] ;  /* 0x0001880001127983 */ /* 0x000f280000300800 */
[----:B------:R-:W4:Y:S04]  /*16940*/  LDL.LU R19, [R1+0x18c] ;  /* 0x00018c0001137983 */ /* 0x000f280000300800 */
[----:B------:R-:W2:Y:S04]  /*16950*/  LDL.LU R20, [R1+0x230] ;  /* 0x0002300001147983 */ /* 0x000ea80000300800 */
[----:B------:R-:W2:Y:S04]  /*16960*/  LDL.LU R21, [R1+0x234] ;  /* 0x0002340001157983 */ /* 0x000ea80000300800 */
[----:B------:R-:W2:Y:S04]  /*16970*/  LDL.LU R22, [R1+0x238] ;  /* 0x0002380001167983 */ /* 0x000ea80000300800 */
[----:B------:R-:W2:Y:S04]  /*16980*/  LDL.LU R23, [R1+0x23c] ;  /* 0x00023c0001177983 */ /* 0x000ea80000300800 */
[----:B--2---:R-:W-:Y:S04]  /*16990*/  STL.64 [R1+0x2708], R22 ;  /* 0x0027081601007387 */ /* 0x004fe80000100a00 */
[----:B------:R1:W-:Y:S04]  /*169a0*/  STL.64 [R1+0x2700], R20 ;  /* 0x0027001401007387 */ /* 0x0003e80000100a00 */
[----:B-1----:R-:W2:Y:S04]  /*169b0*/  LDL.64 R20, [R1+0x40] ;  /* 0x0000400001147983 */ /* 0x002ea80000100a00 */
[----:B--2---:R1:W-:Y:S04]  /*169c0*/  STL.64 [R1+0x2718], R20 ;  /* 0x0027181401007387 */ /* 0x0043e80000100a00 */
[----:B-1----:R-:W2:Y:S04]  /*169d0*/  LDL.64 R20, [R1+0x50] ;  /* 0x0000500001147983 */ /* 0x002ea80000100a00 */
[----:B----4-:R-:W-:Y:S04]  /*169e0*/  STL.64 [R1+0x2648], R18 ;  /* 0x0026481201007387 */ /* 0x010fe80000100a00 */
[----:B------:R1:W-:Y:S04]  /*169f0*/  STL.64 [R1+0x2640], R16 ;  /* 0x0026401001007387 */ /* 0x0003e80000100a00 */
[----:B-1----:R-:W4:Y:S04]  /*16a00*/  LDL.LU R16, [R1+0x190] ;  /* 0x0001900001107983 */ /* 0x002f280000300800 */
[----:B------:R-:W4:Y:S04]  /*16a10*/  LDL.LU R17, [R1+0x194] ;  /* 0x0001940001117983 */ /* 0x000f280000300800 */
[----:B------:R-:W2:Y:S04]  /*16a20*/  LDL.LU R18, [R1+0x198] ;  /* 0x0001980001127983 */ /* 0x000ea80000300800 */
[----:B------:R-:W2:Y:S04]  /*16a30*/  LDL.LU R19, [R1+0x19c] ;  /* 0x00019c0001137983 */ /* 0x000ea80000300800 */
[----:B--2---:R-:W-:Y:S04]  /*16a40*/  STL.64 [R1+0x2658], R18 ;  /* 0x0026581201007387 */ /* 0x004fe80000100a00 */
[----:B----4-:R1:W-:Y:S04]  /*16a50*/  STL.64 [R1+0x2650], R16 ;  /* 0x0026501001007387 */ /* 0x0103e80000100a00 */
[----:B-1----:R-:W2:Y:S04]  /*16a60*/  LDL.LU.64 R16, [R1+0x20] ;  /* 0x0000200001107983 */ /* 0x002ea80000300a00 */
        /* <DEDUP_REMOVED lines=9> */
[----:B------:R-:W2:Y:S04]  /*16b00*/  LDL.LU R18, [R1+0x258] ;  /* 0x0002580001127983 */ /* 0x000ea80000300800 */
[----:B------:R-:W2:Y:S04]  /*16b10*/  LDL.LU R19, [R1+0x25c] ;  /* 0x00025c0001137983 */ /* 0x000ea80000300800 */
[----:B------:R-:W-:Y:S04]  /*16b20*/  STL.64 [R1+0x18], R14 ;  /* 0x0000180e01007387 */ /* 0x000fe80000100a00 */
[----:B---3--:R-:W-:Y:S04]  /*16b30*/  STL [R1+0x24f4], R26 ;  /* 0x0024f41a01007387 */ /* 0x008fe80000100800 */
[----:B------:R-:W-:Y:S04]  /*16b40*/  STL.64 [R1+0x8], R10 ;  /* 0x0000080a01007387 */ /* 0x000fe80000100a00 */
[----:B------:R1:W-:Y:S04]  /*16b50*/  STL.64 [R1+0x26d8], R8 ;  /* 0x0026d80801007387 */ /* 0x0003e80000100a00 */
[----:B-1----:R-:W3:Y:S04]  /*16b60*/  LDL.LU R8, [R1+0x210] ;  /* 0x0002100001087983 */ /* 0x002ee80000300800 */
[----:B------:R-:W3:Y:S04]  /*16b70*/  LDL.LU R9, [R1+0x214] ;  /* 0x0002140001097983 */ /* 0x000ee80000300800 */
[----:B------:R-:W4:Y:S04]  /*16b80*/  LDL.LU R10, [R1+0x218] ;  /* 0x00021800010a7983 */ /* 0x000f280000300800 */
[----:B------:R-:W4:Y:S04]  /*16b90*/  LDL.LU R11, [R1+0x21c] ;  /* 0x00021c00010b7983 */ /* 0x000f280000300800 */
[----:B----4-:R-:W-:Y:S04]  /*16ba0*/  STL.64 [R1+0x26e8], R10 ;  /* 0x0026e80a01007387 */ /* 0x010fe80000100a00 */
[----:B---3--:R1:W-:Y:S04]  /*16bb0*/  STL.64 [R1+0x26e0], R8 ;  /* 0x0026e00801007387 */ /* 0x0083e80000100a00 */
[----:B-1----:R-:W3:Y:S04]  /*16bc0*/  LDL.LU R8, [R1+0x220] ;  /* 0x0002200001087983 */ /* 0x002ee80000300800 */
[----:B------:R-:W3:Y:S04]  /*16bd0*/  LDL.LU R9, [R1+0x224] ;  /* 0x0002240001097983 */ /* 0x000ee80000300800 */
[----:B------:R-:W4:Y:S04]  /*16be0*/  LDL.LU R10, [R1+0x228] ;  /* 0x00022800010a7983 */ /* 0x000f280000300800 */
[----:B------:R-:W4:Y:S01]  /*16bf0*/  LDL.LU R11, [R1+0x22c] ;  /* 0x00022c00010b7983 */ /* 0x000f220000300800 */
[----:B--2---:R-:W-:Y:S01]  /*16c00*/  HMMA.1688.F32.TF32 R16, R4, R20, R16 ;  /* 0x000000140410723c */ /* 0x004fe20000081010 */
[----:B------:R-:W-:-:S02]  /*16c10*/  IMAD.MOV.U32 R15, RZ, RZ, R20 ;  /* 0x000000ffff0f7224 */ /* 0x000fc400078e0014 */
[----:B------:R-:W-:Y:S01]  /*16c20*/  IMAD.MOV.U32 R14, RZ, RZ, R21 ;  /* 0x000000ffff0e7224 */ /* 0x000fe200078e0015 */
[----:B----4-:R-:W-:Y:S04]  /*16c30*/  STL.64 [R1+0x26f8], R10 ;  /* 0x0026f80a01007387 */ /* 0x010fe80000100a00 */
[----:B---3--:R1:W-:Y:S04]  /*16c40*/  STL.64 [R1+0x26f0], R8 ;  /* 0x0026f00801007387 */ /* 0x0083e80000100a00 */
[----:B-1----:R-:W2:Y:S04]  /*16c50*/  LDL.64 R8, [R1+0x30] ;  /* 0x0000300001087983 */ /* 0x002ea80000100a00 */
[----:B------:R-:W-:Y:S04]  /*16c60*/  STL [R1+0x24f0], R27 ;  /* 0x0024f01b01007387 */ /* 0x000fe80000100800 */
[----:B------:R-:W-:Y:S04]  /*16c70*/  STL.64 [R1+0x250], R16 ;  /* 0x0002501001007387 */ /* 0x000fe80000100a00 */
[----:B------:R1:W-:Y:S04]  /*16c80*/  STL.64 [R1+0x258], R18 ;  /* 0x0002581201007387 */ /* 0x0003e80000100a00 */
[----:B-1----:R-:W3:Y:S04]  /*16c90*/  LDL.LU.64 R18, [R1+0x2728] ;  /* 0x0027280001127983 */ /* 0x002ee80000300a00 */
[----:B------:R-:W3:Y:S04]  /*16ca0*/  LDL.LU.64 R16, [R1+0x2720] ;  /* 0x0027200001107983 */ /* 0x000ee80000300a00 */
[----:B------:R-:W3:Y:S02]  /*16cb0*/  LDL.LU.64 R20, [R1+0x2718] ;  /* 0x0027180001147983 */ /* 0x000ee40000300a00 */
[----:B---3--:R-:W-:-:S15]  /*16cc0*/  HMMA.1688.F32.TF32 R16, R4, R20, R16 ;  /* 0x000000140410723c */ /* 0x008fde0000081010 */
[----:B------:R-:W-:-:S04]  /*16cd0*/  NOP ;  /* 0x0000000000007918 */ /* 0x000fc80000000000 */
[----:B------:R1:W-:Y:S04]  /*16ce0*/  STL.64 [R1+0x240], R16 ;  /* 0x0002401001007387 */ /* 0x0003e80000100a00 */
[----:B------:R3:W-:Y:S04]  /*16cf0*/  STL.64 [R1+0x248], R18 ;  /* 0x0002481201007387 */ /* 0x0007e80000100a00 */
[----:B-1----:R-:W4:Y:S01]  /*16d00*/  LDL.LU.64 R16, [R1+0x2710] ;  /* 0x0027100001107983 */ /* 0x002f220000300a00 */
[----:B---3--:R-:W-:-:S03]  /*16d10*/  IMAD.MOV.U32 R19, RZ, RZ, R20 ;  /* 0x000000ffff137224 */ /* 0x008fc600078e0014 */
[----:B------:R-:W2:Y:S01]  /*16d20*/  LDL.LU.64 R22, [R1+0x2708] ;  /* 0x0027080001167983 */ /* 0x000ea20000300a00 */
[----:B------:R-:W-:-:S03]  /*16d30*/  IMAD.MOV.U32 R18, RZ, RZ, R21 ;  /* 0x000000ffff127224 */ /* 0x000fc600078e0015 */
[----:B------:R-:W2:Y:S02]  /*16d40*/  LDL.LU.64 R20, [R1+0x2700] ;  /* 0x0027000001147983 */ /* 0x000ea40000300a00 */
[----:B--2---:R-:W-:-:S15]  /*16d50*/  HMMA.1688.F32.TF32 R20, R4, R8, R20 ;  /* 0x000000080414723c */ /* 0x004fde0000081014 */
[----:B------:R-:W-:-:S04]  /*16d60*/  NOP ;  /* 0x0000000000007918 */ /* 0x000fc80000000000 */
[----:B------:R1:W-:Y:S04]  /*16d70*/  STL.64 [R1+0x230], R20 ;  /* 0x0002301401007387 */ /* 0x0003e80000100a00 */
[----:B------:R-:W-:Y:S04]  /*16d80*/  STL.64 [R1+0x238], R22 ;  /* 0x0002381601007387 */ /* 0x000fe80000100a00 */
[----:B------:R-:W4:Y:S01]  /*16d90*/  LDL.LU.64 R10, [R1+0x26f8] ;  /* 0x0026f800010a7983 */ /* 0x000f220000300a00 */
[----:B-1----:R-:W-:Y:S02]  /*16da0*/  IMAD.MOV.U32 R21, RZ, RZ, R8 ;  /* 0x000000ffff157224 */ /* 0x002fe400078e0008 */
[----:B------:R-:W-:-:S02]  /*16db0*/  IMAD.MOV.U32 R20, RZ, RZ, R9 ;  /* 0x000000ffff147224 */ /* 0x000fc400078e0009 */
[----:B------:R-:W4:Y:S02]  /*16dc0*/  LDL.LU.64 R8, [R1+0x26f0] ;  /* 0x0026f00001087983 */ /* 0x000f240000300a00 */
[----:B----4-:R-:W-:-:S15]  /*16dd0*/  HMMA.1688.F32.TF32 R8, R4, R16, R8 ;  /* 0x000000100408723c */ /* 0x010fde0000081008 */
[----:B------:R-:W-:-:S04]  /*16de0*/  NOP ;  /* 0x0000000000007918 */ /* 0x000fc80000000000 */
[----:B------:R-:W-:Y:S01]  /*16df0*/  IMAD.MOV.U32 R26, RZ, RZ, R10 ;  /* 0x000000ffff1a7224 */ /* 0x000fe200078e000a */
[----:B------:R1:W-:Y:S01]  /*16e00*/  STL.64 [R1+0x220], R8 ;  /* 0x0002200801007387 */ /* 0x0003e20000100a00 */
[----:B------:R-:W-:-:S03]  /*16e10*/  IMAD.MOV.U32 R27, RZ, RZ, R11 ;  /* 0x000000ffff1b7224 */ /* 0x000fc600078e000b */
[----:B------:R-:W2:Y:S04]  /*16e20*/  LDL.LU.64 R10, [R1+0x26e8] ;  /* 0x0026e800010a7983 */ /* 0x000ea80000300a00 */
[----:B-1----:R-:W2:Y:S04]  /*16e30*/  LDL.LU.64 R8, [R1+0x26e0] ;  /* 0x0026e00001087983 */ /* 0x002ea80000300a00 */
[----:B------:R-:W-:Y:S04]  /*16e40*/  STL.64 [R1+0x26c0], R26 ;  /* 0x0026c01a01007387 */ /* 0x000fe80000100a00 */
[----:B------:R-:W-:Y:S04]  /*16e50*/  STL.64 [R1+0x26b8], R24 ;  /* 0x0026b81801007387 */ /* 0x000fe80000100a00 */
[----:B------:R1:W-:Y:S02]  /*16e60*/  STL.64 [R1+0x2668], R16 ;  /* 0x0026681001007387 */ /* 0x0003e40000100a00 */
[----:B-1----:R-:W-:-:S02]  /*16e70*/  IMAD.MOV.U32 R16, RZ, RZ, R21 ;  /* 0x000000ffff107224 */ /* 0x002fc400078e0015 */
[----:B------:R-:W-:-:S05]  /*16e80*/  IMAD.MOV.U32 R17, RZ, RZ, R20 ;  /* 0x000000ffff117224 */ /* 0x000fca00078e0014 */
[----:B------:R1:W-:Y:S02]  /*16e90*/  STL.64 [R1+0x2680], R16 ;  /* 0x0026801001007387 */ /* 0x0003e40000100a00 */
[----:B-1----:R-:W-:Y:S02]  /*16ea0*/  IMAD.MOV.U32 R16, RZ, RZ, R19 ;  /* 0x000000ffff107224 */ /* 0x002fe400078e0013 */
[----:B------:R-:W-:-:S05]  /*16eb0*/  IMAD.MOV.U32 R17, RZ, RZ, R18 ;  /* 0x000000ffff117224 */ /* 0x000fca00078e0012 */
[----:B------:R1:W-:Y:S04]  /*16ec0*/  STL.64 [R1+0x2698], R16 ;  /* 0x0026981001007387 */ /* 0x0003e80000100a00 */
[----:B------:R-:W3:Y:S04]  /*16ed0*/  LDL.LU R20, [R1+0x200] ;  /* 0x0002000001147983 */ /* 0x000ee80000300800 */
[----:B------:R-:W3:Y:S04]  /*16ee0*/  LDL.LU R21, [R1+0x204] ;  /* 0x0002040001157983 */ /* 0x000ee80000300800 */
[----:B------:R-:W3:Y:S01]  /*16ef0*/  LDL.LU R22, [R1+0x208] ;  /* 0x0002080001167983 */ /* 0x000ee20000300800 */
[----:B-1----:R-:W-:-:S02]  /*16f00*/  IMAD.MOV.U32 R16, RZ, RZ, R15 ;  /* 0x000000ffff107224 */ /* 0x002fc400078e000f */
[----:B------:R-:W-:Y:S01]  /*16f10*/  IMAD.MOV.U32 R17, RZ, RZ, R14 ;  /* 0x000000ffff117224 */ /* 0x000fe200078e000e */
[----:B------:R-:W3:Y:S04]  /*16f20*/  LDL.LU R23, [R1+0x20c] ;  /* 0x00020c0001177983 */ /* 0x000ee80000300800 */
[----:B------:R-:W4:Y:S04]  /*16f30*/  LDL.LU R24, [R1+0x1f0] ;  /* 0x0001f00001187983 */ /* 0x000f280000300800 */
[----:B------:R-:W4:Y:S04]  /*16f40*/  LDL.LU R25, [R1+0x1f4] ;  /* 0x0001f40001197983 */ /* 0x000f280000300800 */
[----:B------:R-:W4:Y:S04]  /*16f50*/  LDL.LU R26, [R1+0x1f8] ;  /* 0x0001f800011a7983 */ /* 0x000f280000300800 */
[----:B------:R-:W4:Y:S04]  /*16f60*/  LDL.LU R27, [R1+0x1fc] ;  /* 0x0001fc00011b7983 */ /* 0x000f280000300800 */
[----:B------:R1:W-:Y:S04]  /*16f70*/  STL.64 [R1+0x26b0], R16 ;  /* 0x0026b01001007387 */ /* 0x0003e80000100a00 */
[----:B-1----:R-:W3:Y:S04]  /*16f80*/  LDL.LU R16, [R1+0x1e0] ;  /* 0x0001e00001107983 */ /* 0x002ee80000300800 */
[----:B------:R-:W3:Y:S04]  /*16f90*/  LDL.LU R17, [R1+0x1e4] ;  /* 0x0001e40001117983 */ /* 0x000ee80000300800 */
[----:B------:R-:W3:Y:S04]  /*16fa0*/  LDL.LU R18, [R1+0x1e8] ;  /* 0x0001e80001127983 */ /* 0x000ee80000300800 */
[----:B------:R-:W3:Y:S01]  /*16fb0*/  LDL.LU R19, [R1+0x1ec] ;  /* 0x0001ec0001137983 */ /* 0x000ee20000300800 */
[----:B--2---:R-:W-:-:S15]  /*16fc0*/  HMMA.1688.F32.TF32 R8, R4, R12, R8 ;  /* 0x0000000c0408723c */ /* 0x004fde0000081008 */
[----:B------:R-:W-:-:S04]  /*16fd0*/  NOP ;  /* 0x0000000000007918 */ /* 0x000fc80000000000 */
[----:B------:R1:W-:Y:S04]  /*16fe0*/  STL.64 [R1+0x210], R8 ;  /* 0x0002100801007387 */ /* 0x0003e80000100a00 */
[----:B------:R-:W-:Y:S04]  /*16ff0*/  STL.64 [R1+0x218], R10 ;  /* 0x0002180a01007387 */ /* 0x000fe80000100a00 */
[----:B-1----:R-:W3:Y:S04]  /*17000*/  LDL.LU.64 R8, [R1+0x26d8] ;  /* 0x0026d80001087983 */ /* 0x002ee80000300a00 */
[----:B------:R1:W-:Y:S04]  /*17010*/  STL.64 [R1+0x2660], R12 ;  /* 0x0026600c01007387 */ /* 0x0003e80000100a00 */
[----:B-1----:R-:W2:Y:S04]  /*17020*/  LDL.LU R12, [R1+0x1a0] ;  /* 0x0001a000010c7983 */ /* 0x002ea80000300800 */
[----:B------:R-:W2:Y:S04]  /*17030*/  LDL.LU R13, [R1+0x1a4] ;  /* 0x0001a400010d7983 */ /* 0x000ea80000300800 */
[----:B------:R-:W2:Y:S04]  /*17040*/  LDL.LU R14, [R1+0x1a8] ;  /* 0x0001a800010e7983 */ /* 0x000ea80000300800 */
[----:B------:R-:W2:Y:S04]  /*17050*/  LDL.LU R15, [R1+0x1ac] ;  /* 0x0001ac00010f7983 */ /* 0x000ea80000300800 */
[----:B--2---:R-:W-:Y:S04]  /*17060*/  STL.64 [R1+0x2678], R14 ;  /* 0x0026780e01007387 */ /* 0x004fe80000100a00 */
[----:B------:R1:W-:Y:S04]  /*17070*/  STL.64 [R1+0x2670], R12 ;  /* 0x0026700c01007387 */ /* 0x0003e80000100a00 */
[----:B-1----:R-:W2:Y:S04]  /*17080*/  LDL.LU R12, [R1+0x1b0] ;  /* 0x0001b000010c7983 */ /* 0x002ea80000300800 */
[----:B------:R-:W2:Y:S04]  /*17090*/  LDL.LU R13, [R1+0x1b4] ;  /* 0x0001b400010d7983 */ /* 0x000ea80000300800 */
[----:B------:R-:W2:Y:S04]  /*170a0*/  LDL.LU R14, [R1+0x1b8] ;  /* 0x0001b800010e7983 */ /* 0x000ea80000300800 */
[----:B------:R-:W2:Y:S01]  /*170b0*/  LDL.LU R15, [R1+0x1bc] ;  /* 0x0001bc00010f7983 */ /* 0x000ea20000300800 */
[C---:B---3--:R-:W-:Y:S03]  /*170c0*/  HMMA.1688.F32.TF32 R20, R4.reuse, R8, R20 ;  /* 0x000000080414723c */ /* 0x048fe60000081014 */
[----:B--2---:R-:W-:Y:S04]  /*170d0*/  STL.64 [R1+0x2690], R14 ;  /* 0x0026900e01007387 */ /* 0x004fe80000100a00 */
[----:B------:R1:W-:Y:S04]  /*170e0*/  STL.64 [R1+0x2688], R12 ;  /* 0x0026880c01007387 */ /* 0x0003e80000100a00 */
[----:B-1----:R-:W2:Y:S04]  /*170f0*/  LDL.LU R12, [R1+0x1c0] ;  /* 0x0001c000010c7983 */ /* 0x002ea80000300800 */
[----:B------:R-:W2:Y:S04]  /*17100*/  LDL.LU R13, [R1+0x1c4] ;  /* 0x0001c400010d7983 */ /* 0x000ea80000300800 */
[----:B------:R-:W3:Y:S04]  /*17110*/  LDL.LU R14, [R1+0x1c8] ;  /* 0x0001c800010e7983 */ /* 0x000ee80000300800 */
[----:B------:R-:W3:Y:S04]  /*17120*/  LDL.LU R15, [R1+0x1cc] ;  /* 0x0001cc00010f7983 */ /* 0x000ee80000300800 */
[----:B---3--:R-:W-:Y:S04]  /*17130*/  STL.64 [R1+0x26a8], R14 ;  /* 0x0026a80e01007387 */ /* 0x008fe80000100a00 */
[----:B--2---:R1:W-:Y:S04]  /*17140*/  STL.64 [R1+0x26a0], R12 ;  /* 0x0026a00c01007387 */ /* 0x0043e80000100a00 */
[----:B-1----:R-:W2:Y:S04]  /*17150*/  LDL.LU R12, [R1+0x1d0] ;  /* 0x0001d000010c7983 */ /* 0x002ea80000300800 */
[----:B------:R-:W2:Y:S04]  /*17160*/  LDL.LU R13, [R1+0x1d4] ;  /* 0x0001d400010d7983 */ /* 0x000ea80000300800 */
[----:B------:R-:W2:Y:S04]  /*17170*/  LDL.LU R14, [R1+0x1d8] ;  /* 0x0001d800010e7983 */ /* 0x000ea80000300800 */
[----:B------:R-:W2:Y:S04]  /*17180*/  LDL.LU R15, [R1+0x1dc] ;  /* 0x0001dc00010f7983 */ /* 0x000ea80000300800 */
[----:B------:R-:W-:Y:S04]  /*17190*/  STL.64 [R1+0x200], R20 ;  /* 0x0002001401007387 */ /* 0x000fe80000100a00 */
[----:B------:R1:W-:Y:S04]  /*171a0*/  STL.64 [R1+0x208], R22 ;  /* 0x0002081601007387 */ /* 0x0003e80000100a00 */
[----:B-1----:R-:W3:Y:S04]  /*171b0*/  LDL.LU.64 R22, [R1+0x26d0] ;  /* 0x0026d00001167983 */ /* 0x002ee80000300a00 */
[----:B------:R-:W4:Y:S02]  /*171c0*/  LDL.LU.64 R20, [R1+0x26c8] ;  /* 0x0026c80001147983 */ /* 0x000f240000300a00 */
[----:B----4-:R-:W-:-:S15]  /*171d0*/  HMMA.1688.F32.TF32 R24, R4, R20, R24 ;  /* 0x000000140418723c */ /* 0x010fde0000081018 */
[----:B------:R-:W-:-:S04]  /*171e0*/  NOP ;  /* 0x0000000000007918 */ /* 0x000fc80000000000 */
[----:B------:R-:W-:Y:S04]  /*171f0*/  STL.64 [R1+0x1f0], R24 ;  /* 0x0001f01801007387 */ /* 0x000fe80000100a00 */
[----:B------:R1:W-:Y:S04]  /*17200*/  STL.64 [R1+0x1f8], R26 ;  /* 0x0001f81a01007387 */ /* 0x0003e80000100a00 */
[----:B-1----:R-:W4:Y:S04]  /*17210*/  LDL.LU.64 R26, [R1+0x26c0] ;  /* 0x0026c000011a7983 */ /* 0x002f280000300a00 */
[----:B------:R-:W2:Y:S02]  /*17220*/  LDL.LU.64 R24, [R1+0x26b8] ;  /* 0x0026b80001187983 */ /* 0x000ea40000300a00 */
[----:B--2---:R-:W-:Y:S02]  /*17230*/  HMMA.1688.F32.TF32 R4, R4, R24, R16 ;  /* 0x000000180404723c */ /* 0x004fe40000081010 */
[----:B------:R-:W2:-:S15]  /*17240*/  LDL.LU.64 R16, [R1+0x26b0] ;  /* 0x0026b00001107983 */ /* 0x000e9e0000300a00 */
[----:B------:R-:W-:Y:S02]  /*17250*/  NOP ;  /* 0x0000000000007918 */ /* 0x000fe40000000000 */
        /* <DEDUP_REMOVED lines=24> */
[----:B--2---:R-:W-:Y:S01]  /*173e0*/  HMMA.1688.F32.TF32 R12, R4, R16, R12 ;  /* 0x00000010040c723c */ /* 0x004fe2000008100c */
[----:B------:R-:W-:-:S02]  /*173f0*/  IMAD.MOV.U32 R11, RZ, RZ, R16 ;  /* 0x000000ffff0b7224 */ /* 0x000fc400078e0010 */
[----:B------:R-:W-:-:S15]  /*17400*/  IMAD.MOV.U32 R10, RZ, RZ, R17 ;  /* 0x000000ffff0a7224 */ /* 0x000fde00078e0011 */
[----:B------:R-:W-:Y:S01]  /*17410*/  NOP ;  /* 0x0000000000007918 */ /* 0x000fe20000000000 */
[----:B------:R1:W-:Y:S04]  /*17420*/  STL.64 [R1+0x1a0], R12 ;  /* 0x0001a00c01007387 */ /* 0x0003e80000100a00 */
[----:B------:R-:W-:Y:S04]  /*17430*/  STL.64 [R1+0x1a8], R14 ;  /* 0x0001a80e01007387 */ /* 0x000fe80000100a00 */
[----:B-1----:R-:W2:Y:S04]  /*17440*/  LDL.LU.64 R12, [R1+0x2660] ;  /* 0x00266000010c7983 */ /* 0x002ea80000300a00 */
[----:B------:R-:W2:Y:S04]  /*17450*/  LDL.LU.64 R18, [R1+0x2658] ;  /* 0x0026580001127983 */ /* 0x000ea80000300a00 */
[----:B------:R-:W2:Y:S02]  /*17460*/  LDL.LU.64 R16, [R1+0x2650] ;  /* 0x0026500001107983 */ /* 0x000ea40000300a00 */
[----:B--2---:R-:W-:-:S15]  /*17470*/  HMMA.1688.F32.TF32 R16, R4, R12, R16 ;  /* 0x0000000c0410723c */ /* 0x004fde0000081010 */
[----:B------:R-:W-:-:S04]  /*17480*/  NOP ;  /* 0x0000000000007918 */ /* 0x000fc80000000000 */
[----:B------:R-:W-:Y:S04]  /*17490*/  STL.64 [R1+0x190], R16 ;  /* 0x0001901001007387 */ /* 0x000fe80000100a00 */
[----:B------:R1:W-:Y:S04]  /*174a0*/  STL.64 [R1+0x198], R18 ;  /* 0x0001981201007387 */ /* 0x0003e80000100a00 */
[----:B-1----:R-:W2:Y:S04]  /*174b0*/  LDL.LU.64 R18, [R1+0x2648] ;  /* 0x0026480001127983 */ /* 0x002ea80000300a00 */
[----:B------:R-:W2:Y:S04]  /*174c0*/  LDL.LU.64 R16, [R1+0x2640] ;  /* 0x0026400001107983 */ /* 0x000ea80000300a00 */
[----:B------:R1:W-:Y:S04]  /*174d0*/  STL.64 [R1+0x2618], R12 ;  /* 0x0026180c01007387 */ /* 0x0003e80000100a00 */
[----:B-1----:R-:W3:Y:S04]  /*174e0*/  LDL.LU R12, [R1+0x170] ;  /* 0x00017000010c7983 */ /* 0x002ee80000300800 */
[----:B------:R-:W3:Y:S04]  /*174f0*/  LDL.LU R13, [R1+0x174] ;  /* 0x00017400010d7983 */ /* 0x000ee80000300800 */
[----:B------:R-:W3:Y:S04]  /*17500*/  LDL.LU R14, [R1+0x178] ;  /* 0x00017800010e7983 */ /* 0x000ee80000300800 */
[----:B------:R-:W3:Y:S01]  /*17510*/  LDL.LU R15, [R1+0x17c] ;  /* 0x00017c00010f7983 */ /* 0x000ee20000300800 */
[----:B--2---:R-:W-:-:S15]  /*17520*/  HMMA.1688.F32.TF32 R16, R4, R8, R16 ;  /* 0x000000080410723c */ /* 0x004fde0000081010 */
[----:B------:R-:W-:-:S04]  /*17530*/  NOP ;  /* 0x0000000000007918 */ /* 0x000fc80000000000 */
[----:B------:R-:W-:Y:S04]  /*17540*/  STL.64 [R1+0x180], R16 ;  /* 0x0001801001007387 */ /* 0x000fe80000100a00 */
[----:B------:R1:W-:Y:S04]  /*17550*/  STL.64 [R1+0x188], R18 ;  /* 0x0001881201007387 */ /* 0x0003e80000100a00 */
[----:B-1----:R-:W2:Y:S04]  /*17560*/  LDL.LU.64 R18, [R1+0x2638] ;  /* 0x0026380001127983 */ /* 0x002ea80000300a00 */
[----:B------:R-:W2:Y:S01]  /*17570*/  LDL.LU.64 R16, [R1+0x2630] ;  /* 0x0026300001107983 */ /* 0x000ea20000300a00 */
[C---:B---3--:R-:W-:Y:S03]  /*17580*/  HMMA.1688.F32.TF32 R12, R4.reuse, R20, R12 ;  /* 0x00000014040c723c */ /* 0x048fe6000008100c */
[----:B------:R-:W-:Y:S04]  /*17590*/  STL.64 [R1+0x25e0], R8 ;  /* 0x0025e00801007387 */ /* 0x000fe80000100a00 */
[----:B------:R-:W-:Y:S04]  /*175a0*/  STL.64 [R1+0x25c8], R22 ;  /* 0x0025c81601007387 */ /* 0x000fe80000100a00 */
[----:B------:R1:W-:Y:S08]  /*175b0*/  STL.64 [R1+0x25c0], R20 ;  /* 0x0025c01401007387 */ /* 0x0003f00000100a00 */
[----:B------:R3:W-:Y:S04]  /*175c0*/  STL.64 [R1+0x170], R12 ;  /* 0x0001700c01007387 */ /* 0x0007e80000100a00 */
[----:B------:R2:W-:Y:S04]  /*175d0*/  STL.64 [R1+0x178], R14 ;  /* 0x0001780e01007387 */ /* 0x0005e80000100a00 */
[----:B-1----:R-:W3:Y:S01]  /*175e0*/  LDL.LU R20, [R1+0x130] ;  /* 0x0001300001147983 */ /* 0x002ee20000300800 */
[----:B--2---:R-:W-:-:S15]  /*175f0*/  HMMA.1688.F32.TF32 R4, R4, R24, R16 ;  /* 0x000000180404723c */ /* 0x004fde0000081010 */
[----:B------:R-:W-:-:S04]  /*17600*/  NOP ;  /* 0x0000000000007918 */ /* 0x000fc80000000000 */
[----:B------:R-:W-:Y:S04]  /*17610*/  STL.64 [R1+0x160], R4 ;  /* 0x0001600401007387 */ /* 0x000fe80000100a00 */
[----:B------:R-:W-:Y:S04]  /*17620*/  STL.64 [R1+0x168], R6 ;  /* 0x0001680601007387 */ /* 0x000fe80000100a00 */
[----:B------:R-:W2:Y:S04]  /*17630*/  LDL.LU R21, [R1+0x134] ;  /* 0x0001340001157983 */ /* 0x000ea80000300800 */
[----:B------:R-:W2:Y:S04]  /*17640*/  LDL.LU R22, [R1+0x138] ;  /* 0x0001380001167983 */ /* 0x000ea80000300800 */
[----:B------:R-:W2:Y:S04]  /*17650*/  LDL.LU R23, [R1+0x13c] ;  /* 0x00013c0001177983 */ /* 0x000ea80000300800 */
[----:B---3--:R-:W3:Y:S04]  /*17660*/  LDL.LU R12, [R1+0x150] ;  /* 0x00015000010c7983 */ /* 0x008ee80000300800 */
[----:B------:R-:W3:Y:S04]  /*17670*/  LDL.LU R13, [R1+0x154] ;  /* 0x00015400010d7983 */ /* 0x000ee80000300800 */
[----:B------:R-:W3:Y:S04]  /*17680*/  LDL.LU R14, [R1+0x158] ;  /* 0x00015800010e7983 */ /* 0x000ee80000300800 */
[----:B------:R-:W3:Y:S04]  /*17690*/  LDL.LU R15, [R1+0x15c] ;  /* 0x00015c00010f7983 */ /* 0x000ee80000300800 */
[----:B------:R-:W-:Y:S04]  /*176a0*/  LDS R4, [R0+UR9+0x4200] ;  /* 0x0042000900047984 */ /* 0x000fe80008000800 */
[----:B------:R-:W-:Y:S04]  /*176b0*/  LDS R6, [R0+UR9+0x5200] ;  /* 0x0052000900067984 */ /* 0x000fe80008000800 */
[----:B------:R-:W-:Y:S04]  /*176c0*/  LDS R5, [R2+UR9+0x4200] ;  /* 0x0042000902057984 */ /* 0x000fe80008000800 */
[----:B------:R-:W3:Y:S04]  /*176d0*/  LDS R7, [R2+UR9+0x5200] ;  /* 0x0052000902077984 */ /* 0x000ee80008000800 */
[----:B--2---:R-:W-:Y:S04]  /*176e0*/  STL.64 [R1+0x2600], R22 ;  /* 0x0026001601007387 */ /* 0x004fe80000100a00 */
[----:B------:R1:W-:Y:S04]  /*176f0*/  STL.64 [R1+0x25f8], R20 ;  /* 0x0025f81401007387 */ /* 0x0003e80000100a00 */
[----:B-1----:R-:W2:Y:S04]  /*17700*/  LDL.LU.64 R20, [R1+0x40] ;  /* 0x0000400001147983 */ /* 0x002ea80000300a00 */
[----:B--2---:R1:W-:Y:S04]  /*17710*/  STL.64 [R1+0x2610], R20 ;  /* 0x0026101401007387 */ /* 0x0043e80000100a00 */
[----:B-1----:R-:W3:Y:S04]  /*17720*/  LDL.LU.64 R20, [R1+0x50] ;  /* 0x0000500001147983 */ /* 0x002ee80000300a00 */
[----:B----4-:R-:W-:Y:S04]  /*17730*/  STL.64 [R1+0x25b8], R26 ;  /* 0x0025b81a01007387 */ /* 0x010fe80000100a00 */
[----:B------:R1:W-:Y:S04]  /*17740*/  STL.64 [R1+0x25b0], R24 ;  /* 0x0025b01801007387 */ /* 0x0003e80000100a00 */
[----:B-1----:R-:W2:Y:S04]  /*17750*/  LDL.LU R24, [R1+0x120] ;  /* 0x0001200001187983 */ /* 0x002ea80000300800 */
[----:B------:R-:W2:Y:S04]  /*17760*/  LDL.LU R25, [R1+0x124] ;  /* 0x0001240001197983 */ /* 0x000ea80000300800 */
[----:B------:R-:W4:Y:S04]  /*17770*/  LDL.LU R26, [R1+0x128] ;  /* 0x00012800011a7983 */ /* 0x000f280000300800 */
[----:B------:R-:W4:Y:S04]  /*17780*/  LDL.LU R27, [R1+0x12c] ;  /* 0x00012c00011b7983 */ /* 0x000f280000300800 */
[----:B----4-:R-:W-:Y:S04]  /*17790*/  STL.64 [R1+0x25f0], R26 ;  /* 0x0025f01a01007387 */ /* 0x010fe80000100a00 */
[----:B--2---:R1:W-:Y:S04]  /*177a0*/  STL.64 [R1+0x25e8], R24 ;  /* 0x0025e81801007387 */ /* 0x0043e80000100a00 */
[----:B-1----:R-:W2:Y:S01]  /*177b0*/  LDL.LU.64 R24, [R1+0x30] ;  /* 0x0000300001187983 */ /* 0x002ea20000300a00 */
[----:B---3--:R-:W-:Y:S03]  /*177c0*/  HMMA.1688.F32.TF32 R12, R4, R20, R12 ;  /* 0x00000014040c723c */ /* 0x008fe6000008100c */
[----:B--2---:R1:W-:Y:S04]  /*177d0*/  STL.64 [R1+0x2608], R24 ;  /* 0x0026081801007387 */ /* 0x0043e80000100a00 */
[----:B-1----:R-:W2:Y:S04]  /*177e0*/  LDL.LU R24, [R1+0x140] ;  /* 0x0001400001187983 */ /* 0x002ea80000300800 */
[----:B------:R-:W2:Y:S04]  /*177f0*/  LDL.LU R25, [R1+0x144] ;  /* 0x0001440001197983 */ /* 0x000ea80000300800 */
[----:B------:R-:W2:Y:S04]  /*17800*/  LDL.LU R26, [R1+0x148] ;  /* 0x00014800011a7983 */ /* 0x000ea80000300800 */
[----:B------:R-:W2:Y:S04]  /*17810*/  LDL.LU R27, [R1+0x14c] ;  /* 0x00014c00011b7983 */ /* 0x000ea80000300800 */
[----:B------:R-:W3:Y:S01]  /*17820*/  LDL.LU R16, [R1+0x90] ;  /* 0x0000900001107983 */ /* 0x000ee20000300800 */
[----:B------:R-:W-:-:S02]  /*17830*/  IMAD.MOV.U32 R18, RZ, RZ, R28 ;  /* 0x000000ffff127224 */ /* 0x000fc400078e001c */
[----:B------:R-:W-:Y:S02]  /*17840*/  IMAD.MOV.U32 R19, RZ, RZ, R3 ;  /* 0x000000ffff137224 */ /* 0x000fe400078e0003 */
[----:B------:R-:W-:Y:S02]  /*17850*/  IMAD.MOV.U32 R17, RZ, RZ, R29 ;  /* 0x000000ffff117224 */ /* 0x000fe400078e001d */
[----:B------:R-:W4:Y:S04]  /*17860*/  LDL.LU R29, [R1+0x2628] ;  /* 0x00262800011d7983 */ /* 0x000f280000300800 */
[----:B------:R-:W2:Y:S04]  /*17870*/  LDL.LU R28, [R1+0x2624] ;  /* 0x00262400011c7983 */ /* 0x000ea80000300800 */
[----:B------:R-:W2:Y:S04]  /*17880*/  LDL.LU R3, [R1+0x2620] ;  /* 0x0026200001037983 */ /* 0x000ea80000300800 */
[----:B------:R-:W-:Y:S04]  /*17890*/  STL.64 [R1+0x2550], R18 ;  /* 0x0025501201007387 */ /* 0x000fe80000100a00 */
[----:B---3--:R1:W-:Y:S04]  /*178a0*/  STL.64 [R1+0x2548], R16 ;  /* 0x0025481001007387 */ /* 0x0083e80000100a00 */
[----:B------:R-:W3:Y:S04]  /*178b0*/  LDL.LU R8, [R1+0x110] ;  /* 0x0001100001087983 */ /* 0x000ee80000300800 */
[----:B------:R-:W3:Y:S01]  /*178c0*/  LDL.LU R9, [R1+0x114] ;  /* 0x0001140001097983 */ /* 0x000ee20000300800 */
[----:B-1----:R-:W-:-:S02]  /*178d0*/  IMAD.MOV.U32 R17, RZ, RZ, R10 ;  /* 0x000000ffff117224 */ /* 0x002fc400078e000a */
[----:B------:R-:W-:Y:S01]  /*178e0*/  IMAD.MOV.U32 R16, RZ, RZ, R11 ;  /* 0x000000ffff107224 */ /* 0x000fe200078e000b */
[----:B------:R-:W3:Y:S04]  /*178f0*/  LDL.LU R10, [R1+0x118] ;  /* 0x00011800010a7983 */ /* 0x000ee80000300800 */
[----:B------:R-:W3:Y:S04]  /*17900*/  LDL.LU R11, [R1+0x11c] ;  /* 0x00011c00010b7983 */ /* 0x000ee80000300800 */
[----:B------:R1:W-:Y:S04]  /*17910*/  STL.64 [R1+0x150], R12 ;  /* 0x0001500c01007387 */ /* 0x0003e80000100a00 */
[----:B------:R2:W-:Y:S04]  /*17920*/  STL.64 [R1+0x158], R14 ;  /* 0x0001580e01007387 */ /* 0x0005e80000100a00 */
[----:B-1----:R-:W3:Y:S01]  /*17930*/  LDL.LU.64 R12, [R1+0x2618] ;  /* 0x00261800010c7983 */ /* 0x002ee20000300a00 */
[----:B--2---:R-:W-:-:S02]  /*17940*/  IMAD.MOV.U32 R15, RZ, RZ, R20 ;  /* 0x000000ffff0f7224 */ /* 0x004fc400078e0014 */
[----:B------:R-:W-:Y:S02]  /*17950*/  IMAD.MOV.U32 R14, RZ, RZ, R21 ;  /* 0x000000ffff0e7224 */ /* 0x000fe400078e0015 */
[----:B------:R-:W2:Y:S02]  /*17960*/  LDL.LU.64 R20, [R1+0x2610] ;  /* 0x0026100001147983 */ /* 0x000ea40000300a00 */
[----:B--2---:R-:W-:Y:S01]  /*17970*/  HMMA.1688.F32.TF32 R24, R4, R20, R24 ;  /* 0x000000140418723c */ /* 0x004fe20000081018 */
[----:B------:R-:W-:Y:S02]  /*17980*/  IMAD.MOV.U32 R19, RZ, RZ, R20 ;  /* 0x000000ffff137224 */ /* 0x000fe400078e0014 */
[----:B------:R-:W-:-:S15]  /*17990*/  IMAD.MOV.U32 R18, RZ, RZ, R21 ;  /* 0x000000ffff127224 */ /* 0x000fde00078e0015 */
[----:B------:R-:W-:Y:S01]  /*179a0*/  NOP ;  /* 0x0000000000007918 */ /* 0x000fe20000000000 */
[----:B------:R1:W-:Y:S04]  /*179b0*/  STL.64 [R1+0x140], R24 ;  /* 0x0001401801007387 */ /* 0x0003e80000100a00 */
[----:B------:R2:W-:Y:S04]  /*179c0*/  STL.64 [R1+0x148], R26 ;  /* 0x0001481a01007387 */ /* 0x0005e80000100a00 */
[----:B-1----:R-:W2:Y:S04]  /*179d0*/  LDL.LU.64 R24, [R1+0x2608] ;  /* 0x0026080001187983 */ /* 0x002ea80000300a00 */
[----:B------:R-:W2:Y:S04]  /*179e0*/  LDL.LU.64 R22, [R1+0x2600] ;  /* 0x0026000001167983 */ /* 0x000ea80000300a00 */
[----:B------:R-:W2:Y:S02]  /*179f0*/  LDL.LU.64 R20, [R1+0x25f8] ;  /* 0x0025f80001147983 */ /* 0x000ea40000300a00 */
[----:B--2---:R-:W-:-:S15]  /*17a00*/  HMMA.1688.F32.TF32 R20, R4, R24, R20 ;  /* 0x000000180414723c */ /* 0x004fde0000081014 */
[----:B------:R-:W-:-:S04]  /*17a10*/  NOP ;  /* 0x0000000000007918 */ /* 0x000fc80000000000 */
[----:B------:R1:W-:Y:S04]  /*17a20*/  STL.64 [R1+0x130], R20 ;  /* 0x0001301401007387 */ /* 0x0003e80000100a00 */
[----:B------:R-:W-:Y:S04]  /*17a30*/  STL.64 [R1+0x138], R22 ;  /* 0x0001381601007387 */ /* 0x000fe80000100a00 */
[----:B------:R-:W2:Y:S01]  /*17a40*/  LDL.LU.64 R26, [R1+0x25f0] ;  /* 0x0025f000011a7983 */ /* 0x000ea20000300a00 */
[----:B-1----:R-:W-:Y:S02]  /*17a50*/  IMAD.MOV.U32 R21, RZ, RZ, R24 ;  /* 0x000000ffff157224 */ /* 0x002fe400078e0018 */
[----:B------:R-:W-:-:S02]  /*17a60*/  IMAD.MOV.U32 R20, RZ, RZ, R25 ;  /* 0x000000ffff147224 */ /* 0x000fc400078e0019 */
[----:B------:R-:W2:Y:S04]  /*17a70*/  LDL.LU.64 R24, [R1+0x25e8] ;  /* 0x0025e80001187983 */ /* 0x000ea80000300a00 */
[----:B------:R1:W-:Y:S01]  /*17a80*/  STL.64 [R1+0x2560], R16 ;  /* 0x0025601001007387 */ /* 0x0003e20000100a00 */
[C---:B---3--:R-:W-:Y:S08]  /*17a90*/  HMMA.1688.F32.TF32 R8, R4.reuse, R12, R8 ;  /* 0x0000000c0408723c */ /* 0x048ff00000081008 */
[----:B--2---:R-:W-:Y:S01]  /*17aa0*/  HMMA.1688.F32.TF32 R24, R4, R16, R24 ;  /* 0x000000100418723c */ /* 0x004fe20000081018 */
[----:B-1----:R-:W-:-:S02]  /*17ab0*/  IMAD.MOV.U32 R16, RZ, RZ, R21 ;  /* 0x000000ffff107224 */ /* 0x002fc400078e0015 */
[----:B------:R-:W-:-:S15]  /*17ac0*/  IMAD.MOV.U32 R17, RZ, RZ, R20 ;  /* 0x000000ffff117224 */ /* 0x000fde00078e0014 */
[----:B------:R-:W-:Y:S01]  /*17ad0*/  NOP ;  /* 0x0000000000007918 */ /* 0x000fe20000000000 */
[----:B------:R-:W-:Y:S04]  /*17ae0*/  STL.64 [R1+0x120], R24 ;  /* 0x0001201801007387 */ /* 0x000fe80000100a00 */
[----:B------:R-:W-:Y:S04]  /*17af0*/  STL.64 [R1+0x128], R26 ;  /* 0x0001281a01007387 */ /* 0x000fe80000100a00 */
[----:B------:R1:W-:Y:S02]  /*17b00*/  STL.64 [R1+0x2578], R16 ;  /* 0x0025781001007387 */ /* 0x0003e40000100a00 */
[----:B-1----:R-:W-:-:S02]  /*17b10*/  IMAD.MOV.U32 R16, RZ, RZ, R19 ;  /* 0x000000ffff107224 */ /* 0x002fc400078e0013 */
[----:B------:R-:W-:-:S05]  /*17b20*/  IMAD.MOV.U32 R17, RZ, RZ, R18 ;  /* 0x000000ffff117224 */ /* 0x000fca00078e0012 */
[----:B------:R1:W-:Y:S04]  /*17b30*/  STL.64 [R1+0x2590], R16 ;  /* 0x0025901001007387 */ /* 0x0003e80000100a00 */
[----:B------:R-:W2:Y:S04]  /*17b40*/  LDL.LU R20, [R1+0x100] ;  /* 0x0001000001147983 */ /* 0x000ea80000300800 */
[----:B------:R-:W2:Y:S04]  /*17b50*/  LDL.LU R21, [R1+0x104] ;  /* 0x0001040001157983 */ /* 0x000ea80000300800 */
[----:B------:R-:W2:Y:S01]  /*17b60*/  LDL.LU R22, [R1+0x108] ;  /* 0x0001080001167983 */ /* 0x000ea20000300800 */
[----:B-1----:R-:W-:-:S02]  /*17b70*/  IMAD.MOV.U32 R16, RZ, RZ, R15 ;  /* 0x000000ffff107224 */ /* 0x002fc400078e000f */
[----:B------:R-:W-:Y:S01]  /*17b80*/  IMAD.MOV.U32 R17, RZ, RZ, R14 ;  /* 0x000000ffff117224 */ /* 0x000fe200078e000e */
[----:B------:R-:W2:Y:S04]  /*17b90*/  LDL.LU R23, [R1+0x10c] ;  /* 0x00010c0001177983 */ /* 0x000ea80000300800 */
[----:B------:R-:W3:Y:S04]  /*17ba0*/  LDL.LU R24, [R1+0xf0] ;  /* 0x0000f00001187983 */ /* 0x000ee80000300800 */
[----:B------:R-:W3:Y:S04]  /*17bb0*/  LDL.LU R25, [R1+0xf4] ;  /* 0x0000f40001197983 */ /* 0x000ee80000300800 */
[----:B------:R-:W3:Y:S04]  /*17bc0*/  LDL.LU R26, [R1+0xf8] ;  /* 0x0000f800011a7983 */ /* 0x000ee80000300800 */
[----:B------:R-:W3:Y:S04]  /*17bd0*/  LDL.LU R27, [R1+0xfc] ;  /* 0x0000fc00011b7983 */ /* 0x000ee80000300800 */
[----:B------:R1:W-:Y:S04]  /*17be0*/  STL.64 [R1+0x25a8], R16 ;  /* 0x0025a81001007387 */ /* 0x0003e80000100a00 */
[----:B-1----:R-:W2:Y:S04]  /*17bf0*/  LDL.LU R16, [R1+0xe0] ;  /* 0x0000e00001107983 */ /* 0x002ea80000300800 */
[----:B------:R-:W2:Y:S04]  /*17c00*/  LDL.LU R17, [R1+0xe4] ;  /* 0x0000e40001117983 */ /* 0x000ea80000300800 */
[----:B------:R-:W2:Y:S04]  /*17c10*/  LDL.LU R18, [R1+0xe8] ;  /* 0x0000e80001127983 */ /* 0x000ea80000300800 */
[----:B------:R-:W2:Y:S04]  /*17c20*/  LDL.LU R19, [R1+0xec] ;  /* 0x0000ec0001137983 */ /* 0x000ea80000300800 */
[----:B------:R1:W-:Y:S04]  /*17c30*/  STL.64 [R1+0x110], R8 ;  /* 0x0001100801007387 */ /* 0x0003e80000100a00 */
[----:B------:R-:W-:Y:S04]  /*17c40*/  STL.64 [R1+0x118], R10 ;  /* 0x0001180a01007387 */ /* 0x000fe80000100a00 */
[----:B-1----:R-:W2:Y:S04]  /*17c50*/  LDL.LU.64 R8, [R1+0x25e0] ;  /* 0x0025e00001087983 */ /* 0x002ea80000300a00 */
[----:B------:R1:W-:Y:S04]  /*17c60*/  STL.64 [R1+0x2558], R12 ;  /* 0x0025580c01007387 */ /* 0x0003e80000100a00 */
[----:B-1----:R-:W2:Y:S04]  /*17c70*/  LDL.LU R12, [R1+0xa0] ;  /* 0x0000a000010c7983 */ /* 0x002ea80000300800 */
[----:B------:R-:W2:Y:S04]  /*17c80*/  LDL.LU R13, [R1+0xa4] ;  /* 0x0000a400010d7983 */ /* 0x000ea80000300800 */
[----:B------:R-:W2:Y:S04]  /*17c90*/  LDL.LU R14, [R1+0xa8] ;  /* 0x0000a800010e7983 */ /* 0x000ea80000300800 */
[----:B------:R-:W2:Y:S04]  /*17ca0*/  LDL.LU R15, [R1+0xac] ;  /* 0x0000ac00010f7983 */ /* 0x000ea80000300800 */
[----:B--2---:R-:W-:Y:S04]  /*17cb0*/  STL.64 [R1+0x2570], R14 ;  /* 0x0025700e01007387 */ /* 0x004fe80000100a00 */
[----:B------:R1:W-:Y:S04]  /*17cc0*/  STL.64 [R1+0x2568], R12 ;  /* 0x0025680c01007387 */ /* 0x0003e80000100a00 */
[----:B-1----:R-:W2:Y:S01]  /*17cd0*/  LDL.LU R12, [R1+0xb0] ;  /* 0x0000b000010c7983 */ /* 0x002ea20000300800 */
[----:B------:R-:W-:-:S02]  /*17ce0*/  IMAD.MOV.U32 R14, RZ, RZ, R28 ;  /* 0x000000ffff0e7224 */ /* 0x000fc400078e001c */
[----:B----4-:R-:W-:Y:S02]  /*17cf0*/  IMAD.MOV.U32 R15, RZ, RZ, R29 ;  /* 0x000000ffff0f7224 */ /* 0x010fe400078e001d */
[----:B------:R-:W-:Y:S02]  /*17d00*/  IMAD.MOV.U32 R13, RZ, RZ, R3 ;  /* 0x000000ffff0d7224 */ /* 0x000fe400078e0003 */
[----:B------:R-:W4:Y:S04]  /*17d10*/  LDL.LU R3, [R1+0x25d8] ;  /* 0x0025d80001037983 */ /* 0x000f280000300800 */
        /* <DEDUP_REMOVED lines=8> */
[C---:B------:R-:W-:Y:S03]  /*17da0*/  HMMA.1688.F32.TF32 R20, R4.reuse, R8, R20 ;  /* 0x000000080414723c */ /* 0x040fe60000081014 */
[----:B--2---:R-:W-:Y:S04]  /*17db0*/  STL.64 [R1+0x25a0], R14 ;  /* 0x0025a00e01007387 */ /* 0x004fe80000100a00 */
[----:B------:R1:W-:Y:S04]  /*17dc0*/  STL.64 [R1+0x2598], R12 ;  /* 0x0025980c01007387 */ /* 0x0003e80000100a00 */
[----:B-1----:R-:W2:Y:S08]  /*17dd0*/  LDL.LU R12, [R1+0xd0] ;  /* 0x0000d000010c7983 */ /* 0x002eb00000300800 */
[----:B------:R-:W-:Y:S04]  /*17de0*/  STL.64 [R1+0x100], R20 ;  /* 0x0001001401007387 */ /* 0x000fe80000100a00 */
[----:B------:R1:W-:Y:S04]  /*17df0*/  STL.64 [R1+0x108], R22 ;  /* 0x0001081601007387 */ /* 0x0003e80000100a00 */
[----:B-1----:R-:W2:Y:S04]  /*17e00*/  LDL.LU.64 R22, [R1+0x25c8] ;  /* 0x0025c80001167983 */ /* 0x002ea80000300a00 */
[----:B------:R-:W3:Y:S02]  /*17e10*/  LDL.LU.64 R20, [R1+0x25c0] ;  /* 0x0025c00001147983 */ /* 0x000ee40000300a00 */
[----:B---3--:R-:W-:-:S15]  /*17e20*/  HMMA.1688.F32.TF32 R24, R4, R20, R24 ;  /* 0x000000140418723c */ /* 0x008fde0000081018 */
[----:B------:R-:W-:-:S04]  /*17e30*/  NOP ;  /* 0x0000000000007918 */ /* 0x000fc80000000000 */
[----:B------:R-:W-:Y:S04]  /*17e40*/  STL.64 [R1+0xf0], R24 ;  /* 0x0000f01801007387 */ /* 0x000fe80000100a00 */
[----:B------:R1:W-:Y:S04]  /*17e50*/  STL.64 [R1+0xf8], R26 ;  /* 0x0000f81a01007387 */ /* 0x0003e80000100a00 */
[----:B-1----:R-:W3:Y:S04]  /*17e60*/  LDL.LU.64 R26, [R1+0x25b8] ;  /* 0x0025b800011a7983 */ /* 0x002ee80000300a00 */
[----:B------:R-:W2:Y:S01]  /*17e70*/  LDL.LU.64 R24, [R1+0x25b0] ;  /* 0x0025b00001187983 */ /* 0x000ea20000300a00 */
[----:B------:R-:W-:-:S02]  /*17e80*/  IMAD.MOV.U32 R13, RZ, RZ, R29 ;  /* 0x000000ffff0d7224 */ /* 0x000fc400078e001d */
[----:B------:R-:W-:Y:S02]  /*17e90*/  IMAD.MOV.U32 R14, RZ, RZ, R28 ;  /* 0x000000ffff0e7224 */ /* 0x000fe400078e001c */
[----:B----4-:R-:W-:Y:S01]  /*17ea0*/  IMAD.MOV.U32 R15, RZ, RZ, R3 ;  /* 0x000000ffff0f7224 */ /* 0x010fe200078e0003 */
[----:B--2---:R-:W-:Y:S01]  /*17eb0*/  HMMA.1688.F32.TF32 R4, R4, R24, R16 ;  /* 0x000000180404723c */ /* 0x004fe20000081010 */
[----:B------:R-:W2:-:S15]  /*17ec0*/  LDL.LU.64 R16, [R1+0x25a8] ;  /* 0x0025a80001107983 */ /* 0x000e9e0000300a00 */
[----:B------:R-:W-:-:S03]  /*17ed0*/  NOP ;  /* 0x0000000000007918 */ /* 0x000fc60000000000 */
        /* <DEDUP_REMOVED lines=35> */
[----:B------:R-:W2:-:S15]  /*18110*/  LDL.LU.64 R12, [R1+0x2558] ;  /* 0x00255800010c7983 */ /* 0x000e9e0000300a00 */
[----:B------:R-:W-:Y:S01]  /*18120*/  NOP ;  /* 0x0000000000007918 */ /* 0x000fe20000000000 */
[----:B------:R-:W-:Y:S04]  /*18130*/  STL.64 [R1+0xa0], R16 ;  /* 0x0000a01001007387 */ /* 0x000fe80000100a00 */
[----:B------:R1:W-:Y:S04]  /*18140*/  STL.64 [R1+0xa8], R18 ;  /* 0x0000a81201007387 */ /* 0x0003e80000100a00 */
[----:B-1----:R-:W2:Y:S04]  /*18150*/  LDL.LU.64 R18, [R1+0x2550] ;  /* 0x0025500001127983 */ /* 0x002ea80000300a00 */
[----:B------:R-:W2:Y:S02]  /*18160*/  LDL.LU.64 R16, [R1+0x2548] ;  /* 0x0025480001107983 */ /* 0x000ea40000300a00 */
[----:B--2---:R-:W-:Y:S02]  /*18170*/  HMMA.1688.F32.TF32 R12, R4, R12, R16 ;  /* 0x0000000c040c723c */ /* 0x004fe40000081010 */
[----:B------:R-:W2:Y:S04]  /*18180*/  LDL.LU.64 R18, [R1+0x2540] ;  /* 0x0025400001127983 */ /* 0x000ea80000300a00 */
[----:B------:R-:W2:-:S13]  /*18190*/  LDL.LU.64 R16, [R1+0x2538] ;  /* 0x0025380001107983 */ /* 0x000e9a0000300a00 */
[----:B------:R-:W-:Y:S01]  /*181a0*/  IMAD.MOV.U32 R28, RZ, RZ, R14 ;  /* 0x000000ffff1c7224 */ /* 0x000fe200078e000e */
[----:B------:R1:W-:Y:S01]  /*181b0*/  STL [R1+0x90], R12 ;  /* 0x0000900c01007387 */ /* 0x0003e20000100800 */
[----:B------:R-:W-:Y:S02]  /*181c0*/  IMAD.MOV.U32 R3, RZ, RZ, R15 ;  /* 0x000000ffff037224 */ /* 0x000fe400078e000f */
[----:B------:R-:W-:Y:S01]  /*181d0*/  IMAD.MOV.U32 R29, RZ, RZ, R13 ;  /* 0x000000ffff1d7224 */ /* 0x000fe200078e000d */
[----:B------:R-:W4:Y:S04]  /*181e0*/  LDL.LU.64 R14, [R1+0x2530] ;  /* 0x00253000010e7983 */ /* 0x000f280000300a00 */
[----:B-1----:R-:W4:Y:S04]  /*181f0*/  LDL.LU.64 R12, [R1+0x2528] ;  /* 0x00252800010c7983 */ /* 0x002f280000300a00 */
[----:B------:R-:W-:Y:S04]  /*18200*/  STL [R1+0x23d4], R29 ;  /* 0x0023d41d01007387 */ /* 0x000fe80000100800 */
[----:B------:R-:W-:Y:S04]  /*18210*/  STL [R1+0x23d0], R28 ;  /* 0x0023d01c01007387 */ /* 0x000fe80000100800 */
[----:B------:R-:W-:Y:S04]  /*18220*/  STL [R1+0x23cc], R3 ;  /* 0x0023cc0301007387 */ /* 0x000fe80000100800 */
[----:B------:R-:W2:Y:S01]  /*18230*/  LDL.LU.64 R10, [R1+0x2520] ;  /* 0x00252000010a7983 */ /* 0x000ea20000300a00 */
[C---:B----4-:R-:W-:Y:S03]  /*18240*/  HMMA.1688.F32.TF32 R12, R4.reuse, R8, R12 ;  /* 0x00000008040c723c */ /* 0x050fe6000008100c */
[----:B------:R-:W2:Y:S05]  /*18250*/  LDL.LU.64 R8, [R1+0x2518] ;  /* 0x0025180001087983 */ /* 0x000eaa0000300a00 */
[C---:B--2---:R-:W-:Y:S08]  /*18260*/  HMMA.1688.F32.TF32 R8, R4.reuse, R20, R8 ;  /* 0x000000140408723c */ /* 0x044ff00000081008 */
[----:B------:R-:W-:Y:S01]  /*18270*/  HMMA.1688.F32.TF32 R4, R4, R24, R16 ;  /* 0x000000180404723c */ /* 0x000fe20000081010 */
[----:B------:R-:W-:Y:S04]  /*18280*/  LDS R18, [R0+UR9+0x7300] ;  /* 0x0073000900127984 */ /* 0x000fe80008000800 */
[----:B------:R-:W-:Y:S04]  /*18290*/  LDS R19, [R2+UR9+0x7300] ;  /* 0x0073000902137984 */ /* 0x000fe80008000800 */
[----:B------:R-:W-:Y:S04]  /*182a0*/  LDS R16, [R0+UR9+0x6300] ;  /* 0x0063000900107984 */ /* 0x000fe80008000800 */
[----:B------:R-:W-:Y:S04]  /*182b0*/  STL.64 [R1+0x70], R8 ;  /* 0x0000700801007387 */ /* 0x000fe80000100a00 */
[----:B------:R-:W-:Y:S02]  /*182c0*/  STL.64 [R1+0x80], R12 ;  /* 0x0000800c01007387 */ /* 0x000fe40000100a00 */
[----:B------:R-:W-:-:S02]  /*182d0*/  IMAD.MOV.U32 R25, RZ, RZ, R7 ;  /* 0x000000ffff197224 */ /* 0x000fc400078e0007 */
[----:B------:R-:W-:Y:S04]  /*182e0*/  STL.64 [R1+0x88], R14 ;  /* 0x0000880e01007387 */ /* 0x000fe80000100a00 */
[----:B------:R-:W-:Y:S04]  /*182f0*/  STL [R1+0x78], R10 ;  /* 0x0000780a01007387 */ /* 0x000fe80000100800 */
[----:B------:R1:W-:Y:S04]  /*18300*/  STL.64 [R1+0x24a0], R22 ;  /* 0x0024a01601007387 */ /* 0x0003e80000100a00 */
[----:B------:R-:W-:Y:S04]  /*18310*/  STL [R1+0x68], R6 ;  /* 0x0000680601007387 */ /* 0x000fe80000100800 */
[----:B---3--:R-:W-:Y:S04]  /*18320*/  STL.64 [R1+0x2500], R26 ;  /* 0x0025001a01007387 */ /* 0x008fe80000100a00 */
[----:B------:R-:W-:Y:S04]  /*18330*/  STL [R1+0x24f8], R25 ;  /* 0x0024f81901007387 */ /* 0x000fe80000100800 */
[----:B-1----:R-:W2:Y:S01]  /*18340*/  LDL.64 R22, [R1+0x8] ;  /* 0x0000080001167983 */ /* 0x002ea20000100a00 */
[----:B------:R-:W-:-:S03]  /*18350*/  IMAD.MOV.U32 R29, RZ, RZ, R11 ;  /* 0x000000ffff1d7224 */ /* 0x000fc600078e000b */
[----:B------:R-:W-:Y:S04]  /*18360*/  LDS R10, [R0+UR9+0x7100] ;  /* 0x00710009000a7984 */ /* 0x000fe80008000800 */
[----:B------:R-:W1:Y:S04]  /*18370*/  LDS R11, [R2+UR9+0x7100] ;  /* 0x00710009020b7984 */ /* 0x000e680008000800 */
[----:B------:R-:W-:Y:S04]  /*18380*/  LDS R8, [R0+UR9+0x6100] ;  /* 0x0061000900087984 */ /* 0x000fe80008000800 */
[----:B------:R-:W3:Y:S04]  /*18390*/  LDS R9, [R2+UR9+0x6100] ;  /* 0x0061000902097984 */ /* 0x000ee80008000800 */
[----:B------:R-:W-:Y:S04]  /*183a0*/  LDS R14, [R0+UR9+0x7200] ;  /* 0x00720009000e7984 */ /* 0x000fe80008000800 */
[----:B------:R-:W4:Y:S04]  /*183b0*/  LDS R15, [R2+UR9+0x7200] ;  /* 0x00720009020f7984 */ /* 0x000f280008000800 */
[----:B------:R-:W-:Y:S04]  /*183c0*/  LDS R12, [R0+UR9+0x6200] ;  /* 0x00620009000c7984 */ /* 0x000fe80008000800 */
[----:B------:R-:W1:Y:S01]  /*183d0*/  LDS R13, [R2+UR9+0x6200] ;  /* 0x00620009020d7984 */ /* 0x000e620008000800 */
[----:B------:R-:W-:-:S02]  /*183e0*/  IMAD.MOV.U32 R28, RZ, RZ, R4 ;  /* 0x000000ffff1c7224 */ /* 0x000fc400078e0004 */
[----:B------:R-:W-:Y:S01]  /*183f0*/  IMAD.MOV.U32 R3, RZ, RZ, R5 ;  /* 0x000000ffff037224 */ /* 0x000fe200078e0005 */
[----:B------:R-:W-:Y:S04]  /*18400*/  LDS R4, [R0+UR9+0x6000] ;  /* 0x0060000900047984 */ /* 0x000fe80008000800 */
[----:B------:R-:W-:Y:S04]  /*18410*/  LDS R6, [R0+UR9+0x7000] ;  /* 0x0070000900067984 */ /* 0x000fe80008000800 */
[----:B------:R-:W-:Y:S04]  /*18420*/  LDS R5, [R2+UR9+0x6000] ;  /* 0x0060000902057984 */ /* 0x000fe80008000800 */
[----:B------:R-:W-:Y:S04]  /*18430*/  LDS R7, [R2+UR9+0x7000] ;  /* 0x0070000902077984 */ /* 0x000fe80008000800 */
[----:B------:R-:W1:Y:S04]  /*18440*/  LDS R17, [R2+UR9+0x6300] ;  /* 0x0063000902117984 */ /* 0x000e680008000800 */
[----:B--2---:R-:W-:Y:S04]  /*18450*/  STL.64 [R1+0x24b8], R22 ;  /* 0x0024b81601007387 */ /* 0x004fe80000100a00 */
[----:B-1----:R-:W-:Y:S04]  /*18460*/  STL.64 [R1+0x2498], R10 ;  /* 0x0024980a01007387 */ /* 0x002fe80000100a00 */
[----:B---3--:R1:W-:Y:S04]  /*18470*/  STL.64 [R1+0x2490], R8 ;  /* 0x0024900801007387 */ /* 0x0083e80000100a00 */
[----:B-1----:R-:W2:Y:S04]  /*18480*/  LDL.LU R8, [R1+0x1f0] ;  /* 0x0001f00001087983 */ /* 0x002ea80000300800 */
[----:B------:R-:W2:Y:S04]  /*18490*/  LDL.LU R9, [R1+0x1f4] ;  /* 0x0001f40001097983 */ /* 0x000ea80000300800 */
[----:B------:R-:W3:Y:S04]  /*184a0*/  LDL.LU R10, [R1+0x1f8] ;  /* 0x0001f800010a7983 */ /* 0x000ee80000300800 */
[----:B------:R-:W3:Y:S04]  /*184b0*/  LDL.LU R11, [R1+0x1fc] ;  /* 0x0001fc00010b7983 */ /* 0x000ee80000300800 */
[----:B------:R-:W2:Y:S04]  /*184c0*/  LDL R22, [R1+0x18] ;  /* 0x0000180001167983 */ /* 0x000ea80000100800 */
[----:B------:R-:W2:Y:S04]  /*184d0*/  LDL R23, [R1+0x1c] ;  /* 0x00001c0001177983 */ /* 0x000ea80000100800 */
[----:B--2---:R1:W-:Y:S04]  /*184e0*/  STL.64 [R1+0x24d0], R22 ;  /* 0x0024d01601007387 */ /* 0x0043e80000100a00 */
[----:B-1----:R-:W2:Y:S04]  /*184f0*/  LDL.64 R22, [R1+0x28] ;  /* 0x0000280001167983 */ /* 0x002ea80000100a00 */
[----:B--2---:R-:W-:Y:S04]  /*18500*/  STL.64 [R1+0x24d8], R22 ;  /* 0x0024d81601007387 */ /* 0x004fe80000100a00 */
[----:B---3--:R-:W-:Y:S04]  /*18510*/  STL.64 [R1+0x24b0], R10 ;  /* 0x0024b00a01007387 */ /* 0x008fe80000100a00 */
[----:B------:R1:W-:Y:S04]  /*18520*/  STL.64 [R1+0x24a8], R8 ;  /* 0x0024a80801007387 */ /* 0x0003e80000100a00 */
[----:B-1----:R-:W2:Y:S04]  /*18530*/  LDL.LU R8, [R1+0x200] ;  /* 0x0002000001087983 */ /* 0x002ea80000300800 */
[----:B------:R-:W2:Y:S04]  /*18540*/  LDL.LU R9, [R1+0x204] ;  /* 0x0002040001097983 */ /* 0x000ea80000300800 */
[----:B------:R-:W3:Y:S04]  /*18550*/  LDL.LU R10, [R1+0x208] ;  /* 0x00020800010a7983 */ /* 0x000ee80000300800 */
[----:B------:R-:W3:Y:S04]  /*18560*/  LDL.LU R11, [R1+0x20c] ;  /* 0x00020c00010b7983 */ /* 0x000ee80000300800 */
[----:B------:R-:W2:Y:S04]  /*18570*/  LDL.LU R24, [R1+0x240] ;  /* 0x0002400001187983 */ /* 0x000ea80000300800 */
        /* <DEDUP_REMOVED lines=8> */
[----:B------:R-:W2:Y:S04]  /*18600*/  LDL.LU R27, [R1+0x25c] ;  /* 0x00025c00011b7983 */ /* 0x000ea80000300800 */
[----:B------:R-:W2:Y:S04]  /*18610*/  LDL.64 R22, [R1+0x38] ;  /* 0x0000380001167983 */ /* 0x000ea80000100a00 */
[----:B---3--:R-:W-:Y:S04]  /*18620*/  STL.64 [R1+0x24c8], R10 ;  /* 0x0024c80a01007387 */ /* 0x008fe80000100a00 */
[----:B------:R1:W-:Y:S04]  /*18630*/  STL.64 [R1+0x24c0], R8 ;  /* 0x0024c00801007387 */ /* 0x0003e80000100a00 */
[----:B-1----:R-:W3:Y:S04]  /*18640*/  LDL.LU R8, [R1+0x210] ;  /* 0x0002100001087983 */ /* 0x002ee80000300800 */
[----:B------:R-:W3:Y:S04]  /*18650*/  LDL.LU R9, [R1+0x214] ;  /* 0x0002140001097983 */ /* 0x000ee80000300800 */
[----:B------:R-:W2:Y:S04]  /*18660*/  LDL.LU R10, [R1+0x218] ;  /* 0x00021800010a7983 */ /* 0x000ea80000300800 */
[----:B------:R-:W2:Y:S04]  /*18670*/  LDL.LU R11, [R1+0x21c] ;  /* 0x00021c00010b7983 */ /* 0x000ea80000300800 */
[----:B--2---:R-:W-:Y:S04]  /*18680*/  STL.64 [R1+0x24e8], R10 ;  /* 0x0024e80a01007387 */ /* 0x004fe80000100a00 */
[----:B---3--:R1:W-:Y:S04]  /*18690*/  STL.64 [R1+0x24e0], R8 ;  /* 0x0024e00801007387 */ /* 0x0083e80000100a00 */
[----:B-1----:R-:W2:Y:S04]  /*186a0*/  LDL.LU R8, [R1+0x230] ;  /* 0x0002300001087983 */ /* 0x002ea80000300800 */
[----:B------:R-:W2:Y:S04]  /*186b0*/  LDL.LU R9, [R1+0x234] ;  /* 0x0002340001097983 */ /* 0x000ea80000300800 */
[----:B------:R-:W2:Y:S04]  /*186c0*/  LDL.LU R10, [R1+0x238] ;  /* 0x00023800010a7983 */ /* 0x000ea80000300800 */
[----:B------:R-:W2:Y:S04]  /*186d0*/  LDL.LU R11, [R1+0x23c] ;  /* 0x00023c00010b7983 */ /* 0x000ea80000300800 */
[----:B----4-:R1:W-:Y:S04]  /*186e0*/  STL.64 [R1+0x2418], R14 ;  /* 0x0024180e01007387 */ /* 0x0103e80000100a00 */
[----:B------:R-:W-:Y:S04]  /*186f0*/  STL.64 [R1+0x2410], R12 ;  /* 0x0024100c01007387 */ /* 0x000fe80000100a00 */
[----:B-1----:R-:W3:Y:S04]  /*18700*/  LDL R14, [R1+0x58] ;  /* 0x00005800010e7983 */ /* 0x002ee80000100800 */
[----:B------:R-:W3:Y:S04]  /*18710*/  LDL R15, [R1+0x5c] ;  /* 0x00005c00010f7983 */ /* 0x000ee80000100800 */
[----:B------:R1:W-:Y:S04]  /*18720*/  STL.64 [R1+0x2370], R18 ;  /* 0x0023701201007387 */ /* 0x0003e80000100a00 */
[----:B------:R-:W-:Y:S04]  /*18730*/  STL.64 [R1+0x2368], R16 ;  /* 0x0023681001007387 */ /* 0x000fe80000100a00 */
[----:B-1----:R-:W4:Y:S04]  /*18740*/  LDL R18, [R1+0x48] ;  /* 0x0000480001127983 */ /* 0x002f280000100800 */
[----:B------:R-:W4:Y:S01]  /*18750*/  LDL R19, [R1+0x4c] ;  /* 0x00004c0001137983 */ /* 0x000f220000100800 */
[----:B---3--:R-:W-:-:S15]  /*18760*/  HMMA.1688.F32.TF32 R24, R4, R14, R24 ;  /* 0x0000000e0418723c */ /* 0x008fde0000081018 */
[----:B------:R-:W-:-:S04]  /*18770*/  NOP ;  /* 0x0000000000007918 */ /* 0x000fc80000000000 */
[----:B------:R-:W-:Y:S04]  /*18780*/  STL.64 [R1+0x250], R24 ;  /* 0x0002501801007387 */ /* 0x000fe80000100a00 */
[----:B------:R1:W-:Y:S04]  /*18790*/  STL.64 [R1+0x258], R26 ;  /* 0x0002581a01007387 */ /* 0x0003e80000100a00 */
[----:B-1----:R-:W4:Y:S04]  /*187a0*/  LDL.LU.64 R26, [R1+0x2510] ;  /* 0x00251000011a7983 */ /* 0x002f280000300a00 */
[----:B------:R-:W4:Y:S02]  /*187b0*/  LDL.LU.64 R24, [R1+0x2508] ;  /* 0x0025080001187983 */ /* 0x000f240000300a00 */
[----:B----4-:R-:W-:-:S15]  /*187c0*/  HMMA.1688.F32.TF32 R24, R4, R18, R24 ;  /* 0x000000120418723c */ /* 0x010fde0000081018 */
[----:B------:R-:W-:-:S04]  /*187d0*/  NOP ;  /* 0x0000000000007918 */ /* 0x000fc80000000000 */
[----:B------:R1:W-:Y:S04]  /*187e0*/  STL.64 [R1+0x240], R24 ;  /* 0x0002401801007387 */ /* 0x0003e80000100a00 */
[----:B------:R3:W-:Y:S01]  /*187f0*/  STL [R1+0x248], R26 ;  /* 0x0002481a01007387 */ /* 0x0007e20000100800 */
[----:B-1----:R-:W-:-:S03]  /*18800*/  IMAD.MOV.U32 R24, RZ, RZ, R27 ;  /* 0x000000ffff187224 */ /* 0x002fc600078e001b */
[----:B---3--:R-:W3:Y:S01]  /*18810*/  LDL.LU.64 R26, [R1+0x2500] ;  /* 0x00250000011a7983 */ /* 0x008ee20000300a00 */
[----:B--2---:R-:W-:Y:S03]  /*18820*/  HMMA.1688.F32.TF32 R8, R4, R22, R8 ;  /* 0x000000160408723c */ /* 0x004fe60000081008 */
[----:B------:R-:W2:Y:S04]  /*18830*/  LDL.LU R25, [R1+0x24f8] ;  /* 0x0024f80001197983 */ /* 0x000ea80000300800 */
[----:B------:R3:W-:Y:S04]  /*18840*/  STL.64 [R1+0x2488], R18 ;  /* 0x0024881201007387 */ /* 0x0007e80000100a00 */
[----:B------:R-:W4:Y:S04]  /*18850*/  LDL.LU R16, [R1+0x220] ;  /* 0x0002200001107983 */ /* 0x000f280000300800 */
[----:B------:R-:W4:Y:S01]  /*18860*/  LDL.LU R17, [R1+0x224] ;  /* 0x0002240001117983 */ /* 0x000f220000300800 */
[----:B------:R-:W-:-:S02]  /*18870*/  IMAD.MOV.U32 R13, RZ, RZ, R22 ;  /* 0x000000ffff0d7224 */ /* 0x000fc400078e0016 */
[----:B------:R-:W-:Y:S02]  /*18880*/  IMAD.MOV.U32 R12, RZ, RZ, R23 ;  /* 0x000000ffff0c7224 */ /* 0x000fe400078e0017 */
[----:B---3--:R-:W-:Y:S02]  /*18890*/  IMAD.MOV.U32 R18, RZ, RZ, R26 ;  /* 0x000000ffff127224 */ /* 0x008fe400078e001a */
[----:B------:R-:W3:Y:S01]  /*188a0*/  LDL.LU R26, [R1+0x24f4] ;  /* 0x0024f400011a7983 */ /* 0x000ee20000300800 */
[----:B------:R-:W-:-:S03]  /*188b0*/  IMAD.MOV.U32 R19, RZ, RZ, R27 ;  /* 0x000000ffff137224 */ /* 0x000fc600078e001b */
[----:B------:R-:W3:Y:S04]  /*188c0*/  LDL.LU R27, [R1+0x24f0] ;  /* 0x0024f000011b7983 */ /* 0x000ee80000300800 */
[----:B------:R-:W-:Y:S04]  /*188d0*/  STL.64 [R1+0x230], R8 ;  /* 0x0002300801007387 */ /* 0x000fe80000100a00 */
[----:B------:R1:W-:Y:S04]  /*188e0*/  STL.64 [R1+0x238], R10 ;  /* 0x0002380a01007387 */ /* 0x0003e80000100a00 */
[----:B-1----:R-:W2:Y:S04]  /*188f0*/  LDL.LU.64 R10, [R1+0x24e8] ;  /* 0x0024e800010a7983 */ /* 0x002ea80000300a00 */
[----:B------:R-:W2:Y:S04]  /*18900*/  LDL.LU.64 R8, [R1+0x24e0] ;  /* 0x0024e00001087983 */ /* 0x000ea80000300a00 */
[----:B------:R-:W4:Y:S02]  /*18910*/  LDL.LU.64 R22, [R1+0x24d8] ;  /* 0x0024d80001167983 */ /* 0x000f240000300a00 */
[----:B----4-:R-:W-:-:S15]  /*18920*/  HMMA.1688.F32.TF32 R16, R4, R22, R16 ;  /* 0x000000160410723c */ /* 0x010fde0000081010 */
[----:B------:R-:W-:-:S04]  /*18930*/  NOP ;  /* 0x0000000000007918 */ /* 0x000fc80000000000 */
[----:B------:R-:W-:Y:S04]  /*18940*/  STL.64 [R1+0x220], R16 ;  /* 0x0002201001007387 */ /* 0x000fe80000100a00 */
[----:B------:R1:W-:Y:S02]  /*18950*/  STL.64 [R1+0x228], R18 ;  /* 0x0002281201007387 */ /* 0x0003e40000100a00 */
[----:B-1----:R-:W-:Y:S02]  /*18960*/  IMAD.MOV.U32 R19, RZ, RZ, R22 ;  /* 0x000000ffff137224 */ /* 0x002fe400078e0016 */
[----:B------:R-:W-:Y:S02]  /*18970*/  IMAD.MOV.U32 R18, RZ, RZ, R23 ;  /* 0x000000ffff127224 */ /* 0x000fe400078e0017 */
[----:B------:R-:W2:Y:S02]  /*18980*/  LDL.LU.64 R22, [R1+0x24d0] ;  /* 0x0024d00001167983 */ /* 0x000ea40000300a00 */
[----:B--2---:R-:W-:Y:S02]  /*18990*/  HMMA.1688.F32.TF32 R20, R4, R22, R8 ;  /* 0x000000160414723c */ /* 0x004fe40000081008 */
[----:B------:R-:W2:Y:S04]  /*189a0*/  LDL.LU.64 R10, [R1+0x24c8] ;  /* 0x0024c800010a7983 */ /* 0x000ea80000300a00 */
[----:B------:R-:W2:-:S13]  /*189b0*/  LDL.LU.64 R8, [R1+0x24c0] ;  /* 0x0024c00001087983 */ /* 0x000e9a0000300a00 */
[----:B------:R-:W-:Y:S04]  /*189c0*/  STL.64 [R1+0x210], R20 ;  /* 0x0002101401007387 */ /* 0x000fe80000100a00 */
[----:B------:R1:W-:Y:S04]  /*189d0*/  STL.64 [R1+0x218], R22 ;  /* 0x0002181601007387 */ /* 0x0003e80000100a00 */
[----:B-1----:R-:W2:Y:S02]  /*189e0*/  LDL.LU.64 R22, [R1+0x24b8] ;  /* 0x0024b80001167983 */ /* 0x002ea40000300a00 */
[----:B--2---:R-:W-:Y:S01]  /*189f0*/  HMMA.1688.F32.TF32 R8, R4, R22, R8 ;  /* 0x000000160408723c */ /* 0x004fe20000081008 */
[----:B------:R-:W-:-:S02]  /*18a00*/  IMAD.MOV.U32 R17, RZ, RZ, R22 ;  /* 0x000000ffff117224 */ /* 0x000fc400078e0016 */
        /* <DEDUP_REMOVED lines=14> */
[----:B------:R-:W3:Y:S04]  /*18af0*/  LDL.LU R20, [R1+0x1e0] ;  /* 0x0001e00001147983 */ /* 0x000ee80000300800 */
[----:B------:R-:W3:Y:S04]  /*18b00*/  LDL.LU R21, [R1+0x1e4] ;  /* 0x0001e40001157983 */ /* 0x000ee80000300800 */
[----:B-1----:R-:W3:Y:S04]  /*18b10*/  LDL.LU R22, [R1+0x1e8] ;  /* 0x0001e80001167983 */ /* 0x002ee80000300800 */
[----:B------:R-:W3:Y:S02]  /*18b20*/  LDL.LU R23, [R1+0x1ec] ;  /* 0x0001ec0001177983 */ /* 0x000ee40000300800 */
[----:B---3--:R-:W-:Y:S02]  /*18b30*/  HMMA.1688.F32.TF32 R20, R4, R26, R20 ;  /* 0x0000001a0414723c */ /* 0x008fe40000081014 */
[----:B------:R-:W3:-:S15]  /*18b40*/  LDL.LU R4, [R1+0x190] ;  /* 0x0001900001047983 */ /* 0x000ede0000300800 */
[----:B------:R-:W-:Y:S02]  /*18b50*/  NOP ;  /* 0x0000000000007918 */ /* 0x000fe40000000000 */
[----:B------:R-:W-:Y:S04]  /*18b60*/  STL.64 [R1+0x1e0], R20 ;  /* 0x0001e01401007387 */ /* 0x000fe80000100a00 */
[----:B------:R1:W-:Y:S04]  /*18b70*/  STL.64 [R1+0x1e8], R22 ;  /* 0x0001e81601007387 */ /* 0x0003e80000100a00 */
[----:B------:R-:W3:Y:S04]  /*18b80*/  LDL.LU R5, [R1+0x194] ;  /* 0x0001940001057983 */ /* 0x000ee80000300800 */
[----:B------:R-:W4:Y:S04]  /*18b90*/  LDL.LU R6, [R1+0x198] ;  /* 0x0001980001067983 */ /* 0x000f280000300800 */
[----:B------:R-:W4:Y:S01]  /*18ba0*/  LDL.LU R7, [R1+0x19c] ;  /* 0x00019c0001077983 */ /* 0x000f220000300800 */
[----:B-1----:R-:W-:-:S02]  /*18bb0*/  IMAD.MOV.U32 R23, RZ, RZ, R16 ;  /* 0x000000ffff177224 */ /* 0x002fc400078e0010 */
[----:B------:R-:W-:Y:S01]  /*18bc0*/  IMAD.MOV.U32 R22, RZ, RZ, R17 ;  /* 0x000000ffff167224 */ /* 0x000fe200078e0011 */
[----:B----4-:R1:W-:Y:S04]  /*18bd0*/  STL.64 [R1+0x2458], R6 ;  /* 0x0024580601007387 */ /* 0x0103e80000100a00 */
[----:B---3--:R-:W-:Y:S01]  /*18be0*/  STL.64 [R1+0x2450], R4 ;  /* 0x0024500401007387 */ /* 0x008fe20000100a00 */
[----:B-1----:R-:W-:Y:S02]  /*18bf0*/  IMAD.MOV.U32 R6, RZ, RZ, R19 ;  /* 0x000000ffff067224 */ /* 0x002fe400078e0013 */
[----:B------:R-:W-:-:S05]  /*18c00*/  IMAD.MOV.U32 R7, RZ, RZ, R18 ;  /* 0x000000ffff077224 */ /* 0x000fca00078e0012 */
[----:B------:R1:W-:Y:S04]  /*18c10*/  STL.64 [R1+0x2468], R6 ;  /* 0x0024680601007387 */ /* 0x0003e80000100a00 */
[----:B------:R-:W2:Y:S04]  /*18c20*/  LDL.LU R16, [R1+0x1d0] ;  /* 0x0001d00001107983 */ /* 0x000ea80000300800 */
[----:B------:R-:W2:Y:S01]  /*18c30*/  LDL.LU R17, [R1+0x1d4] ;  /* 0x0001d40001117983 */ /* 0x000ea20000300800 */
[----:B-1----:R-:W-:-:S03]  /*18c40*/  IMAD.MOV.U32 R6, RZ, RZ, R13 ;  /* 0x000000ffff067224 */ /* 0x002fc600078e000d */
[----:B------:R-:W2:Y:S01]  /*18c50*/  LDL.LU R18, [R1+0x1d8] ;  /* 0x0001d80001127983 */ /* 0x000ea20000300800 */
[----:B------:R-:W-:-:S03]  /*18c60*/  IMAD.MOV.U32 R7, RZ, RZ, R12 ;  /* 0x000000ffff077224 */ /* 0x000fc600078e000c */
[----:B------:R-:W2:Y:S04]  /*18c70*/  LDL.LU R19, [R1+0x1dc] ;  /* 0x0001dc0001137983 */ /* 0x000ea80000300800 */
[----:B------:R1:W-:Y:S04]  /*18c80*/  STL.64 [R1+0x2480], R6 ;  /* 0x0024800601007387 */ /* 0x0003e80000100a00 */
[----:B------:R-:W3:Y:S04]  /*18c90*/  LDL.LU R4, [R1+0x1c0] ;  /* 0x0001c00001047983 */ /* 0x000ee80000300800 */
[----:B------:R-:W3:Y:S04]  /*18ca0*/  LDL.LU R5, [R1+0x1c4] ;  /* 0x0001c40001057983 */ /* 0x000ee80000300800 */
[----:B-1----:R-:W3:Y:S04]  /*18cb0*/  LDL.LU R6, [R1+0x1c8] ;  /* 0x0001c80001067983 */ /* 0x002ee80000300800 */
[----:B------:R-:W3:Y:S04]  /*18cc0*/  LDL.LU R7, [R1+0x1cc] ;  /* 0x0001cc0001077983 */ /* 0x000ee80000300800 */
[----:B------:R1:W-:Y:S04]  /*18cd0*/  STL.64 [R1+0x2448], R22 ;  /* 0x0024481601007387 */ /* 0x0003e80000100a00 */
[----:B-1----:R-:W4:Y:S04]  /*18ce0*/  LDL.LU.64 R22, [R1+0x18] ;  /* 0x0000180001167983 */ /* 0x002f280000300a00 */
[----:B----4-:R1:W-:Y:S04]  /*18cf0*/  STL.64 [R1+0x2460], R22 ;  /* 0x0024601601007387 */ /* 0x0103e80000100a00 */
[----:B------:R-:W4:Y:S04]  /*18d00*/  LDL.LU R20, [R1+0x1a0] ;  /* 0x0001a00001147983 */ /* 0x000f280000300800 */
[----:B------:R-:W4:Y:S04]  /*18d10*/  LDL.LU R21, [R1+0x1a4] ;  /* 0x0001a40001157983 */ /* 0x000f280000300800 */
[----:B-1----:R-:W2:Y:S04]  /*18d20*/  LDL.LU R22, [R1+0x1a8] ;  /* 0x0001a80001167983 */ /* 0x002ea80000300800 */
[----:B------:R-:W2:Y:S04]  /*18d30*/  LDL.LU R23, [R1+0x1ac] ;  /* 0x0001ac0001177983 */ /* 0x000ea80000300800 */
[----:B--2---:R-:W-:Y:S04]  /*18d40*/  STL.64 [R1+0x2478], R22 ;  /* 0x0024781601007387 */ /* 0x004fe80000100a00 */
[----:B----4-:R1:W-:Y:S04]  /*18d50*/  STL.64 [R1+0x2470], R20 ;  /* 0x0024701401007387 */ /* 0x0103e80000100a00 */
[----:B-1----:R-:W2:Y:S04]  /*18d60*/  LDL.LU R20, [R1+0x1b0] ;  /* 0x0001b00001147983 */ /* 0x002ea80000300800 */
[----:B------:R-:W2:Y:S04]  /*18d70*/  LDL.LU R21, [R1+0x1b4] ;  /* 0x0001b40001157983 */ /* 0x000ea80000300800 */
[----:B------:R-:W2:Y:S04]  /*18d80*/  LDL.LU R22, [R1+0x1b8] ;  /* 0x0001b80001167983 */ /* 0x000ea80000300800 */
[----:B------:R-:W2:Y:S04]  /*18d90*/  LDL.LU R23, [R1+0x1bc] ;  /* 0x0001bc0001177983 */ /* 0x000ea80000300800 */
[----:B------:R-:W-:Y:S04]  /*18da0*/  STL.64 [R1+0x2428], R26 ;  /* 0x0024281a01007387 */ /* 0x000fe80000100a00 */
[----:B------:R1:W-:Y:S04]  /*18db0*/  STL.64 [R1+0x2420], R24 ;  /* 0x0024201801007387 */ /* 0x0003e80000100a00 */
[----:B-1----:R-:W4:Y:S04]  /*18dc0*/  LDL.LU R24, [R1+0x170] ;  /* 0x0001700001187983 */ /* 0x002f280000300800 */
[----:B------:R-:W4:Y:S04]  /*18dd0*/  LDL.LU R25, [R1+0x174] ;  /* 0x0001740001197983 */ /* 0x000f280000300800 */
[----:B------:R-:W2:Y:S04]  /*18de0*/  LDL.LU R26, [R1+0x178] ;  /* 0x00017800011a7983 */ /* 0x000ea80000300800 */
[----:B------:R-:W2:Y:S01]  /*18df0*/  LDL.LU R27, [R1+0x17c] ;  /* 0x00017c00011b7983 */ /* 0x000ea20000300800 */
[C---:B------:R-:W-:Y:S03]  /*18e00*/  HMMA.1688.F32.TF32 R12, R8.reuse, R14, R16 ;  /* 0x0000000e080c723c */ /* 0x040fe60000081010 */
[----:B--2---:R-:W-:Y:S04]  /*18e10*/  STL.64 [R1+0x2440], R26 ;  /* 0x0024401a01007387 */ /* 0x004fe80000100a00 */
[----:B----4-:R1:W-:Y:S04]  /*18e20*/  STL.64 [R1+0x2438], R24 ;  /* 0x0024381801007387 */ /* 0x0103e80000100a00 */
[----:B-1----:R-:W2:Y:S04]  /*18e30*/  LDL.LU R24, [R1+0x180] ;  /* 0x0001800001187983 */ /* 0x002ea80000300800 */
[----:B------:R-:W2:Y:S04]  /*18e40*/  LDL.LU R25, [R1+0x184] ;  /* 0x0001840001197983 */ /* 0x000ea80000300800 */
[----:B------:R-:W2:Y:S04]  /*18e50*/  LDL.LU R26, [R1+0x188] ;  /* 0x00018800011a7983 */ /* 0x000ea80000300800 */
[----:B------:R-:W2:Y:S04]  /*18e60*/  LDL.LU R27, [R1+0x18c] ;  /* 0x00018c00011b7983 */ /* 0x000ea80000300800 */
[----:B------:R-:W3:Y:S04]  /*18e70*/  LDL.LU.64 R18, [R1+0x2488] ;  /* 0x0024880001127983 */ /* 0x000ee80000300a00 */
[----:B------:R1:W-:Y:S04]  /*18e80*/  STL.64 [R1+0x1d0], R12 ;  /* 0x0001d00c01007387 */ /* 0x0003e80000100a00 */
[----:B------:R4:W-:Y:S04]  /*18e90*/  STL.64 [R1+0x1d8], R14 ;  /* 0x0001d80e01007387 */ /* 0x0009e80000100a00 */
[----:B-1----:R-:W2:Y:S04]  /*18ea0*/  LDL.LU R12, [R1+0x160] ;  /* 0x00016000010c7983 */ /* 0x002ea80000300800 */
[----:B------:R-:W2:Y:S04]  /*18eb0*/  LDL.LU R13, [R1+0x164] ;  /* 0x00016400010d7983 */ /* 0x000ea80000300800 */
[----:B----4-:R-:W4:Y:S04]  /*18ec0*/  LDL.LU R14, [R1+0x168] ;  /* 0x00016800010e7983 */ /* 0x010f280000300800 */
[----:B------:R-:W4:Y:S01]  /*18ed0*/  LDL.LU R15, [R1+0x16c] ;  /* 0x00016c00010f7983 */ /* 0x000f220000300800 */
[----:B---3--:R-:W-:Y:S03]  /*18ee0*/  HMMA.1688.F32.TF32 R16, R8, R18, R4 ;  /* 0x000000120810723c */ /* 0x008fe60000081004 */
[----:B------:R-:W3:-:S15]  /*18ef0*/  LDL.LU.64 R6, [R1+0x2480] ;  /* 0x0024800001067983 */ /* 0x000ede0000300a00 */
[----:B------:R-:W-:Y:S01]  /*18f00*/  NOP ;  /* 0x0000000000007918 */ /* 0x000fe20000000000 */
[----:B------:R1:W-:Y:S04]  /*18f10*/  STL.64 [R1+0x1c0], R16 ;  /* 0x0001c01001007387 */ /* 0x0003e80000100a00 */
[----:B------:R2:W-:Y:S04]  /*18f20*/  STL.64 [R1+0x1c8], R18 ;  /* 0x0001c81201007387 */ /* 0x0005e80000100a00 */
[----:B-1----:R-:W4:Y:S04]  /*18f30*/  LDL.LU R16, [R1+0x140] ;  /* 0x0001400001107983 */ /* 0x002f280000300800 */
[----:B------:R-:W4:Y:S04]  /*18f40*/  LDL.LU R17, [R1+0x144] ;  /* 0x0001440001117983 */ /* 0x000f280000300800 */
[----:B--2---:R-:W2:Y:S04]  /*18f50*/  LDL.LU R18, [R1+0x148] ;  /* 0x0001480001127983 */ /* 0x004ea80000300800 */
[----:B------:R-:W2:Y:S01]  /*18f60*/  LDL.LU R19, [R1+0x14c] ;  /* 0x00014c0001137983 */ /* 0x000ea20000300800 */
[C---:B---3--:R-:W-:Y:S03]  /*18f70*/  HMMA.1688.F32.TF32 R4, R8.reuse, R6, R20 ;  /* 0x000000060804723c */ /* 0x048fe60000081014 */
[----:B--2---:R1:W-:Y:S04]  /*18f80*/  STL.64 [R1+0x2408], R18 ;  /* 0x0024081201007387 */ /* 0x0043e80000100a00 */
[----:B----4-:R-:W-:Y:S04]  /*18f90*/  STL.64 [R1+0x2400], R16 ;  /* 0x0024001001007387 */ /* 0x010fe80000100a00 */
[----:B-1----:R-:W2:Y:S04]  /*18fa0*/  LDL.LU.64 R18, [R1+0x58] ;  /* 0x0000580001127983 */ /* 0x002ea80000300a00 */
[----:B------:R-:W3:Y:S04]  /*18fb0*/  LDL.LU.64 R22, [R1+0x2478] ;  /* 0x0024780001167983 */ /* 0x000ee80000300a00 */
[----:B------:R-:W3:Y:S04]  /*18fc0*/  LDL.LU.64 R20, [R1+0x2470] ;  /* 0x0024700001147983 */ /* 0x000ee80000300a00 */
[----:B------:R-:W-:Y:S04]  /*18fd0*/  STL.64 [R1+0x1b0], R4 ;  /* 0x0001b00401007387 */ /* 0x000fe80000100a00 */
[----:B------:R1:W-:Y:S04]  /*18fe0*/  STL.64 [R1+0x1b8], R6 ;  /* 0x0001b80601007387 */ /* 0x0003e80000100a00 */
[----:B-1----:R-:W3:Y:S02]  /*18ff0*/  LDL.LU.64 R6, [R1+0x2468] ;  /* 0x0024680001067983 */ /* 0x002ee40000300a00 */
[----:B---3--:R-:W-:Y:S02]  /*19000*/  HMMA.1688.F32.TF32 R4, R8, R6, R20 ;  /* 0x000000060804723c */ /* 0x008fe40000081014 */
[----:B------:R-:W3:-:S15]  /*19010*/  LDL.LU.64 R22, [R1+0x2460] ;  /* 0x0024600001167983 */ /* 0x000ede0000300a00 */
[----:B------:R-:W-:Y:S02]  /*19020*/  NOP ;  /* 0x0000000000007918 */ /* 0x000fe40000000000 */
[----:B------:R-:W-:Y:S04]  /*19030*/  STL.64 [R1+0x1a0], R4 ;  /* 0x0001a00401007387 */ /* 0x000fe80000100a00 */
[----:B------:R1:W-:Y:S04]  /*19040*/  STL.64 [R1+0x1a8], R6 ;  /* 0x0001a80601007387 */ /* 0x0003e80000100a00 */
[----:B-1----:R-:W3:Y:S04]  /*19050*/  LDL.LU.64 R6, [R1+0x2458] ;  /* 0x0024580001067983 */ /* 0x002ee80000300a00 */
[----:B------:R-:W3:Y:S02]  /*19060*/  LDL.LU.64 R4, [R1+0x2450] ;  /* 0x0024500001047983 */ /* 0x000ee40000300a00 */
[----:B---3--:R-:W-:-:S15]  /*19070*/  HMMA.1688.F32.TF32 R4, R8, R22, R4 ;  /* 0x000000160804723c */ /* 0x008fde0000081004 */
[----:B------:R-:W-:-:S04]  /*19080*/  NOP ;  /* 0x0000000000007918 */ /* 0x000fc80000000000 */
[----:B------:R1:W-:Y:S04]  /*19090*/  STL.64 [R1+0x190], R4 ;  /* 0x0001900401007387 */ /* 0x0003e80000100a00 */
[----:B------:R-:W-:Y:S01]  /*190a0*/  STL.64 [R1+0x198], R6 ;  /* 0x0001980601007387 */ /* 0x000fe20000100a00 */
[----:B-1----:R-:W-:Y:S02]  /*190b0*/  IMAD.MOV.U32 R5, RZ, RZ, R22 ;  /* 0x000000ffff057224 */ /* 0x002fe400078e0016 */
[----:B------:R-:W-:Y:S02]  /*190c0*/  IMAD.MOV.U32 R4, RZ, RZ, R23 ;  /* 0x000000ffff047224 */ /* 0x000fe400078e0017 */
[----:B------:R-:W3:Y:S04]  /*190d0*/  LDL.LU.64 R22, [R1+0x2448] ;  /* 0x0024480001167983 */ /* 0x000ee80000300a00 */
[----:B------:R1:W-:Y:S04]  /*190e0*/  STL.64 [R1+0x23d8], R4 ;  /* 0x0023d80401007387 */ /* 0x0003e80000100a00 */
[----:B-1----:R-:W4:Y:S04]  /*190f0*/  LDL.LU R4, [R1+0x120] ;  /* 0x0001200001047983 */ /* 0x002f280000300800 */
[----:B------:R-:W4:Y:S04]  /*19100*/  LDL.LU R5, [R1+0x124] ;  /* 0x0001240001057983 */ /* 0x000f280000300800 */
[----:B------:R-:W2:Y:S04]  /*19110*/  LDL.LU R6, [R1+0x128] ;  /* 0x0001280001067983 */ /* 0x000ea80000300800 */
[----:B------:R-:W2:Y:S04]  /*19120*/  LDL.LU R7, [R1+0x12c] ;  /* 0x00012c0001077983 */ /* 0x000ea80000300800 */
[----:B--2---:R1:W-:Y:S04]  /*19130*/  STL.64 [R1+0x23e8], R6 ;  /* 0x0023e80601007387 */ /* 0x0043e80000100a00 */
[----:B----4-:R-:W-:Y:S04]  /*19140*/  STL.64 [R1+0x23e0], R4 ;  /* 0x0023e00401007387 */ /* 0x010fe80000100a00 */
[----:B-1----:R-:W2:Y:S01]  /*19150*/  LDL.LU.64 R6, [R1+0x38] ;  /* 0x0000380001067983 */ /* 0x002ea20000300a00 */
[C---:B---3--:R-:W-:Y:S03]  /*19160*/  HMMA.1688.F32.TF32 R20, R8.reuse, R22, R24 ;  /* 0x000000160814723c */ /* 0x048fe60000081018 */
[----:B--2---:R1:W-:Y:S04]  /*19170*/  STL.64 [R1+0x23f8], R6 ;  /* 0x0023f80601007387 */ /* 0x0043e80000100a00 */
[----:B-1----:R-:W2:Y:S04]  /*19180*/  LDL.LU.64 R6, [R1+0x48] ;  /* 0x0000480001067983 */ /* 0x002ea80000300a00 */
[----:B------:R-:W3:Y:S04]  /*19190*/  LDL.LU.64 R26, [R1+0x2440] ;  /* 0x00244000011a7983 */ /* 0x000ee80000300a00 */
[----:B------:R-:W3:Y:S04]  /*191a0*/  LDL.LU.64 R24, [R1+0x2438] ;  /* 0x0024380001187983 */ /* 0x000ee80000300a00 */
[----:B------:R-:W-:Y:S04]  /*191b0*/  STL.64 [R1+0x180], R20 ;  /* 0x0001801401007387 */ /* 0x000fe80000100a00 */
[----:B------:R1:W-:Y:S04]  /*191c0*/  STL.64 [R1+0x188], R22 ;  /* 0x0001881601007387 */ /* 0x0003e80000100a00 */
[----:B-1----:R-:W3:Y:S02]  /*191d0*/  LDL.LU.64 R22, [R1+0x2430] ;  /* 0x0024300001167983 */ /* 0x002ee40000300a00 */
[----:B---3--:R-:W-:-:S15]  /*191e0*/  HMMA.1688.F32.TF32 R24, R8, R22, R24 ;  /* 0x000000160818723c */ /* 0x008fde0000081018 */
[----:B------:R-:W-:-:S04]  /*191f0*/  NOP ;  /* 0x0000000000007918 */ /* 0x000fc80000000000 */
[----:B------:R-:W-:Y:S04]  /*19200*/  STL.64 [R1+0x170], R24 ;  /* 0x0001701801007387 */ /* 0x000fe80000100a00 */
[----:B------:R1:W-:Y:S04]  /*19210*/  STL.64 [R1+0x178], R26 ;  /* 0x0001781a01007387 */ /* 0x0003e80000100a00 */
[----:B-1----:R-:W3:Y:S04]  /*19220*/  LDL.LU.64 R26, [R1+0x2428] ;  /* 0x00242800011a7983 */ /* 0x002ee80000300a00 */
[----:B------:R-:W4:Y:S04]  /*19230*/  LDL.LU.64 R24, [R1+0x2420] ;  /* 0x0024200001187983 */ /* 0x000f280000300a00 */
[----:B------:R1:W-:Y:S04]  /*19240*/  STL.64 [R1+0x2388], R22 ;  /* 0x0023881601007387 */ /* 0x0003e80000100a00 */
[----:B------:R-:W2:Y:S04]  /*19250*/  LDL.LU R20, [R1+0x150] ;  /* 0x0001500001147983 */ /* 0x000ea80000300800 */
[----:B------:R-:W2:Y:S04]  /*19260*/  LDL.LU R21, [R1+0x154] ;  /* 0x0001540001157983 */ /* 0x000ea80000300800 */
[----:B-1----:R-:W2:Y:S04]  /*19270*/  LDL.LU R22, [R1+0x158] ;  /* 0x0001580001167983 */ /* 0x002ea80000300800 */
[----:B------:R-:W2:Y:S01]  /*19280*/  LDL.LU R23, [R1+0x15c] ;  /* 0x00015c0001177983 */ /* 0x000ea20000300800 */
[----:B---3--:R-:W-:Y:S03]  /*19290*/  HMMA.1688.F32.TF32 R8, R8, R26, R12 ;  /* 0x0000001a0808723c */ /* 0x008fe6000008100c */
[----:B------:R-:W2:Y:S04]  /*192a0*/  LDL.LU.64 R14, [R1+0x2418] ;  /* 0x00241800010e7983 */ /* 0x000ea80000300a00 */
[----:B------:R-:W2:-:S12]  /*192b0*/  LDL.LU.64 R12, [R1+0x2410] ;  /* 0x00241000010c7983 */ /* 0x000e980000300a00 */
[----:B------:R-:W-:Y:S04]  /*192c0*/  STL.64 [R1+0x160], R8 ;  /* 0x0001600801007387 */ /* 0x000fe80000100a00 */
[----:B------:R1:W-:Y:S04]  /*192d0*/  STL.64 [R1+0x168], R10 ;  /* 0x0001680a01007387 */ /* 0x0003e80000100a00 */
[----:B-1----:R-:W3:Y:S01]  /*192e0*/  LDL.LU.64 R10, [R1+0x28] ;  /* 0x00002800010a7983 */ /* 0x002ee20000300a00 */
[----:B--2---:R-:W-:Y:S03]  /*192f0*/  HMMA.1688.F32.TF32 R20, R12, R18, R20 ;  /* 0x000000120c14723c */ /* 0x004fe60000081014 */
[----:B---3--:R1:W-:Y:S04]  /*19300*/  STL.64 [R1+0x23f0], R10 ;  /* 0x0023f00a01007387 */ /* 0x0083e80000100a00 */
[----:B------:R-:W2:Y:S04]  /*19310*/  LDL.LU R8, [R1+0x130] ;  /* 0x0001300001087983 */ /* 0x000ea80000300800 */
[----:B------:R-:W2:Y:S04]  /*19320*/  LDL.LU R9, [R1+0x134] ;  /* 0x0001340001097983 */ /* 0x000ea80000300800 */
[----:B-1----:R-:W2:Y:S04]  /*19330*/  LDL.LU R10, [R1+0x138] ;  /* 0x00013800010a7983 */ /* 0x002ea80000300800 */
[----:B------:R-:W2:Y:S04]  /*19340*/  LDL.LU R11, [R1+0x13c] ;  /* 0x00013c00010b7983 */ /* 0x000ea80000300800 */
[----:B------:R-:W-:Y:S04]  /*19350*/  STL.64 [R1+0x2380], R26 ;  /* 0x0023801a01007387 */ /* 0x000fe80000100a00 */
[----:B----4-:R-:W-:Y:S04]  /*19360*/  STL [R1+0x2378], R24 ;  /* 0x0023781801007387 */ /* 0x010fe80000100800 */
[----:B------:R1:W-:Y:S04]  /*19370*/  STL.64 [R1+0x150], R20 ;  /* 0x0001501401007387 */ /* 0x0003e80000100a00 */
[----:B------:R-:W-:Y:S01]  /*19380*/  STL.64 [R1+0x158], R22 ;  /* 0x0001581601007387 */ /* 0x000fe20000100a00 */
[----:B-1----:R-:W-:-:S02]  /*19390*/  IMAD.MOV.U32 R21, RZ, RZ, R18 ;  /* 0x000000ffff157224 */ /* 0x002fc400078e0012 */
[----:B------:R-:W-:Y:S02]  /*193a0*/  IMAD.MOV.U32 R20, RZ, RZ, R19 ;  /* 0x000000ffff147224 */ /* 0x000fe400078e0013 */
[----:B------:R-:W3:Y:S04]  /*193b0*/  LDL.LU.64 R18, [R1+0x2408] ;  /* 0x0024080001127983 */ /* 0x000ee80000300a00 */
[----:B------:R-:W3:Y:S02]  /*193c0*/  LDL.LU.64 R16, [R1+0x2400] ;  /* 0x0024000001107983 */ /* 0x000ee40000300a00 */
[----:B---3--:R-:W-:-:S15]  /*193d0*/  HMMA.1688.F32.TF32 R16, R12, R6, R16 ;  /* 0x000000060c10723c */ /* 0x008fde0000081010 */
[----:B------:R-:W-:-:S04]  /*193e0*/  NOP ;  /* 0x0000000000007918 */ /* 0x000fc80000000000 */
[----:B------:R1:W-:Y:S04]  /*193f0*/  STL.64 [R1+0x140], R16 ;  /* 0x0001401001007387 */ /* 0x0003e80000100a00 */
[----:B------:R3:W-:Y:S01]  /*19400*/  STL.64 [R1+0x148], R18 ;  /* 0x0001481201007387 */ /* 0x0007e20000100a00 */
[----:B-1----:R-:W-:Y:S02]  /*19410*/  IMAD.MOV.U32 R17, RZ, RZ, R6 ;  /* 0x000000ffff117224 */ /* 0x002fe400078e0006 */
[----:B------:R-:W-:Y:S02]  /*19420*/  IMAD.MOV.U32 R16, RZ, RZ, R7 ;  /* 0x000000ffff107224 */ /* 0x000fe400078e0007 */
[----:B------:R-:W2:Y:S02]  /*19430*/  LDL.LU.64 R6, [R1+0x23f8] ;  /* 0x0023f80001067983 */ /* 0x000ea40000300a00 */
[----:B--2---:R-:W-:Y:S01]  /*19440*/  HMMA.1688.F32.TF32 R8, R12, R6, R8 ;  /* 0x000000060c08723c */ /* 0x004fe20000081008 */
[----:B---3--:R-:W-:-:S02]  /*19450*/  IMAD.MOV.U32 R19, RZ, RZ, R6 ;  /* 0x000000ffff137224 */ /* 0x008fc400078e0006 */
[----:B------:R-:W-:-:S15]  /*19460*/  IMAD.MOV.U32 R18, RZ, RZ, R7 ;  /* 0x000000ffff127224 */ /* 0x000fde00078e0007 */
[----:B------:R-:W-:Y:S01]  /*19470*/  NOP ;  /* 0x0000000000007918 */ /* 0x000fe20000000000 */
[----:B------:R-:W-:Y:S04]  /*19480*/  STL.64 [R1+0x130], R8 ;  /* 0x0001300801007387 */ /* 0x000fe80000100a00 */
[----:B------:R1:W-:Y:S04]  /*19490*/  STL.64 [R1+0x138], R10 ;  /* 0x0001380a01007387 */ /* 0x0003e80000100a00 */
[----:B-1----:R-:W2:Y:S04]  /*194a0*/  LDL.LU.64 R10, [R1+0x23f0] ;  /* 0x0023f000010a7983 */ /* 0x002ea80000300a00 */
[----:B------:R-:W2:Y:S04]  /*194b0*/  LDL.LU.64 R6, [R1+0x23e8] ;  /* 0x0023e80001067983 */ /* 0x000ea80000300a00 */
[----:B------:R-:W2:Y:S02]  /*194c0*/  LDL.LU.64 R4, [R1+0x23e0] ;  /* 0x0023e00001047983 */ /* 0x000ea40000300a00 */
[----:B--2---:R-:W-:Y:S01]  /*194d0*/  HMMA.1688.F32.TF32 R4, R12, R10, R4 ;  /* 0x0000000a0c04723c */ /* 0x004fe20000081004 */
[----:B------:R-:W-:-:S15]  /*194e0*/  IMAD.MOV.U32 R23, RZ, RZ, R10 ;  /* 0x000000ffff177224 */ /* 0x000fde00078e000a */
[----:B------:R-:W-:-:S03]  /*194f0*/  NOP ;  /* 0x0000000000007918 */ /* 0x000fc60000000000 */
[----:B------:R1:W-:Y:S04]  /*19500*/  STL.64 [R1+0x120], R4 ;  /* 0x0001200401007387 */ /* 0x0003e80000100a00 */
[----:B------:R-:W-:Y:S04]  /*19510*/  STL.64 [R1+0x128], R6 ;  /* 0x0001280601007387 */ /* 0x000fe80000100a00 */
[----:B-1----:R-:W2:Y:S04]  /*19520*/  LDL.LU.64 R4, [R1+0x23d8] ;  /* 0x0023d80001047983 */ /* 0x002ea80000300a00 */
[----:B------:R-:W3:Y:S04]  /*19530*/  LDL.LU R8, [R1+0x70] ;  /* 0x0000700001087983 */ /* 0x000ee80000300800 */
[----:B------:R-:W3:Y:S04]  /*19540*/  LDL.LU R9, [R1+0x74] ;  /* 0x0000740001097983 */ /* 0x000ee80000300800 */
[----:B------:R-:W4:Y:S01]  /*19550*/  LDL.LU R10, [R1+0x78] ;  /* 0x00007800010a7983 */ /* 0x000f220000300800 */
[----:B------:R-:W-:-:S02]  /*19560*/  IMAD.MOV.U32 R22, RZ, RZ, R11 ;  /* 0x000000ffff167224 */ /* 0x000fc400078e000b */
[----:B------:R-:W-:Y:S02]  /*19570*/  IMAD.MOV.U32 R11, RZ, RZ, R29 ;  /* 0x000000ffff0b7224 */ /* 0x000fe400078e001d */
[----:B------:R-:W2:Y:S04]  /*19580*/  LDL.LU R29, [R1+0x23d4] ;  /* 0x0023d400011d7983 */ /* 0x000ea80000300800 */
[----:B----4-:R-:W-:Y:S04]  /*19590*/  STL.64 [R1+0x22e0], R10 ;  /* 0x0022e00a01007387 */ /* 0x010fe80000100a00 */
[----:B---3--:R1:W-:Y:S04]  /*195a0*/  STL.64 [R1+0x22d8], R8 ;  /* 0x0022d80801007387 */ /* 0x0083e80000100a00 */
[----:B-1----:R-:W3:Y:S04]  /*195b0*/  LDL.LU R8, [R1+0x80] ;  /* 0x0000800001087983 */ /* 0x002ee80000300800 */
[----:B------:R-:W3:Y:S04]  /*195c0*/  LDL.LU R9, [R1+0x84] ;  /* 0x0000840001097983 */ /* 0x000ee80000300800 */
[----:B------:R-:W4:Y:S04]  /*195d0*/  LDL.LU R10, [R1+0x88] ;  /* 0x00008800010a7983 */ /* 0x000f280000300800 */
[----:B------:R-:W4:Y:S04]  /*195e0*/  LDL.LU R11, [R1+0x8c] ;  /* 0x00008c00010b7983 */ /* 0x000f280000300800 */
[----:B----4-:R2:W-:Y:S04]  /*195f0*/  STL.64 [R1+0x22f0], R10 ;  /* 0x0022f00a01007387 */ /* 0x0105e80000100a00 */
[----:B---3--:R-:W-:Y:S01]  /*19600*/  STL.64 [R1+0x22e8], R8 ;  /* 0x0022e80801007387 */ /* 0x008fe20000100a00 */
[----:B--2---:R-:W-:-:S02]  /*19610*/  IMAD.MOV.U32 R11, RZ, RZ, R4 ;  /* 0x000000ffff0b7224 */ /* 0x004fc400078e0004 */
[----:B------:R-:W-:Y:S02]  /*19620*/  IMAD.MOV.U32 R10, RZ, RZ, R5 ;  /* 0x000000ffff0a7224 */ /* 0x000fe400078e0005 */
[----:B------:R-:W-:Y:S02]  /*19630*/  IMAD.MOV.U32 R4, RZ, RZ, R28 ;  /* 0x000000ffff047224 */ /* 0x000fe400078e001c */
[----:B------:R-:W2:Y:S01]  /*19640*/  LDL.LU R28, [R1+0x23d0] ;  /* 0x0023d000011c7983 */ /* 0x000ea20000300800 */
[----:B------:R-:W-:-:S03]  /*19650*/  IMAD.MOV.U32 R5, RZ, RZ, R3 ;  /* 0x000000ffff057224 */ /* 0x000fc600078e0003 */
[----:B------:R-:W3:Y:S04]  /*19660*/  LDL.LU R3, [R1+0x23cc] ;  /* 0x0023cc0001037983 */ /* 0x000ee80000300800 */
[----:B------:R-:W4:Y:S01]  /*19670*/  LDL.LU R6, [R1+0x68] ;  /* 0x0000680001067983 */ /* 0x000f220000300800 */
[----:B------:R-:W-:-:S05]  /*19680*/  IMAD.MOV.U32 R7, RZ, RZ, R25 ;  /* 0x000000ffff077224 */ /* 0x000fca00078e0019 */
[----:B----4-:R-:W-:Y:S04]  /*19690*/  STL.64 [R1+0x2300], R6 ;  /* 0x0023000601007387 */ /* 0x010fe80000100a00 */
[----:B------:R1:W-:Y:S04]  /*196a0*/  STL.64 [R1+0x22f8], R4 ;  /* 0x0022f80401007387 */ /* 0x0003e80000100a00 */
[----:B-1----:R-:W4:Y:S01]  /*196b0*/  LDL.LU R4, [R1+0x90] ;  /* 0x0000900001047983 */ /* 0x002f220000300800 */
[----:B--2---:R-:W-:Y:S02]  /*196c0*/  IMAD.MOV.U32 R6, RZ, RZ, R28 ;  /* 0x000000ffff067224 */ /* 0x004fe400078e001c */
[----:B---3--:R-:W-:-:S02]  /*196d0*/  IMAD.MOV.U32 R7, RZ, RZ, R3 ;  /* 0x000000ffff077224 */ /* 0x008fc400078e0003 */
[----:B------:R-:W-:Y:S02]  /*196e0*/  IMAD.MOV.U32 R5, RZ, RZ, R29 ;  /* 0x000000ffff057224 */ /* 0x000fe400078e001d */
[----:B------:R-:W2:Y:S04]  /*196f0*/  LDL.LU R29, [R1+0x23c8] ;  /* 0x0023c800011d7983 */ /* 0x000ea80000300800 */
[----:B------:R-:W3:Y:S04]  /*19700*/  LDL.LU R28, [R1+0x23c4] ;  /* 0x0023c400011c7983 */ /* 0x000ee80000300800 */
[----:B------:R-:W2:Y:S04]  /*19710*/  LDL.LU R3, [R1+0x23c0] ;  /* 0x0023c00001037983 */ /* 0x000ea80000300800 */
[----:B------:R1:W-:Y:S02]  /*19720*/  STL.64 [R1+0x2310], R6 ;  /* 0x0023100601007387 */ /* 0x0003e40000100a00 */
[----:B-1----:R-:W-:-:S02]  /*19730*/  IMAD.MOV.U32 R6, RZ, RZ, R23 ;  /* 0x000000ffff067224 */ /* 0x002fc400078e0017 */
[----:B------:R-:W-:Y:S01]  /*19740*/  IMAD.MOV.U32 R7, RZ, RZ, R22 ;  /* 0x000000ffff077224 */ /* 0x000fe200078e0016 */
[----:B----4-:R-:W-:Y:S04]  /*19750*/  STL.64 [R1+0x2308], R4 ;  /* 0x0023080401007387 */ /* 0x010fe80000100a00 */
[----:B------:R1:W-:Y:S02]  /*19760*/  STL.64 [R1+0x2320], R6 ;  /* 0x0023200601007387 */ /* 0x0003e40000100a00 */
[----:B-1----:R-:W-:Y:S02]  /*19770*/  IMAD.MOV.U32 R6, RZ, RZ, R19 ;  /* 0x000000ffff067224 */ /* 0x002fe400078e0013 */
[----:B------:R-:W-:-:S05]  /*19780*/  IMAD.MOV.U32 R7, RZ, RZ, R18 ;  /* 0x000000ffff077224 */ /* 0x000fca00078e0012 */
[----:B------:R1:W-:Y:S02]  /*19790*/  STL.64 [R1+0x2338], R6 ;  /* 0x0023380601007387 */ /* 0x0003e40000100a00 */
[----:B-1----:R-:W-:Y:S02]  /*197a0*/  IMAD.MOV.U32 R7, RZ, RZ, R16 ;  /* 0x000000ffff077224 */ /* 0x002fe400078e0010 */
[----:B------:R-:W-:Y:S01]  /*197b0*/  IMAD.MOV.U32 R6, RZ, RZ, R17 ;  /* 0x000000ffff067224 */ /* 0x000fe200078e0011 */
[----:B------:R-:W4:Y:S04]  /*197c0*/  LDL.LU R16, [R1+0xe0] ;  /* 0x0000e00001107983 */ /* 0x000f280000300800 */
[----:B------:R-:W4:Y:S04]  /*197d0*/  LDL.LU R17, [R1+0xe4] ;  /* 0x0000e40001117983 */ /* 0x000f280000300800 */
[----:B------:R-:W2:Y:S04]  /*197e0*/  LDL.LU R18, [R1+0xe8] ;  /* 0x0000e80001127983 */ /* 0x000ea80000300800 */
[----:B------:R-:W2:Y:S04]  /*197f0*/  LDL.LU R19, [R1+0xec] ;  /* 0x0000ec0001137983 */ /* 0x000ea80000300800 */
[----:B--2---:R-:W-:Y:S04]  /*19800*/  STL.64 [R1+0x2398], R18 ;  /* 0x0023981201007387 */ /* 0x004fe80000100a00 */
[----:B----4-:R1:W-:Y:S04]  /*19810*/  STL.64 [R1+0x2390], R16 ;  /* 0x0023901001007387 */ /* 0x0103e80000100a00 */
        /* <DEDUP_REMOVED lines=10> */
[----:B------:R-:W4:Y:S04]  /*198c0*/  LDL.LU.64 R22, [R1+0x8] ;  /* 0x0000080001167983 */ /* 0x000f280000300a00 */
[----:B------:R-:W3:Y:S04]  /*198d0*/  LDL.LU R24, [R1+0xf0] ;  /* 0x0000f00001187983 */ /* 0x000ee80000300800 */
[----:B------:R-:W3:Y:S04]  /*198e0*/  LDL.LU R25, [R1+0xf4] ;  /* 0x0000f40001197983 */ /* 0x000ee80000300800 */
[----:B------:R-:W3:Y:S04]  /*198f0*/  LDL.LU R26, [R1+0xf8] ;  /* 0x0000f800011a7983 */ /* 0x000ee80000300800 */
[----:B------:R-:W3:Y:S04]  /*19900*/  LDL.LU R27, [R1+0xfc] ;  /* 0x0000fc00011b7983 */ /* 0x000ee80000300800 */
[----:B------:R-:W-:Y:S01]  /*19910*/  STL.64 [R1+0x2350], R6 ;  /* 0x0023500601007387 */ /* 0x000fe20000100a00 */
[----:B--2---:R-:W-:-:S15]  /*19920*/  HMMA.1688.F32.TF32 R16, R12, R10, R16 ;  /* 0x0000000a0c10723c */ /* 0x004fde0000081010 */
[----:B------:R-:W-:-:S04]  /*19930*/  NOP ;  /* 0x0000000000007918 */ /* 0x000fc80000000000 */
[----:B------:R-:W-:Y:S04]  /*19940*/  STL.64 [R1+0x110], R16 ;  /* 0x0001101001007387 */ /* 0x000fe80000100a00 */
[----:B------:R1:W-:Y:S04]  /*19950*/  STL.64 [R1+0x118], R18 ;  /* 0x0001181201007387 */ /* 0x0003e80000100a00 */
[----:B-1----:R-:W4:Y:S04]  /*19960*/  LDL.LU.64 R18, [R1+0x23b8] ;  /* 0x0023b80001127983 */ /* 0x002f280000300a00 */
[----:B------:R-:W4:Y:S04]  /*19970*/  LDL.LU.64 R16, [R1+0x23b0] ;  /* 0x0023b00001107983 */ /* 0x000f280000300a00 */
[----:B------:R1:W-:Y:S04]  /*19980*/  STL.64 [R1+0x2318], R10 ;  /* 0x0023180a01007387 */ /* 0x0003e80000100a00 */
[----:B------:R-:W2:Y:S04]  /*19990*/  LDL.LU R8, [R1+0xa0] ;  /* 0x0000a00001087983 */ /* 0x000ea80000300800 */
[----:B------:R-:W2:Y:S04]  /*199a0*/  LDL.LU R9, [R1+0xa4] ;  /* 0x0000a40001097983 */ /* 0x000ea80000300800 */
[----:B-1----:R-:W2:Y:S04]  /*199b0*/  LDL.LU R10, [R1+0xa8] ;  /* 0x0000a800010a7983 */ /* 0x002ea80000300800 */
        /* <DEDUP_REMOVED lines=16> */
[----:B----4-:R-:W-:Y:S01]  /*19ac0*/  HMMA.1688.F32.TF32 R16, R12, R22, R16 ;  /* 0x000000160c10723c */ /* 0x010fe20000081010 */
[----:B------:R-:W-:-:S02]  /*19ad0*/  IMAD.MOV.U32 R4, RZ, RZ, R22 ;  /* 0x000000ffff047224 */ /* 0x000fc400078e0016 */
[----:B--2---:R3:W-:Y:S04]  /*19ae0*/  STL.64 [R1+0x2360], R10 ;  /* 0x0023600a01007387 */ /* 0x0047e80000100a00 */
[----:B------:R1:W-:Y:S01]  /*19af0*/  STL.64 [R1+0x2358], R8 ;  /* 0x0023580801007387 */ /* 0x0003e20000100a00 */
[----:B---3--:R-:W-:-:S03]  /*19b00*/  IMAD.MOV.U32 R11, RZ, RZ, R3 ;  /* 0x000000ffff0b7224 */ /* 0x008fc600078e0003 */
[----:B-1----:R-:W2:Y:S01]  /*19b10*/  LDL.LU R8, [R1+0xd0] ;  /* 0x0000d00001087983 */ /* 0x002ea20000300800 */
[----:B------:R-:W-:-:S07]  /*19b20*/  IMAD.MOV.U32 R3, RZ, RZ, R23 ;  /* 0x000000ffff037224 */ /* 0x000fce00078e0017 */
[----:B------:R-:W-:Y:S04]  /*19b30*/  STL.64 [R1+0x100], R16 ;  /* 0x0001001001007387 */ /* 0x000fe80000100a00 */
[----:B------:R1:W-:Y:S04]  /*19b40*/  STL.64 [R1+0x108], R18 ;  /* 0x0001081201007387 */ /* 0x0003e80000100a00 */
[----:B-1----:R-:W3:Y:S04]  /*19b50*/  LDL.LU.64 R18, [R1+0x2398] ;  /* 0x0023980001127983 */ /* 0x002ee80000300a00 */
[----:B------:R-:W3:Y:S04]  /*19b60*/  LDL.LU.64 R16, [R1+0x2390] ;  /* 0x0023900001107983 */ /* 0x000ee80000300a00 */
[----:B------:R-:W4:Y:S02]  /*19b70*/  LDL.LU.64 R22, [R1+0x2388] ;  /* 0x0023880001167983 */ /* 0x000f240000300a00 */
[----:B----4-:R-:W-:-:S15]  /*19b80*/  HMMA.1688.F32.TF32 R24, R12, R22, R24 ;  /* 0x000000160c18723c */ /* 0x010fde0000081018 */
[----:B------:R-:W-:-:S04]  /*19b90*/  NOP ;  /* 0x0000000000007918 */ /* 0x000fc80000000000 */
[----:B------:R-:W-:Y:S04]  /*19ba0*/  STL.64 [R1+0xf0], R24 ;  /* 0x0000f01801007387 */ /* 0x000fe80000100a00 */
[----:B------:R1:W-:Y:S04]  /*19bb0*/  STL.64 [R1+0xf8], R26 ;  /* 0x0000f81a01007387 */ /* 0x0003e80000100a00 */
[----:B-1----:R-:W3:Y:S04]  /*19bc0*/  LDL.LU.64 R26, [R1+0x2380] ;  /* 0x00238000011a7983 */ /* 0x002ee80000300a00 */
[----:B------:R-:W4:Y:S01]  /*19bd0*/  LDL.LU R24, [R1+0x2378] ;  /* 0x0023780001187983 */ /* 0x000f220000300800 */
[----:B------:R-:W-:Y:S01]  /*19be0*/  IMAD.MOV.U32 R6, RZ, RZ, R21 ;  /* 0x000000ffff067224 */ /* 0x000fe200078e0015 */
[----:B---3--:R-:W-:Y:S02]  /*19bf0*/  HMMA.1688.F32.TF32 R12, R12, R26, R16 ;  /* 0x0000001a0c0c723c */ /* 0x008fe40000081010 */
[----:B------:R-:W2:Y:S04]  /*19c00*/  LDL.LU.64 R18, [R1+0x2370] ;  /* 0x0023700001127983 */ /* 0x000ea80000300a00 */
[----:B------:R-:W2:Y:S01]  /*19c10*/  LDL.LU.64 R16, [R1+0x2368] ;  /* 0x0023680001107983 */ /* 0x000ea20000300a00 */
[----:B------:R-:W-:-:S02]  /*19c20*/  IMAD.MOV.U32 R7, RZ, RZ, R20 ;  /* 0x000000ffff077224 */ /* 0x000fc400078e0014 */
[----:B------:R-:W-:Y:S02]  /*19c30*/  IMAD.MOV.U32 R9, RZ, RZ, R29 ;  /* 0x000000ffff097224 */ /* 0x000fe400078e001d */
[----:B------:R-:W-:-:S08]  /*19c40*/  IMAD.MOV.U32 R10, RZ, RZ, R28 ;  /* 0x000000ffff0a7224 */ /* 0x000fd000078e001c */
        /* <DEDUP_REMOVED lines=12> */
[----:B------:R-:W3:Y:S04]  /*19d10*/  LDL R25, [R1+0x3c8] ;  /* 0x0003c80001197983 */ /* 0x000ee80000100800 */
        /* <DEDUP_REMOVED lines=30> */
[----:B------:R-:W-:Y:S01]  /*19f00*/  STL.64 [R1+0x90], R8 ;  /* 0x0000900801007387 */ /* 0x000fe20000100a00 */
[----:B------:R-:W-:-:S03]  /*19f10*/  IMAD.MOV.U32 R29, RZ, RZ, R11 ;  /* 0x000000ffff1d7224 */ /* 0x000fc600078e000b */
[----:B------:R1:W-:Y:S04]  /*19f20*/  STL [R1+0x98], R10 ;  /* 0x0000980a01007387 */ /* 0x0003e80000100800 */
[----:B-1----:R-:W2:Y:S04]  /*19f30*/  LDL.LU.64 R10, [R1+0x22f0] ;  /* 0x0022f000010a7983 */ /* 0x002ea80000300a00 */
[----:B------:R-:W2:Y:S04]  /*19f40*/  LDL.LU.64 R8, [R1+0x22e8] ;  /* 0x0022e80001087983 */ /* 0x000ea80000300a00 */
[----:B------:R-:W-:Y:S01]  /*19f50*/  STL [R1+0x22c8], R29 ;  /* 0x0022c81d01007387 */ /* 0x000fe20000100800 */
[----:B--2---:R-:W-:Y:S03]  /*19f60*/  HMMA.1688.F32.TF32 R12, R16, R14, R8 ;  /* 0x0000000e100c723c */ /* 0x004fe60000081008 */
[----:B------:R-:W2:Y:S04]  /*19f70*/  LDL.LU.64 R10, [R1+0x22e0] ;  /* 0x0022e000010a7983 */ /* 0x000ea80000300a00 */
[----:B------:R-:W2:-:S12]  /*19f80*/  LDL.LU.64 R8, [R1+0x22d8] ;  /* 0x0022d80001087983 */ /* 0x000e980000300a00 */
[----:B------:R-:W-:Y:S04]  /*19f90*/  STL.64 [R1+0x2118], R14 ;  /* 0x0021180e01007387 */ /* 0x000fe80000100a00 */
[----:B------:R-:W-:Y:S04]  /*19fa0*/  STL.64 [R1+0x2110], R12 ;  /* 0x0021100c01007387 */ /* 0x000fe80000100a00 */
[----:B---3--:R-:W1:Y:S01]  /*19fb0*/  LDSM.16.M88.4 R12, [R25+UR9+0x40080] ;  /* 0x04008009190c783b */ /* 0x008e620008000200 */
[----:B--2---:R-:W-:Y:S03]  /*19fc0*/  HMMA.1688.F32.TF32 R8, R16, R22, R8 ;  /* 0x000000161008723c */ /* 0x004fe60000081008 */
[----:B------:R-:W-:-:S15]  /*19fd0*/  LDSM.16.M88.4 R20, [R25+UR9+0x58080] ;  /* 0x058080091914783b */ /* 0x000fde0008000200 */
[----:B------:R-:W-:Y:S01]  /*19fe0*/  NOP ;  /* 0x0000000000007918 */ /* 0x000fe20000000000 */
[----:B------:R-:W-:Y:S04]  /*19ff0*/  STL.64 [R1+0x2108], R10 ;  /* 0x0021080a01007387 */ /* 0x000fe80000100a00 */
[----:B------:R-:W-:Y:S04]  /*1a000*/  STL.64 [R1+0x2100], R8 ;  /* 0x0021000801007387 */ /* 0x000fe80000100a00 */
[----:B------:R-:W2:Y:S01]  /*1a010*/  LDSM.16.M88.4 R8, [R25+UR9+0x48080] ;  /* 0x048080091908783b */ /* 0x000ea20008000200 */
[----:B------:R-:W-:Y:S03]  /*1a020*/  HMMA.1688.F32.TF32 R16, R16, R26, R4 ;  /* 0x0000001a1010723c */ /* 0x000fe60000081004 */
[----:B------:R-:W-:Y:S04]  /*1a030*/  LDS R4, [R0+UR9+0x8000] ;  /* 0x0080000900047984 */ /* 0x000fe80008000800 */
[----:B------:R-:W-:Y:S04]  /*1a040*/  LDS R6, [R0+UR9+0x9000] ;  /* 0x0090000900067984 */ /* 0x000fe80008000800 */
[----:B------:R-:W-:Y:S04]  /*1a050*/  LDS R5, [R2+UR9+0x8000] ;  /* 0x0080000902057984 */ /* 0x000fe80008000800 */
[----:B------:R-:W-:Y:S04]  /*1a060*/  LDS R7, [R2+UR9+0x9000] ;  /* 0x0090000902077984 */ /* 0x000fe80008000800 */
[----:B------:R-:W-:Y:S04]  /*1a070*/  STL.64 [R1+0x2128], R18 ;  /* 0x0021281201007387 */ /* 0x000fe80000100a00 */
[----:B------:R-:W-:Y:S04]  /*1a080*/  STL.64 [R1+0x2120], R16 ;  /* 0x0021201001007387 */ /* 0x000fe80000100a00 */
[----:B------:R-:W-:Y:S04]  /*1a090*/  STL [R1+0x22cc], R0 ;  /* 0x0022cc0001007387 */ /* 0x000fe80000100800 */
[----:B------:R-:W-:Y:S04]  /*1a0a0*/  STL [R1+0x22d0], R2 ;  /* 0x0022d00201007387 */ /* 0x000fe80000100800 */
[----:B-1----:R-:W-:Y:S04]  /*1a0b0*/  STL.64 [R1+0x50], R12 ;  /* 0x0000500c01007387 */ /* 0x002fe80000100a00 */
[----:B------:R-:W-:Y:S01]  /*1a0c0*/  STL.64 [R1+0x58], R14 ;  /* 0x0000580e01007387 */ /* 0x000fe20000100a00 */
[----:B--2---:R-:W-:-:S02]  /*1a0d0*/  IMAD.MOV.U32 R29, RZ, RZ, R8 ;  /* 0x000000ffff1d7224 */ /* 0x004fc400078e0008 */
[----:B------:R-:W-:Y:S01]  /*1a0e0*/  IMAD.MOV.U32 R28, RZ, RZ, R9 ;  /* 0x000000ffff1c7224 */ /* 0x000fe200078e0009 */
[----:B------:R-:W1:Y:S04]  /*1a0f0*/  LDSM.16.M88.4 R16, [R25+UR9+0x44080] ;  /* 0x044080091910783b */ /* 0x000e680008000200 */
[----:B------:R-:W-:Y:S04]  /*1a100*/  STL.64 [R1+0x30], R8 ;  /* 0x0000300801007387 */ /* 0x000fe80000100a00 */
[----:B------:R-:W-:Y:S04]  /*1a110*/  STL.64 [R1+0x38], R10 ;  /* 0x0000380a01007387 */ /* 0x000fe80000100a00 */
[----:B------:R-:W2:Y:S04]  /*1a120*/  LDSM.16.M88.4 R8, [R25+UR9+0x4c080] ;  /* 0x04c080091908783b */ /* 0x000ea80008000200 */
[----:B------:R-:W3:Y:S04]  /*1a130*/  LDSM.16.M88.4 R12, [R25+UR9+0x50080] ;  /* 0x05008009190c783b */ /* 0x000ee80008000200 */
[----:B-1----:R-:W-:Y:S04]  /*1a140*/  STL.64 [R1+0x40], R16 ;  /* 0x0000401001007387 */ /* 0x002fe80000100a00 */
[----:B------:R-:W-:Y:S04]  /*1a150*/  STL.64 [R1+0x48], R18 ;  /* 0x0000481201007387 */ /* 0x000fe80000100a00 */
[----:B--2---:R-:W-:Y:S01]  /*1a160*/  STL.64 [R1+0x20], R8 ;  /* 0x0000200801007387 */ /* 0x004fe20000100a00 */
[----:B------:R-:W-:-:S02]  /*1a170*/  IMAD.MOV.U32 R2, RZ, RZ, R8 ;  /* 0x000000ffff027224 */ /* 0x000fc400078e0008 */
[----:B------:R-:W-:Y:S01]  /*1a180*/  IMAD.MOV.U32 R0, RZ, RZ, R9 ;  /* 0x000000ffff007224 */ /* 0x000fe200078e0009 */
[----:B------:R-:W-:Y:S04]  /*1a190*/  STL.64 [R1+0x28], R10 ;  /* 0x0000280a01007387 */ /* 0x000fe80000100a00 */
[----:B------:R-:W1:Y:S04]  /*1a1a0*/  LDSM.16.M88.4 R8, [R25+UR9+0x54080] ;  /* 0x054080091908783b */ /* 0x000e680008000200 */
[----:B------:R-:W-:Y:S04]  /*1a1b0*/  STL [R1+0x20a4], R22 ;  /* 0x0020a41601007387 */ /* 0x000fe80000100800 */
[----:B---3--:R-:W-:Y:S04]  /*1a1c0*/  STL.64 [R1+0x18], R14 ;  /* 0x0000180e01007387 */ /* 0x008fe80000100a00 */
[----:B------:R2:W-:Y:S04]  /*1a1d0*/  STL.64 [R1+0x22b0], R12 ;  /* 0x0022b00c01007387 */ /* 0x0005e80000100a00 */
[----:B--2---:R-:W2:Y:S04]  /*1a1e0*/  LDL.LU R12, [R1+0x250] ;  /* 0x00025000010c7983 */ /* 0x004ea80000300800 */
[----:B------:R-:W2:Y:S04]  /*1a1f0*/  LDL.LU R13, [R1+0x254] ;  /* 0x00025400010d7983 */ /* 0x000ea80000300800 */
[----:B------:R-:W2:Y:S04]  /*1a200*/  LDL.LU R14, [R1+0x258] ;  /* 0x00025800010e7983 */ /* 0x000ea80000300800 */
[----:B------:R-:W2:Y:S04]  /*1a210*/  LDL.LU R15, [R1+0x25c] ;  /* 0x00025c00010f7983 */ /* 0x000ea80000300800 */
[----:B------:R-:W-:Y:S04]  /*1a220*/  STL [R1+0x20a0], R23 ;  /* 0x0020a01701007387 */ /* 0x000fe80000100800 */
[----:B------:R3:W-:Y:S04]  /*1a230*/  STL.64 [R1+0x22a0], R20 ;  /* 0x0022a01401007387 */ /* 0x0007e80000100a00 */
[----:B---3--:R-:W3:Y:S04]  /*1a240*/  LDL.LU R20, [R1+0x240] ;  /* 0x0002400001147983 */ /* 0x008ee80000300800 */
[----:B------:R-:W3:Y:S04]  /*1a250*/  LDL.LU R21, [R1+0x244] ;  /* 0x0002440001157983 */ /* 0x000ee80000300800 */
[----:B------:R-:W3:Y:S04]  /*1a260*/  LDL.LU R22, [R1+0x248] ;  /* 0x0002480001167983 */ /* 0x000ee80000300800 */
[----:B-1----:R-:W-:Y:S04]  /*1a270*/  STL.64 [R1+0x8], R10 ;  /* 0x0000080a01007387 */ /* 0x002fe80000100a00 */
[----:B------:R1:W-:Y:S04]  /*1a280*/  STL.64 [R1+0x22a8], R8 ;  /* 0x0022a80801007387 */ /* 0x0003e80000100a00 */
[----:B-1----:R-:W2:Y:S01]  /*1a290*/  LDL.64 R8, [R1+0x50] ;  /* 0x0000500001087983 */ /* 0x002ea20000100a00 */
[----:B----4-:R-:W-:-:S03]  /*1a2a0*/  IMAD.MOV.U32 R23, RZ, RZ, R24 ;  /* 0x000000ffff177224 */ /* 0x010fc600078e0018 */
[----:B------:R-:W1:Y:S04]  /*1a2b0*/  LDSM.16.M88.4 R24, [R25+UR9+0x5c080] ;  /* 0x05c080091918783b */ /* 0x000e680008000200 */
[----:B-1----:R-:W-:Y:S04]  /*1a2c0*/  STL.64 [R1+0x2298], R26 ;  /* 0x0022981a01007387 */ /* 0x002fe80000100a00 */
[----:B------:R2:W-:Y:S02]  /*1a2d0*/  STL.64 [R1+0x2290], R24 ;  /* 0x0022901801007387 */ /* 0x0005e40000100a00 */
[----:B--2---:R-:W-:Y:S01]  /*1a2e0*/  HMMA.1688.F32.TF32 R24, R4, R8, R12 ;  /* 0x000000080418723c */ /* 0x004fe2000008100c */
[----:B------:R-:W-:-:S02]  /*1a2f0*/  IMAD.MOV.U32 R14, RZ, RZ, R8 ;  /* 0x000000ffff0e7224 */ /* 0x000fc400078e0008 */
[----:B------:R-:W-:-:S05]  /*1a300*/  IMAD.MOV.U32 R3, RZ, RZ, R9 ;  /* 0x000000ffff037224 */ /* 0x000fca00078e0009 */
[----:B---3--:R-:W-:Y:S01]  /*1a310*/  HMMA.1688.F32.TF32 R8, R4, R16, R20 ;  /* 0x000000100408723c */ /* 0x008fe20000081014 */
[----:B------:R-:W-:Y:S02]  /*1a320*/  IMAD.MOV.U32 R20, RZ, RZ, R16 ;  /* 0x000000ffff147224 */ /* 0x000fe400078e0010 */
[----:B------:R-:W-:-:S08]  /*1a330*/  IMAD.MOV.U32 R15, RZ, RZ, R17 ;  /* 0x000000ffff0f7224 */ /* 0x000fd000078e0011 */
[----:B------:R1:W-:Y:S04]  /*1a340*/  STL.64 [R1+0x250], R24 ;  /* 0x0002501801007387 */ /* 0x0003e80000100a00 */
[----:B------:R2:W-:Y:S04]  /*1a350*/  STL.64 [R1+0x258], R26 ;  /* 0x0002581a01007387 */ /* 0x0005e80000100a00 */
[----:B------:R-:W-:Y:S04]  /*1a360*/  STL.64 [R1+0x240], R8 ;  /* 0x0002400801007387 */ /* 0x000fe80000100a00 */
[----:B------:R-:W-:Y:S04]  /*1a370*/  STL.64 [R1+0x248], R10 ;  /* 0x0002480a01007387 */ /* 0x000fe80000100a00 */
[----:B-1----:R-:W3:Y:S04]  /*1a380*/  LDL.LU R24, [R1+0x230] ;  /* 0x0002300001187983 */ /* 0x002ee80000300800 */
[----:B------:R-:W3:Y:S04]  /*1a390*/  LDL.LU R25, [R1+0x234] ;  /* 0x0002340001197983 */ /* 0x000ee80000300800 */
[----:B--2---:R-:W3:Y:S04]  /*1a3a0*/  LDL.LU R26, [R1+0x238] ;  /* 0x00023800011a7983 */ /* 0x004ee80000300800 */
[----:B------:R-:W3:Y:S04]  /*1a3b0*/  LDL.LU R27, [R1+0x23c] ;  /* 0x00023c00011b7983 */ /* 0x000ee80000300800 */
[----:B------:R-:W2:Y:S04]  /*1a3c0*/  LDL.LU R16, [R1+0x170] ;  /* 0x0001700001107983 */ /* 0x000ea80000300800 */
        /* <DEDUP_REMOVED lines=12> */
[----:B------:R-:W2:Y:S01]  /*1a490*/  LDL.LU R11, [R1+0x21c] ;  /* 0x00021c00010b7983 */ /* 0x000ea20000300800 */
[----:B------:R-:W-:-:S02]  /*1a4a0*/  IMAD.MOV.U32 R12, RZ, RZ, R2 ;  /* 0x000000ffff0c7224 */ /* 0x000fc400078e0002 */
[----:B------:R-:W-:Y:S01]  /*1a4b0*/  IMAD.MOV.U32 R13, RZ, RZ, R0 ;  /* 0x000000ffff0d7224 */ /* 0x000fe200078e0000 */
[----:B--2---:R-:W-:Y:S04]  /*1a4c0*/  STL.64 [R1+0x22c0], R10 ;  /* 0x0022c00a01007387 */ /* 0x004fe80000100a00 */
[----:B------:R1:W-:Y:S04]  /*1a4d0*/  STL.64 [R1+0x22b8], R8 ;  /* 0x0022b80801007387 */ /* 0x0003e80000100a00 */
[----:B------:R-:W2:Y:S04]  /*1a4e0*/  LDL.LU R2, [R1+0x22d0] ;  /* 0x0022d00001027983 */ /* 0x000ea80000300800 */
[----:B------:R-:W2:Y:S04]  /*1a4f0*/  LDL.LU R0, [R1+0x22cc] ;  /* 0x0022cc0001007983 */ /* 0x000ea80000300800 */
[----:B-1----:R-:W2:Y:S04]  /*1a500*/  LDL.LU R8, [R1+0x220] ;  /* 0x0002200001087983 */ /* 0x002ea80000300800 */
[----:B------:R-:W2:Y:S04]  /*1a510*/  LDL.LU R9, [R1+0x224] ;  /* 0x0002240001097983 */ /* 0x000ea80000300800 */
[----:B------:R-:W2:Y:S04]  /*1a520*/  LDL.LU R10, [R1+0x228] ;  /* 0x00022800010a7983 */ /* 0x000ea80000300800 */
[----:B------:R-:W2:Y:S04]  /*1a530*/  LDL.LU R11, [R1+0x22c] ;  /* 0x00022c00010b7983 */ /* 0x000ea80000300800 */
[----:B----4-:R-:W-:Y:S04]  /*1a540*/  STL.64 [R1+0x2230], R18 ;  /* 0x0022301201007387 */ /* 0x010fe80000100a00 */
[----:B------:R1:W-:Y:S04]  /*1a550*/  STL.64 [R1+0x2228], R16 ;  /* 0x0022281001007387 */ /* 0x0003e80000100a00 */
[----:B-1----:R-:W4:Y:S04]  /*1a560*/  LDL.LU R16, [R1+0x1a0] ;  /* 0x0001a00001107983 */ /* 0x002f280000300800 */
[----:B------:R-:W4:Y:S04]  /*1a570*/  LDL.LU R17, [R1+0x1a4] ;  /* 0x0001a40001117983 */ /* 0x000f280000300800 */
[----:B------:R-:W2:Y:S04]  /*1a580*/  LDL.LU R18, [R1+0x1a8] ;  /* 0x0001a80001127983 */ /* 0x000ea80000300800 */
[----:B------:R-:W2:Y:S04]  /*1a590*/  LDL.LU R19, [R1+0x1ac] ;  /* 0x0001ac0001137983 */ /* 0x000ea80000300800 */
[----:B--2---:R-:W-:Y:S04]  /*1a5a0*/  STL.64 [R1+0x2248], R18 ;  /* 0x0022481201007387 */ /* 0x004fe80000100a00 */
[----:B----4-:R1:W-:Y:S02]  /*1a5b0*/  STL.64 [R1+0x2240], R16 ;  /* 0x0022401001007387 */ /* 0x0103e40000100a00 */
[----:B-1----:R-:W-:-:S02]  /*1a5c0*/  IMAD.MOV.U32 R16, RZ, RZ, R29 ;  /* 0x000000ffff107224 */ /* 0x002fc400078e001d */
[----:B------:R-:W-:Y:S01]  /*1a5d0*/  IMAD.MOV.U32 R17, RZ, RZ, R28 ;  /* 0x000000ffff117224 */ /* 0x000fe200078e001c */
[----:B------:R-:W2:Y:S06]  /*1a5e0*/  LDL.LU R29, [R1+0x22c8] ;  /* 0x0022c800011d7983 */ /* 0x000eac0000300800 */
[----:B---3--:R-:W-:Y:S01]  /*1a5f0*/  HMMA.1688.F32.TF32 R24, R4, R16, R24 ;  /* 0x000000100418723c */ /* 0x008fe20000081018 */
[----:B------:R1:W-:Y:S02]  /*1a600*/  STL.64 [R1+0x2258], R16 ;  /* 0x0022581001007387 */ /* 0x0003e40000100a00 */
[----:B-1----:R-:W-:-:S15]  /*1a610*/  IMAD.MOV.U32 R16, RZ, RZ, R20 ;  /* 0x000000ffff107224 */ /* 0x002fde00078e0014 */
[----:B------:R-:W-:Y:S01]  /*1a620*/  NOP ;  /* 0x0000000000007918 */ /* 0x000fe20000000000 */
[----:B------:R1:W-:Y:S04]  /*1a630*/  STL.64 [R1+0x230], R24 ;  /* 0x0002301801007387 */ /* 0x0003e80000100a00 */
[----:B------:R3:W-:Y:S01]  /*1a640*/  STL.64 [R1+0x238], R26 ;  /* 0x0002381a01007387 */ /* 0x0007e20000100a00 */
[----:B------:R-:W-:-:S03]  /*1a650*/  IMAD.MOV.U32 R17, RZ, RZ, R15 ;  /* 0x000000ffff117224 */ /* 0x000fc600078e000f */
[----:B------:R-:W4:Y:S04]  /*1a660*/  LDL.LU R20, [R1+0x200] ;  /* 0x0002000001147983 */ /* 0x000f280000300800 */
[----:B------:R-:W4:Y:S04]  /*1a670*/  LDL.LU R21, [R1+0x204] ;  /* 0x0002040001157983 */ /* 0x000f280000300800 */
[----:B------:R-:W4:Y:S04]  /*1a680*/  LDL.LU R22, [R1+0x208] ;  /* 0x0002080001167983 */ /* 0x000f280000300800 */
[----:B------:R-:W4:Y:S04]  /*1a690*/  LDL.LU R23, [R1+0x20c] ;  /* 0x00020c0001177983 */ /* 0x000f280000300800 */
[----:B-1----:R-:W2:Y:S04]  /*1a6a0*/  LDL.LU R24, [R1+0x1f0] ;  /* 0x0001f00001187983 */ /* 0x002ea80000300800 */
[----:B------:R-:W2:Y:S04]  /*1a6b0*/  LDL.LU R25, [R1+0x1f4] ;  /* 0x0001f40001197983 */ /* 0x000ea80000300800 */
[----:B---3--:R-:W2:Y:S04]  /*1a6c0*/  LDL.LU R26, [R1+0x1f8] ;  /* 0x0001f800011a7983 */ /* 0x008ea80000300800 */
[----:B------:R-:W2:Y:S04]  /*1a6d0*/  LDL.LU R27, [R1+0x1fc] ;  /* 0x0001fc00011b7983 */ /* 0x000ea80000300800 */
[----:B------:R1:W-:Y:S02]  /*1a6e0*/  STL.64 [R1+0x2270], R16 ;  /* 0x0022701001007387 */ /* 0x0003e40000100a00 */
[----:B-1----:R-:W-:-:S02]  /*1a6f0*/  IMAD.MOV.U32 R16, RZ, RZ, R14 ;  /* 0x000000ffff107224 */ /* 0x002fc400078e000e */
[----:B------:R-:W-:Y:S01]  /*1a700*/  HMMA.1688.F32.TF32 R12, R4, R12, R8 ;  /* 0x0000000c040c723c */ /* 0x000fe20000081008 */
[----:B------:R-:W-:-:S05]  /*1a710*/  IMAD.MOV.U32 R17, RZ, RZ, R3 ;  /* 0x000000ffff117224 */ /* 0x000fca00078e0003 */
[----:B------:R1:W-:Y:S04]  /*1a720*/  STL.64 [R1+0x2288], R16 ;  /* 0x0022881001007387 */ /* 0x0003e80000100a00 */
[----:B-1----:R-:W3:Y:S04]  /*1a730*/  LDL.LU R16, [R1+0x1e0] ;  /* 0x0001e00001107983 */ /* 0x002ee80000300800 */
[----:B------:R-:W3:Y:S04]  /*1a740*/  LDL.LU R17, [R1+0x1e4] ;  /* 0x0001e40001117983 */ /* 0x000ee80000300800 */
[----:B------:R-:W3:Y:S04]  /*1a750*/  LDL.LU R18, [R1+0x1e8] ;  /* 0x0001e80001127983 */ /* 0x000ee80000300800 */
[----:B------:R-:W3:Y:S04]  /*1a760*/  LDL.LU R19, [R1+0x1ec] ;  /* 0x0001ec0001137983 */ /* 0x000ee80000300800 */
[----:B------:R-:W2:Y:S04]  /*1a770*/  LDL.LU.64 R10, [R1+0x22c0] ;  /* 0x0022c000010a7983 */ /* 0x000ea80000300a00 */
[----:B------:R-:W2:Y:S04]  /*1a780*/  LDL.LU.64 R8, [R1+0x22b8] ;  /* 0x0022b80001087983 */ /* 0x000ea80000300a00 */
[----:B------:R1:W-:Y:S04]  /*1a790*/  STL.64 [R1+0x220], R12 ;  /* 0x0002200c01007387 */ /* 0x0003e80000100a00 */
[----:B------:R-:W-:Y:S04]  /*1a7a0*/  STL.64 [R1+0x228], R14 ;  /* 0x0002280e01007387 */ /* 0x000fe80000100a00 */
[----:B-1----:R-:W2:Y:S02]  /*1a7b0*/  LDL.LU.64 R12, [R1+0x22b0] ;  /* 0x0022b000010c7983 */ /* 0x002ea40000300a00 */
[----:B--2---:R-:W-:-:S15]  /*1a7c0*/  HMMA.1688.F32.TF32 R8, R4, R12, R8 ;  /* 0x0000000c0408723c */ /* 0x004fde0000081008 */
[----:B------:R-:W-:-:S04]  /*1a7d0*/  NOP ;  /* 0x0000000000007918 */ /* 0x000fc80000000000 */
[----:B------:R1:W-:Y:S04]  /*1a7e0*/  STL.64 [R1+0x210], R8 ;  /* 0x0002100801007387 */ /* 0x0003e80000100a00 */
[----:B------:R-:W-:Y:S04]  /*1a7f0*/  STL.64 [R1+0x218], R10 ;  /* 0x0002180a01007387 */ /* 0x000fe80000100a00 */
[----:B-1----:R-:W4:Y:S04]  /*1a800*/  LDL.LU.64 R8, [R1+0x22a8] ;  /* 0x0022a80001087983 */ /* 0x002f280000300a00 */
[----:B------:R1:W-:Y:S04]  /*1a810*/  STL.64 [R1+0x2238], R12 ;  /* 0x0022380c01007387 */ /* 0x0003e80000100a00 */
[----:B-1----:R-:W2:Y:S04]  /*1a820*/  LDL.LU.64 R12, [R1+0x20] ;  /* 0x00002000010c7983 */ /* 0x002ea80000300a00 */
[----:B--2---:R1:W-:Y:S04]  /*1a830*/  STL.64 [R1+0x2250], R12 ;  /* 0x0022500c01007387 */ /* 0x0043e80000100a00 */
[----:B-1----:R-:W2:Y:S04]  /*1a840*/  LDL.LU R12, [R1+0x1b0] ;  /* 0x0001b000010c7983 */ /* 0x002ea80000300800 */
[----:B------:R-:W2:Y:S04]  /*1a850*/  LDL.LU R13, [R1+0x1b4] ;  /* 0x0001b400010d7983 */ /* 0x000ea80000300800 */
[----:B------:R-:W2:Y:S04]  /*1a860*/  LDL.LU R14, [R1+0x1b8] ;  /* 0x0001b800010e7983 */ /* 0x000ea80000300800 */
[----:B------:R-:W2:Y:S01]  /*1a870*/  LDL.LU R15, [R1+0x1bc] ;  /* 0x0001bc00010f7983 */ /* 0x000ea20000300800 */
[C---:B----4-:R-:W-:Y:S03]  /*1a880*/  HMMA.1688.F32.TF32 R20, R4.reuse, R8, R20 ;  /* 0x000000080414723c */ /* 0x050fe60000081014 */
[----:B--2---:R-:W-:Y:S04]  /*1a890*/  STL.64 [R1+0x2268], R14 ;  /* 0x0022680e01007387 */ /* 0x004fe80000100a00 */
[----:B------:R1:W-:Y:S04]  /*1a8a0*/  STL.64 [R1+0x2260], R12 ;  /* 0x0022600c01007387 */ /* 0x0003e80000100a00 */
        /* <DEDUP_REMOVED lines=10> */
[----:B------:R1:W-:Y:S04]  /*1a950*/  STL.64 [R1+0x200], R20 ;  /* 0x0002001401007387 */ /* 0x0003e80000100a00 */
[----:B------:R-:W-:Y:S04]  /*1a960*/  STL.64 [R1+0x208], R22 ;  /* 0x0002081601007387 */ /* 0x000fe80000100a00 */
[----:B-1----:R-:W4:Y:S02]  /*1a970*/  LDL.LU.64 R20, [R1+0x22a0] ;  /* 0x0022a00001147983 */ /* 0x002f240000300a00 */
[----:B----4-:R-:W-:-:S15]  /*1a980*/  HMMA.1688.F32.TF32 R24, R4, R20, R24 ;  /* 0x000000140418723c */ /* 0x010fde0000081018 */
[----:B------:R-:W-:-:S04]  /*1a990*/  NOP ;  /* 0x0000000000007918 */ /* 0x000fc80000000000 */
[----:B------:R-:W-:Y:S04]  /*1a9a0*/  STL.64 [R1+0x1f0], R24 ;  /* 0x0001f01801007387 */ /* 0x000fe80000100a00 */
[----:B------:R1:W-:Y:S04]  /*1a9b0*/  STL.64 [R1+0x1f8], R26 ;  /* 0x0001f81a01007387 */ /* 0x0003e80000100a00 */
[----:B-1----:R-:W4:Y:S04]  /*1a9c0*/  LDL.LU.64 R26, [R1+0x2298] ;  /* 0x00229800011a7983 */ /* 0x002f280000300a00 */
[----:B------:R-:W3:Y:S02]  /*1a9d0*/  LDL.LU.64 R24, [R1+0x2290] ;  /* 0x0022900001187983 */ /* 0x000ee40000300a00 */
[----:B---3--:R-:W-:Y:S02]  /*1a9e0*/  HMMA.1688.F32.TF32 R4, R4, R24, R16 ;  /* 0x000000180404723c */ /* 0x008fe40000081010 */
        /* <DEDUP_REMOVED lines=18> */
[----:B-1----:R-:W2:Y:S01]  /*1ab10*/  LDL.LU.64 R16, [R1+0x2258] ;  /* 0x0022580001107983 */ /* 0x002ea20000300a00 */
[----:B------:R-:W-:Y:S02]  /*1ab20*/  IMAD.MOV.U32 R22, RZ, RZ, R18 ;  /* 0x000000ffff167224 */ /* 0x000fe400078e0012 */
[----:B------:R-:W-:-:S05]  /*1ab30*/  IMAD.MOV.U32 R23, RZ, RZ, R19 ;  /* 0x000000ffff177224 */ /* 0x000fca00078e0013 */
[----:B------:R-:W-:Y:S04]  /*1ab40*/  STL [R1+0x20ac], R23 ;  /* 0x0020ac1701007387 */ /* 0x000fe80000100800 */
[----:B------:R-:W-:Y:S01]  /*1ab50*/  STL [R1+0x20a8], R22 ;  /* 0x0020a81601007387 */ /* 0x000fe20000100800 */
[----:B--2---:R-:W-:Y:S03]  /*1ab60*/  HMMA.1688.F32.TF32 R16, R4, R16, R12 ;  /* 0x000000100410723c */ /* 0x004fe6000008100c */
[----:B------:R-:W2:-:S15]  /*1ab70*/  LDL.LU.64 R12, [R1+0x2250] ;  /* 0x00225000010c7983 */ /* 0x000e9e0000300a00 */
[----:B------:R-:W-:Y:S01]  /*1ab80*/  NOP ;  /* 0x0000000000007918 */ /* 0x000fe20000000000 */
[----:B------:R-:W-:Y:S04]  /*1ab90*/  STL.64 [R1+0x1b0], R16 ;  /* 0x0001b01001007387 */ /* 0x000fe80000100a00 */
[----:B------:R1:W-:Y:S04]  /*1aba0*/  STL.64 [R1+0x1b8], R18 ;  /* 0x0001b81201007387 */ /* 0x0003e80000100a00 */
[----:B-1----:R-:W3:Y:S04]  /*1abb0*/  LDL.LU.64 R18, [R1+0x2248] ;  /* 0x0022480001127983 */ /* 0x002ee80000300a00 */
[----:B------:R-:W3:Y:S01]  /*1abc0*/  LDL.LU.64 R16, [R1+0x2240] ;  /* 0x0022400001107983 */ /* 0x000ee20000300a00 */
[----:B--2---:R-:W-:-:S02]  /*1abd0*/  IMAD.MOV.U32 R28, RZ, RZ, R12 ;  /* 0x000000ffff1c7224 */ /* 0x004fc400078e000c */
[----:B------:R-:W-:Y:S01]  /*1abe0*/  IMAD.MOV.U32 R3, RZ, RZ, R13 ;  /* 0x000000ffff037224 */ /* 0x000fe200078e000d */
[----:B---3--:R-:W-:Y:S01]  /*1abf0*/  HMMA.1688.F32.TF32 R16, R4, R12, R16 ;  /* 0x0000000c0410723c */ /* 0x008fe20000081010 */
[----:B------:R-:W2:-:S15]  /*1ac00*/  LDL.LU.64 R12, [R1+0x2238] ;  /* 0x00223800010c7983 */ /* 0x000e9e0000300a00 */
[----:B------:R-:W-:-:S03]  /*1ac10*/  NOP ;  /* 0x0000000000007918 */ /* 0x000fc60000000000 */
[----:B------:R-:W-:Y:S01]  /*1ac20*/  IMAD.MOV.U32 R23, RZ, RZ, R18 ;  /* 0x000000ffff177224 */ /* 0x000fe200078e0012 */
[----:B------:R1:W-:Y:S01]  /*1ac30*/  STL.64 [R1+0x1a0], R16 ;  /* 0x0001a01001007387 */ /* 0x0003e20000100a00 */
[----:B------:R-:W-:-:S03]  /*1ac40*/  IMAD.MOV.U32 R22, RZ, RZ, R19 ;  /* 0x000000ffff167224 */ /* 0x000fc600078e0013 */
[----:B------:R-:W2:Y:S04]  /*1ac50*/  LDL.LU.64 R18, [R1+0x2230] ;  /* 0x0022300001127983 */ /* 0x000ea80000300a00 */
[----:B-1----:R-:W2:Y:S02]  /*1ac60*/  LDL.LU.64 R16, [R1+0x2228] ;  /* 0x0022280001107983 */ /* 0x002ea40000300a00 */
        /* <DEDUP_REMOVED lines=10> */
[----:B------:R-:W3:Y:S04]  /*1ad10*/  LDL.LU R15, [R1+0x18c] ;  /* 0x00018c00010f7983 */ /* 0x000ee80000300800 */
[----:B------:R1:W-:Y:S01]  /*1ad20*/  STL.64 [R1+0x21c8], R8 ;  /* 0x0021c80801007387 */ /* 0x0003e20000100a00 */
[----:B---3--:R-:W-:Y:S03]  /*1ad30*/  HMMA.1688.F32.TF32 R12, R4, R8, R12 ;  /* 0x00000008040c723c */ /* 0x008fe6000008100c */
[----:B-1----:R-:W3:-:S15]  /*1ad40*/  LDL.LU R8, [R1+0x160] ;  /* 0x0001600001087983 */ /* 0x002ede0000300800 */
[----:B------:R-:W-:Y:S01]  /*1ad50*/  NOP ;  /* 0x0000000000007918 */ /* 0x000fe20000000000 */
[----:B------:R-:W-:Y:S04]  /*1ad60*/  STL.64 [R1+0x180], R12 ;  /* 0x0001800c01007387 */ /* 0x000fe80000100a00 */
[----:B------:R2:W-:Y:S04]  /*1ad70*/  STL.64 [R1+0x188], R14 ;  /* 0x0001880e01007387 */ /* 0x0005e80000100a00 */
[----:B------:R-:W3:Y:S04]  /*1ad80*/  LDL.LU R9, [R1+0x164] ;  /* 0x0001640001097983 */ /* 0x000ee80000300800 */
[----:B------:R-:W3:Y:S01]  /*1ad90*/  LDL.LU R10, [R1+0x168] ;  /* 0x00016800010a7983 */ /* 0x000ee20000300800 */
[C---:B--2---:R-:W-:Y:S03]  /*1ada0*/  HMMA.1688.F32.TF32 R12, R4.reuse, R20, R16 ;  /* 0x00000014040c723c */ /* 0x044fe60000081010 */
[----:B------:R-:W3:Y:S04]  /*1adb0*/  LDL.LU R11, [R1+0x16c] ;  /* 0x00016c00010b7983 */ /* 0x000ee80000300800 */
[----:B------:R-:W-:Y:S04]  /*1adc0*/  STL.64 [R1+0x21b0], R22 ;  /* 0x0021b01601007387 */ /* 0x000fe80000100a00 */
[----:B------:R1:W-:Y:S08]  /*1add0*/  STL.64 [R1+0x21a8], R20 ;  /* 0x0021a81401007387 */ /* 0x0003f00000100a00 */
[----:B------:R2:W-:Y:S04]  /*1ade0*/  STL.64 [R1+0x170], R12 ;  /* 0x0001700c01007387 */ /* 0x0005e80000100a00 */
[----:B------:R2:W-:Y:S04]  /*1adf0*/  STL.64 [R1+0x178], R14 ;  /* 0x0001780e01007387 */ /* 0x0005e80000100a00 */
[----:B-1----:R-:W3:Y:S04]  /*1ae00*/  LDL.LU R20, [R1+0x130] ;  /* 0x0001300001147983 */ /* 0x002ee80000300800 */
[----:B------:R-:W3:Y:S04]  /*1ae10*/  LDL.LU R21, [R1+0x134] ;  /* 0x0001340001157983 */ /* 0x000ee80000300800 */
[----:B------:R-:W3:Y:S04]  /*1ae20*/  LDL.LU R22, [R1+0x138] ;  /* 0x0001380001167983 */ /* 0x000ee80000300800 */
[----:B------:R-:W3:Y:S04]  /*1ae30*/  LDL.LU R23, [R1+0x13c] ;  /* 0x00013c0001177983 */ /* 0x000ee80000300800 */
[----:B--2---:R-:W2:Y:S04]  /*1ae40*/  LDL.LU R12, [R1+0x150] ;  /* 0x00015000010c7983 */ /* 0x004ea80000300800 */
[----:B------:R-:W2:Y:S04]  /*1ae50*/  LDL.LU R13, [R1+0x154] ;  /* 0x00015400010d7983 */ /* 0x000ea80000300800 */
[----:B------:R-:W2:Y:S04]  /*1ae60*/  LDL.LU R14, [R1+0x158] ;  /* 0x00015800010e7983 */ /* 0x000ea80000300800 */
[----:B------:R-:W2:Y:S04]  /*1ae70*/  LDL.LU R15, [R1+0x15c] ;  /* 0x00015c00010f7983 */ /* 0x000ea80000300800 */
[----:B---3--:R-:W-:Y:S04]  /*1ae80*/  STL.64 [R1+0x21e8], R22 ;  /* 0x0021e81601007387 */ /* 0x008fe80000100a00 */
[----:B------:R1:W-:Y:S04]  /*1ae90*/  STL.64 [R1+0x21e0], R20 ;  /* 0x0021e01401007387 */ /* 0x0003e80000100a00 */
[----:B-1----:R-:W3:Y:S01]  /*1aea0*/  LDL.LU.64 R20, [R1+0x40] ;  /* 0x0000400001147983 */ /* 0x002ee20000300a00 */
[----:B------:R-:W-:Y:S03]  /*1aeb0*/  HMMA.1688.F32.TF32 R4, R4, R24, R8 ;  /* 0x000000180404723c */ /* 0x000fe60000081008 */
[----:B---3--:R1:W-:Y:S04]  /*1aec0*/  STL.64 [R1+0x21f8], R20 ;  /* 0x0021f81401007387 */ /* 0x0083e80000100a00 */
[----:B-1----:R-:W2:Y:S04]  /*1aed0*/  LDL.LU.64 R20, [R1+0x50] ;  /* 0x0000500001147983 */ /* 0x002ea80000300a00 */
[----:B------:R-:W3:Y:S04]  /*1aee0*/  LDL.LU R16, [R1+0x90] ;  /* 0x0000900001107983 */ /* 0x000ee80000300800 */
[----:B------:R-:W3:Y:S04]  /*1aef0*/  LDL.LU R17, [R1+0x94] ;  /* 0x0000940001117983 */ /* 0x000ee80000300800 */
[----:B------:R-:W2:Y:S01]  /*1af00*/  LDL.LU R18, [R1+0x98] ;  /* 0x0000980001127983 */ /* 0x000ea20000300800 */
[----:B------:R-:W-:-:S03]  /*1af10*/  IMAD.MOV.U32 R19, RZ, RZ, R29 ;  /* 0x000000ffff137224 */ /* 0x000fc600078e001d */
[----:B------:R-:W3:Y:S04]  /*1af20*/  LDL.LU R29, [R1+0x2210] ;  /* 0x00221000011d7983 */ /* 0x000ee80000300800 */
[----:B--2---:R-:W-:Y:S04]  /*1af30*/  STL.64 [R1+0x2138], R18 ;  /* 0x0021381201007387 */ /* 0x004fe80000100a00 */
[----:B---3--:R1:W-:Y:S02]  /*1af40*/  STL.64 [R1+0x2130], R16 ;  /* 0x0021301001007387 */ /* 0x0083e40000100a00 */
[----:B-1----:R-:W-:-:S02]  /*1af50*/  IMAD.MOV.U32 R16, RZ, RZ, R28 ;  /* 0x000000ffff107224 */ /* 0x002fc400078e001c */
[----:B------:R-:W-:Y:S01]  /*1af60*/  IMAD.MOV.U32 R17, RZ, RZ, R3 ;  /* 0x000000ffff117224 */ /* 0x000fe200078e0003 */
[----:B------:R-:W2:Y:S04]  /*1af70*/  LDL.LU R28, [R1+0x220c] ;  /* 0x00220c00011c7983 */ /* 0x000ea80000300800 */
[----:B------:R-:W3:Y:S04]  /*1af80*/  LDL.LU R3, [R1+0x2208] ;  /* 0x0022080001037983 */ /* 0x000ee80000300800 */
[----:B------:R1:W-:Y:S04]  /*1af90*/  STL.64 [R1+0x21f0], R16 ;  /* 0x0021f01001007387 */ /* 0x0003e80000100a00 */
[----:B-1----:R-:W2:Y:S04]  /*1afa0*/  LDL.LU R16, [R1+0x140] ;  /* 0x0001400001107983 */ /* 0x002ea80000300800 */
[----:B------:R-:W2:Y:S04]  /*1afb0*/  LDL.LU R17, [R1+0x144] ;  /* 0x0001440001117983 */ /* 0x000ea80000300800 */
[----:B------:R-:W2:Y:S04]  /*1afc0*/  LDL.LU R18, [R1+0x148] ;  /* 0x0001480001127983 */ /* 0x000ea80000300800 */
[----:B------:R-:W2:Y:S04]  /*1afd0*/  LDL.LU R19, [R1+0x14c] ;  /* 0x00014c0001137983 */ /* 0x000ea80000300800 */
[----:B------:R-:W2:Y:S04]  /*1afe0*/  LDL.LU R8, [R1+0x110] ;  /* 0x0001100001087983 */ /* 0x000ea80000300800 */
[----:B------:R-:W-:Y:S04]  /*1aff0*/  STL.64 [R1+0x160], R4 ;  /* 0x0001600401007387 */ /* 0x000fe80000100a00 */
[----:B------:R-:W-:Y:S04]  /*1b000*/  STL.64 [R1+0x168], R6 ;  /* 0x0001680601007387 */ /* 0x000fe80000100a00 */
[----:B------:R-:W2:Y:S04]  /*1b010*/  LDL.LU R9, [R1+0x114] ;  /* 0x0001140001097983 */ /* 0x000ea80000300800 */
[----:B------:R-:W2:Y:S04]  /*1b020*/  LDL.LU R10, [R1+0x118] ;  /* 0x00011800010a7983 */ /* 0x000ea80000300800 */
[----:B------:R-:W2:Y:S04]  /*1b030*/  LDL.LU R11, [R1+0x11c] ;  /* 0x00011c00010b7983 */ /* 0x000ea80000300800 */
[----:B------:R-:W-:Y:S04]  /*1b040*/  LDS R4, [R0+UR9+0x8200] ;  /* 0x0082000900047984 */ /* 0x000fe80008000800 */
[----:B------:R-:W-:Y:S04]  /*1b050*/  LDS R6, [R0+UR9+0x9200] ;  /* 0x0092000900067984 */ /* 0x000fe80008000800 */
[----:B------:R-:W-:Y:S04]  /*1b060*/  LDS R5, [R2+UR9+0x8200] ;  /* 0x0082000902057984 */ /* 0x000fe80008000800 */
[----:B------:R-:W1:Y:S02]  /*1b070*/  LDS R7, [R2+UR9+0x9200] ;  /* 0x0092000902077984 */ /* 0x000e640008000800 */
[----:B-1----:R-:W-:Y:S02]  /*1b080*/  HMMA.1688.F32.TF32 R12, R4, R20, R12 ;  /* 0x00000014040c723c */ /* 0x002fe4000008100c */
[----:B--2---:R-:W-:Y:S04]  /*1b090*/  STL.64 [R1+0x21d8], R10 ;  /* 0x0021d80a01007387 */ /* 0x004fe80000100a00 */
[----:B------:R1:W-:Y:S04]  /*1b0a0*/  STL.64 [R1+0x21d0], R8 ;  /* 0x0021d00801007387 */ /* 0x0003e80000100a00 */
[----:B-1----:R-:W2:Y:S04]  /*1b0b0*/  LDL.LU.64 R8, [R1+0x30] ;  /* 0x0000300001087983 */ /* 0x002ea80000300a00 */
[----:B----4-:R-:W-:Y:S04]  /*1b0c0*/  STL.64 [R1+0x21a0], R26 ;  /* 0x0021a01a01007387 */ /* 0x010fe80000100a00 */
[----:B------:R1:W-:Y:S04]  /*1b0d0*/  STL.64 [R1+0x2198], R24 ;  /* 0x0021981801007387 */ /* 0x0003e80000100a00 */
[----:B-1----:R-:W4:Y:S04]  /*1b0e0*/  LDL.LU R24, [R1+0x120] ;  /* 0x0001200001187983 */ /* 0x002f280000300800 */
[----:B------:R-:W4:Y:S04]  /*1b0f0*/  LDL.LU R25, [R1+0x124] ;  /* 0x0001240001197983 */ /* 0x000f280000300800 */
[----:B------:R-:W4:Y:S04]  /*1b100*/  LDL.LU R26, [R1+0x128] ;  /* 0x00012800011a7983 */ /* 0x000f280000300800 */
[----:B------:R-:W4:Y:S04]  /*1b110*/  LDL.LU R27, [R1+0x12c] ;  /* 0x00012c00011b7983 */ /* 0x000f280000300800 */
[----:B------:R1:W-:Y:S04]  /*1b120*/  STL.64 [R1+0x150], R12 ;  /* 0x0001500c01007387 */ /* 0x0003e80000100a00 */
[----:B------:R3:W-:Y:S04]  /*1b130*/  STL.64 [R1+0x158], R14 ;  /* 0x0001580e01007387 */ /* 0x0007e80000100a00 */
[----:B-1----:R-:W2:Y:S01]  /*1b140*/  LDL.LU.64 R12, [R1+0x2200] ;  /* 0x00220000010c7983 */ /* 0x002ea20000300a00 */
[----:B---3--:R-:W-:-:S02]  /*1b150*/  IMAD.MOV.U32 R15, RZ, RZ, R20 ;  /* 0x000000ffff0f7224 */ /* 0x008fc400078e0014 */
[----:B------:R-:W-:Y:S02]  /*1b160*/  IMAD.MOV.U32 R14, RZ, RZ, R21 ;  /* 0x000000ffff0e7224 */ /* 0x000fe400078e0015 */
        /* <DEDUP_REMOVED lines=17> */
[----:B------:R-:W2:Y:S01]  /*1b280*/  LDL.LU.64 R8, [R1+0x21d0] ;  /* 0x0021d00001087983 */ /* 0x000ea20000300a00 */
[----:B----4-:R-:W-:Y:S03]  /*1b290*/  HMMA.1688.F32.TF32 R24, R4, R16, R24 ;  /* 0x000000100418723c */ /* 0x010fe60000081018 */
[----:B------:R1:W-:Y:S02]  /*1b2a0*/  STL.64 [R1+0x2148], R16 ;  /* 0x0021481001007387 */ /* 0x0003e40000100a00 */
[----:B-1----:R-:W-:Y:S02]  /*1b2b0*/  IMAD.MOV.U32 R16, RZ, RZ, R21 ;  /* 0x000000ffff107224 */ /* 0x002fe400078e0015 */
[----:B------:R-:W-:-:S12]  /*1b2c0*/  IMAD.MOV.U32 R17, RZ, RZ, R20 ;  /* 0x000000ffff117224 */ /* 0x000fd800078e0014 */
[----:B------:R-:W-:Y:S04]  /*1b2d0*/  STL.64 [R1+0x120], R24 ;  /* 0x0001201801007387 */ /* 0x000fe80000100a00 */
[----:B------:R-:W-:Y:S04]  /*1b2e0*/  STL.64 [R1+0x128], R26 ;  /* 0x0001281a01007387 */ /* 0x000fe80000100a00 */
[----:B------:R1:W-:Y:S02]  /*1b2f0*/  STL.64 [R1+0x2160], R16 ;  /* 0x0021601001007387 */ /* 0x0003e40000100a00 */
[----:B-1----:R-:W-:-:S02]  /*1b300*/  IMAD.MOV.U32 R16, RZ, RZ, R19 ;  /* 0x000000ffff107224 */ /* 0x002fc400078e0013 */
        /* <DEDUP_REMOVED lines=42> */
[----:B---3--:R-:W-:Y:S03]  /*1b5b0*/  HMMA.1688.F32.TF32 R20, R4, R8, R20 ;  /* 0x000000080414723c */ /* 0x008fe60000081014 */
[----:B--2---:R1:W-:Y:S04]  /*1b5c0*/  STL.64 [R1+0x2188], R14 ;  /* 0x0021880e01007387 */ /* 0x0043e80000100a00 */
[----:B------:R2:W-:Y:S01]  /*1b5d0*/  STL.64 [R1+0x2180], R12 ;  /* 0x0021800c01007387 */ /* 0x0005e20000100a00 */
[----:B-1----:R-:W-:-:S11]  /*1b5e0*/  IMAD.MOV.U32 R15, RZ, RZ, R3 ;  /* 0x000000ffff0f7224 */ /* 0x002fd600078e0003 */
[----:B------:R-:W-:Y:S01]  /*1b5f0*/  IMAD.MOV.U32 R3, RZ, RZ, R23 ;  /* 0x000000ffff037224 */ /* 0x000fe200078e0017 */
[----:B--2---:R-:W2:Y:S04]  /*1b600*/  LDL.LU R12, [R1+0xd0] ;  /* 0x0000d000010c7983 */ /* 0x004ea80000300800 */
[----:B------:R-:W-:Y:S04]  /*1b610*/  STL.64 [R1+0x100], R20 ;  /* 0x0001001401007387 */ /* 0x000fe80000100a00 */
[----:B------:R1:W-:Y:S04]  /*1b620*/  STL [R1+0x108], R22 ;  /* 0x0001081601007387 */ /* 0x0003e80000100800 */
[----:B-1----:R-:W3:Y:S04]  /*1b630*/  LDL.LU.64 R22, [R1+0x21b0] ;  /* 0x0021b00001167983 */ /* 0x002ee80000300a00 */
[----:B------:R-:W4:Y:S02]  /*1b640*/  LDL.LU.64 R20, [R1+0x21a8] ;  /* 0x0021a80001147983 */ /* 0x000f240000300a00 */
[----:B----4-:R-:W-:-:S15]  /*1b650*/  HMMA.1688.F32.TF32 R24, R4, R20, R24 ;  /* 0x000000140418723c */ /* 0x010fde0000081018 */
[----:B------:R-:W-:-:S04]  /*1b660*/  NOP ;  /* 0x0000000000007918 */ /* 0x000fc80000000000 */
[----:B------:R-:W-:Y:S04]  /*1b670*/  STL.64 [R1+0xf0], R24 ;  /* 0x0000f01801007387 */ /* 0x000fe80000100a00 */
[----:B------:R1:W-:Y:S04]  /*1b680*/  STL.64 [R1+0xf8], R26 ;  /* 0x0000f81a01007387 */ /* 0x0003e80000100a00 */
[----:B-1----:R-:W4:Y:S04]  /*1b690*/  LDL.LU.64 R26, [R1+0x21a0] ;  /* 0x0021a000011a7983 */ /* 0x002f280000300a00 */
[----:B------:R-:W2:Y:S01]  /*1b6a0*/  LDL.LU.64 R24, [R1+0x2198] ;  /* 0x0021980001187983 */ /* 0x000ea20000300a00 */
[----:B------:R-:W-:-:S02]  /*1b6b0*/  IMAD.MOV.U32 R13, RZ, RZ, R29 ;  /* 0x000000ffff0d7224 */ /* 0x000fc400078e001d */
[----:B------:R-:W-:Y:S01]  /*1b6c0*/  IMAD.MOV.U32 R14, RZ, RZ, R28 ;  /* 0x000000ffff0e7224 */ /* 0x000fe200078e001c */
        /* <DEDUP_REMOVED lines=44> */
[----:B------:R1:W-:Y:S01]  /*1b990*/  STL.64 [R1+0x90], R12 ;  /* 0x0000900c01007387 */ /* 0x0003e20000100a00 */
[----:B------:R-:W-:-:S03]  /*1b9a0*/  IMAD.MOV.U32 R28, RZ, RZ, R15 ;  /* 0x000000ffff1c7224 */ /* 0x000fc600078e000f */
[----:B------:R-:W2:Y:S04]  /*1b9b0*/  LDL.LU.64 R14, [R1+0x2118] ;  /* 0x00211800010e7983 */ /* 0x000ea80000300a00 */
[----:B-1----:R-:W2:Y:S04]  /*1b9c0*/  LDL.LU.64 R12, [R1+0x2110] ;  /* 0x00211000010c7983 */ /* 0x002ea80000300a00 */
[----:B------:R1:W-:Y:S04]  /*1b9d0*/  STL [R1+0x1f9c], R28 ;  /* 0x001f9c1c01007387 */ /* 0x0003e80000100800 */
[----:B------:R1:W-:Y:S04]  /*1b9e0*/  STL [R1+0x1f98], R29 ;  /* 0x001f981d01007387 */ /* 0x0003e80000100800 */
[----:B------:R-:W3:Y:S01]  /*1b9f0*/  LDL.LU.64 R10, [R1+0x2108] ;  /* 0x00210800010a7983 */ /* 0x000ee20000300a00 */
[----:B--2---:R-:W-:Y:S03]  /*1ba00*/  HMMA.1688.F32.TF32 R12, R4, R8, R12 ;  /* 0x00000008040c723c */ /* 0x004fe6000008100c */
[----:B------:R-:W3:-:S15]  /*1ba10*/  LDL.LU.64 R8, [R1+0x2100] ;  /* 0x0021000001087983 */ /* 0x000ede0000300a00 */
[----:B------:R-:W-:Y:S01]  /*1ba20*/  NOP ;  /* 0x0000000000007918 */ /* 0x000fe20000000000 */
[----:B------:R-:W-:Y:S04]  /*1ba30*/  STL.64 [R1+0x80], R12 ;  /* 0x0000800c01007387 */ /* 0x000fe80000100a00 */
[----:B------:R-:W-:Y:S04]  /*1ba40*/  STL.64 [R1+0x88], R14 ;  /* 0x0000880e01007387 */ /* 0x000fe80000100a00 */
[----:B------:R-:W-:Y:S04]  /*1ba50*/  LDS R14, [R0+UR9+0xb200] ;  /* 0x00b20009000e7984 */ /* 0x000fe80008000800 */
[----:B------:R-:W-:Y:S04]  /*1ba60*/  LDS R15, [R2+UR9+0xb200] ;  /* 0x00b20009020f7984 */ /* 0x000fe80008000800 */
[----:B------:R-:W-:Y:S04]  /*1ba70*/  LDS R12, [R0+UR9+0xa200] ;  /* 0x00a20009000c7984 */ /* 0x000fe80008000800 */
[----:B------:R-:W-:Y:S01]  /*1ba80*/  LDS R13, [R2+UR9+0xa200] ;  /* 0x00a20009020d7984 */ /* 0x000fe20008000800 */
[----:B---3--:R-:W-:-:S15]  /*1ba90*/  HMMA.1688.F32.TF32 R8, R4, R20, R8 ;  /* 0x000000140408723c */ /* 0x008fde0000081008 */
[----:B------:R-:W-:-:S04]  /*1baa0*/  NOP ;  /* 0x0000000000007918 */ /* 0x000fc80000000000 */
[----:B-1----:R-:W-:Y:S01]  /*1bab0*/  IMAD.MOV.U32 R28, RZ, RZ, R10 ;  /* 0x000000ffff1c7224 */ /* 0x002fe200078e000a */
[----:B------:R1:W-:Y:S01]  /*1bac0*/  STL.64 [R1+0x70], R8 ;  /* 0x0000700801007387 */ /* 0x0003e20000100a00 */
[----:B------:R-:W-:Y:S02]  /*1bad0*/  IMAD.MOV.U32 R29, RZ, RZ, R11 ;  /* 0x000000ffff1d7224 */ /* 0x000fe400078e000b */
[----:B-1----:R-:W-:Y:S01]  /*1bae0*/  HMMA.1688.F32.TF32 R8, R4, R24, R16 ;  /* 0x000000180408723c */ /* 0x002fe20000081010 */
[----:B------:R-:W-:Y:S04]  /*1baf0*/  STL.64 [R1+0x20b0], R22 ;  /* 0x0020b01601007387 */ /* 0x000fe80000100a00 */
[----:B------:R-:W-:Y:S04]  /*1bb00*/  STL [R1+0x1fb8], R29 ;  /* 0x001fb81d01007387 */ /* 0x000fe80000100800 */
[----:B------:R-:W-:Y:S04]  /*1bb10*/  STL [R1+0x1fa0], R28 ;  /* 0x001fa01c01007387 */ /* 0x000fe80000100800 */
[----:B----4-:R-:W-:Y:S04]  /*1bb20*/  STL.64 [R1+0x20d0], R26 ;  /* 0x0020d01a01007387 */ /* 0x010fe80000100a00 */
[----:B------:R-:W-:Y:S04]  /*1bb30*/  LDS R18, [R0+UR9+0xb300] ;  /* 0x00b3000900127984 */ /* 0x000fe80008000800 */
[----:B------:R-:W-:Y:S04]  /*1bb40*/  STL.64 [R1+0x60], R8 ;  /* 0x0000600801007387 */ /* 0x000fe80000100a00 */
[----:B------:R-:W-:Y:S04]  /*1bb50*/  STL.64 [R1+0x68], R10 ;  /* 0x0000680a01007387 */ /* 0x000fe80000100a00 */
[----:B------:R-:W-:Y:S04]  /*1bb60*/  LDS R10, [R0+UR9+0xb100] ;  /* 0x00b10009000a7984 */ /* 0x000fe80008000800 */
[----:B------:R-:W1:Y:S04]  /*1bb70*/  LDS R11, [R2+UR9+0xb100] ;  /* 0x00b10009020b7984 */ /* 0x000e680008000800 */
[----:B------:R-:W-:Y:S04]  /*1bb80*/  LDS R8, [R0+UR9+0xa100] ;  /* 0x00a1000900087984 */ /* 0x000fe80008000800 */
[----:B------:R-:W2:Y:S04]  /*1bb90*/  LDS R9, [R2+UR9+0xa100] ;  /* 0x00a1000902097984 */ /* 0x000ea80008000800 */
[----:B------:R-:W-:Y:S04]  /*1bba0*/  LDS R19, [R2+UR9+0xb300] ;  /* 0x00b3000902137984 */ /* 0x000fe80008000800 */
[----:B------:R-:W-:Y:S04]  /*1bbb0*/  LDS R16, [R0+UR9+0xa300] ;  /* 0x00a3000900107984 */ /* 0x000fe80008000800 */
[----:B------:R-:W-:Y:S04]  /*1bbc0*/  LDS R17, [R2+UR9+0xa300] ;  /* 0x00a3000902117984 */ /* 0x000fe80008000800 */
[----:B------:R-:W-:Y:S04]  /*1bbd0*/  LDS R4, [R0+UR9+0xa000] ;  /* 0x00a0000900047984 */ /* 0x000fe80008000800 */
[----:B------:R-:W-:Y:S04]  /*1bbe0*/  LDS R6, [R0+UR9+0xb000] ;  /* 0x00b0000900067984 */ /* 0x000fe80008000800 */
[----:B------:R-:W-:Y:S04]  /*1bbf0*/  LDS R5, [R2+UR9+0xa000] ;  /* 0x00a0000902057984 */ /* 0x000fe80008000800 */
[----:B------:R-:W3:Y:S04]  /*1bc00*/  LDS R7, [R2+UR9+0xb000] ;  /* 0x00b0000902077984 */ /* 0x000ee80008000800 */
[----:B-1----:R-:W-:Y:S04]  /*1bc10*/  STL.64 [R1+0x2090], R10 ;  /* 0x0020900a01007387 */ /* 0x002fe80000100a00 */
[----:B--2---:R-:W-:Y:S04]  /*1bc20*/  STL.64 [R1+0x2088], R8 ;  /* 0x0020880801007387 */ /* 0x004fe80000100a00 */
[----:B------:R-:W-:Y:S04]  /*1bc30*/  STL.64 [R1+0x2010], R14 ;  /* 0x0020100e01007387 */ /* 0x000fe80000100a00 */
        /* <DEDUP_REMOVED lines=11> */
[----:B----4-:R1:W-:Y:S04]  /*1bcf0*/  STL.64 [R1+0x2030], R14 ;  /* 0x0020300e01007387 */ /* 0x0103e80000100a00 */
[----:B--2---:R2:W-:Y:S04]  /*1bd00*/  STL.64 [R1+0x2028], R12 ;  /* 0x0020280c01007387 */ /* 0x0045e80000100a00 */
[----:B-1----:R-:W4:Y:S04]  /*1bd10*/  LDL R14, [R1+0x28] ;  /* 0x00002800010e7983 */ /* 0x002f280000100800 */
[----:B------:R-:W4:Y:S04]  /*1bd20*/  LDL R15, [R1+0x2c] ;  /* 0x00002c00010f7983 */ /* 0x000f280000100800 */
[----:B----4-:R1:W-:Y:S04]  /*1bd30*/  STL.64 [R1+0x20e0], R14 ;  /* 0x0020e00e01007387 */ /* 0x0103e80000100a00 */
[----:B--2---:R-:W2:Y:S04]  /*1bd40*/  LDL.LU R12, [R1+0x240] ;  /* 0x00024000010c7983 */ /* 0x004ea80000300800 */
[----:B------:R-:W2:Y:S04]  /*1bd50*/  LDL.LU R13, [R1+0x244] ;  /* 0x00024400010d7983 */ /* 0x000ea80000300800 */
[----:B-1----:R-:W4:Y:S04]  /*1bd60*/  LDL.LU R14, [R1+0x248] ;  /* 0x00024800010e7983 */ /* 0x002f280000300800 */
[----:B------:R-:W4:Y:S04]  /*1bd70*/  LDL.LU R15, [R1+0x24c] ;  /* 0x00024c00010f7983 */ /* 0x000f280000300800 */
[----:B----4-:R1:W-:Y:S04]  /*1bd80*/  STL.64 [R1+0x20f0], R14 ;  /* 0x0020f00e01007387 */ /* 0x0103e80000100a00 */
[----:B--2---:R-:W-:Y:S04]  /*1bd90*/  STL.64 [R1+0x20e8], R12 ;  /* 0x0020e80c01007387 */ /* 0x004fe80000100a00 */
[----:B------:R-:W2:Y:S04]  /*1bda0*/  LDL.64 R10, [R1+0x48] ;  /* 0x00004800010a7983 */ /* 0x000ea80000100a00 */
[----:B-1----:R-:W3:Y:S04]  /*1bdb0*/  LDL.64 R14, [R1+0x58] ;  /* 0x00005800010e7983 */ /* 0x002ee80000100a00 */
[----:B--2---:R1:W-:Y:S04]  /*1bdc0*/  STL.64 [R1+0x20f8], R10 ;  /* 0x0020f80a01007387 */ /* 0x0043e80000100a00 */
[----:B------:R-:W3:Y:S04]  /*1bdd0*/  LDL.LU R8, [R1+0x250] ;  /* 0x0002500001087983 */ /* 0x000ee80000300800 */
[----:B------:R-:W3:Y:S04]  /*1bde0*/  LDL.LU R9, [R1+0x254] ;  /* 0x0002540001097983 */ /* 0x000ee80000300800 */
[----:B-1----:R-:W3:Y:S04]  /*1bdf0*/  LDL.LU R10, [R1+0x258] ;  /* 0x00025800010a7983 */ /* 0x002ee80000300800 */
[----:B------:R-:W3:Y:S04]  /*1be00*/  LDL.LU R11, [R1+0x25c] ;  /* 0x00025c00010b7983 */ /* 0x000ee80000300800 */
[----:B------:R-:W2:Y:S04]  /*1be10*/  LDL.LU R24, [R1+0x230] ;  /* 0x0002300001187983 */ /* 0x000ea80000300800 */
[----:B------:R-:W2:Y:S04]  /*1be20*/  LDL.LU R25, [R1+0x234] ;  /* 0x0002340001197983 */ /* 0x000ea80000300800 */
[----:B------:R-:W2:Y:S04]  /*1be30*/  LDL.LU R26, [R1+0x238] ;  /* 0x00023800011a7983 */ /* 0x000ea80000300800 */
[----:B------:R-:W2:Y:S04]  /*1be40*/  LDL.LU R27, [R1+0x23c] ;  /* 0x00023c00011b7983 */ /* 0x000ea80000300800 */
[----:B------:R-:W4:Y:S04]  /*1be50*/  LDL.LU R20, [R1+0x200] ;  /* 0x0002000001147983 */ /* 0x000f280000300800 */
[----:B------:R-:W4:Y:S04]  /*1be60*/  LDL.LU R21, [R1+0x204] ;  /* 0x0002040001157983 */ /* 0x000f280000300800 */
[----:B------:R-:W2:Y:S04]  /*1be70*/  LDL.LU R22, [R1+0x208] ;  /* 0x0002080001167983 */ /* 0x000ea80000300800 */
[----:B------:R-:W2:Y:S04]  /*1be80*/  LDL.LU R23, [R1+0x20c] ;  /* 0x00020c0001177983 */ /* 0x000ea80000300800 */
[----:B--2---:R1:W-:Y:S04]  /*1be90*/  STL.64 [R1+0x20c0], R22 ;  /* 0x0020c01601007387 */ /* 0x0043e80000100a00 */
[----:B----4-:R-:W-:Y:S04]  /*1bea0*/  STL.64 [R1+0x20b8], R20 ;  /* 0x0020b81401007387 */ /* 0x010fe80000100a00 */
[----:B-1----:R-:W2:Y:S04]  /*1beb0*/  LDL R22, [R1+0x18] ;  /* 0x0000180001167983 */ /* 0x002ea80000100800 */
[----:B------:R-:W2:Y:S01]  /*1bec0*/  LDL R23, [R1+0x1c] ;  /* 0x00001c0001177983 */ /* 0x000ea20000100800 */
[----:B---3--:R-:W-:Y:S03]  /*1bed0*/  HMMA.1688.F32.TF32 R8, R4, R14, R8 ;  /* 0x0000000e0408723c */ /* 0x008fe60000081008 */
[----:B--2---:R1:W-:Y:S04]  /*1bee0*/  STL.64 [R1+0x20d8], R22 ;  /* 0x0020d81601007387 */ /* 0x0043e80000100a00 */
[----:B-1----:R-:W2:Y:S04]  /*1bef0*/  LDL.64 R22, [R1+0x38] ;  /* 0x0000380001167983 */ /* 0x002ea80000100a00 */
[----:B------:R-:W-:Y:S04]  /*1bf00*/  STL [R1+0x1ec0], R0 ;  /* 0x001ec00001007387 */ /* 0x000fe80000100800 */
[----:B------:R1:W-:Y:S04]  /*1bf10*/  STL.64 [R1+0x1f70], R18 ;  /* 0x001f701201007387 */ /* 0x0003e80000100a00 */
[----:B------:R3:W-:Y:S04]  /*1bf20*/  STL.64 [R1+0x1f68], R16 ;  /* 0x001f681001007387 */ /* 0x0007e80000100a00 */
[----:B-1----:R-:W4:Y:S01]  /*1bf30*/  LDL.LU.64 R18, [R1+0x8] ;  /* 0x0000080001127983 */ /* 0x002f220000300a00 */
[----:B------:R-:W-:-:S03]  /*1bf40*/  IMAD.MOV.U32 R0, RZ, RZ, R15 ;  /* 0x000000ffff007224 */ /* 0x000fc600078e000f */
[----:B----4-:R1:W-:Y:S04]  /*1bf50*/  STL.64 [R1+0x20c8], R18 ;  /* 0x0020c81201007387 */ /* 0x0103e80000100a00 */
[----:B---3--:R-:W3:Y:S04]  /*1bf60*/  LDL.LU R16, [R1+0x210] ;  /* 0x0002100001107983 */ /* 0x008ee80000300800 */
[----:B------:R-:W3:Y:S04]  /*1bf70*/  LDL.LU R17, [R1+0x214] ;  /* 0x0002140001117983 */ /* 0x000ee80000300800 */
[----:B-1----:R-:W3:Y:S04]  /*1bf80*/  LDL.LU R18, [R1+0x218] ;  /* 0x0002180001127983 */ /* 0x002ee80000300800 */
[----:B------:R-:W3:Y:S04]  /*1bf90*/  LDL.LU R19, [R1+0x21c] ;  /* 0x00021c0001137983 */ /* 0x000ee80000300800 */
[----:B------:R1:W-:Y:S04]  /*1bfa0*/  STL [R1+0x1ec4], R2 ;  /* 0x001ec40201007387 */ /* 0x0003e80000100800 */
[----:B------:R-:W-:Y:S04]  /*1bfb0*/  STL.64 [R1+0x250], R8 ;  /* 0x0002500801007387 */ /* 0x000fe80000100a00 */
[----:B------:R4:W-:Y:S01]  /*1bfc0*/  STL.64 [R1+0x258], R10 ;  /* 0x0002580a01007387 */ /* 0x0009e20000100a00 */
[----:B-1----:R-:W-:-:S03]  /*1bfd0*/  IMAD.MOV.U32 R2, RZ, RZ, R14 ;  /* 0x000000ffff027224 */ /* 0x002fc600078e000e */
[----:B----4-:R-:W4:Y:S04]  /*1bfe0*/  LDL.LU.64 R10, [R1+0x20f8] ;  /* 0x0020f800010a7983 */ /* 0x010f280000300a00 */
[----:B------:R-:W4:Y:S04]  /*1bff0*/  LDL.LU.64 R14, [R1+0x20f0] ;  /* 0x0020f000010e7983 */ /* 0x000f280000300a00 */
[----:B------:R-:W4:Y:S01]  /*1c000*/  LDL.LU.64 R12, [R1+0x20e8] ;  /* 0x0020e800010c7983 */ /* 0x000f220000300a00 */
[----:B--2---:R-:W-:Y:S01]  /*1c010*/  HMMA.1688.F32.TF32 R24, R4, R22, R24 ;  /* 0x000000160418723c */ /* 0x004fe20000081018 */
[----:B------:R-:W-:-:S02]  /*1c020*/  IMAD.MOV.U32 R9, RZ, RZ, R22 ;  /* 0x000000ffff097224 */ /* 0x000fc400078e0016 */
[----:B------:R-:W-:-:S05]  /*1c030*/  IMAD.MOV.U32 R8, RZ, RZ, R23 ;  /* 0x000000ffff087224 */ /* 0x000fca00078e0017 */
[----:B----4-:R-:W-:-:S15]  /*1c040*/  HMMA.1688.F32.TF32 R12, R4, R10, R12 ;  /* 0x0000000a040c723c */ /* 0x010fde000008100c */
[----:B------:R-:W-:-:S04]  /*1c050*/  NOP ;  /* 0x0000000000007918 */ /* 0x000fc80000000000 */
[----:B------:R-:W-:Y:S04]  /*1c060*/  STL.64 [R1+0x240], R12 ;  /* 0x0002400c01007387 */ /* 0x000fe80000100a00 */
[----:B------:R1:W-:Y:S04]  /*1c070*/  STL.64 [R1+0x248], R14 ;  /* 0x0002480e01007387 */ /* 0x0003e80000100a00 */
[----:B-1----:R-:W2:Y:S04]  /*1c080*/  LDL.LU.64 R14, [R1+0x20e0] ;  /* 0x0020e000010e7983 */ /* 0x002ea80000300a00 */
[----:B------:R-:W3:Y:S04]  /*1c090*/  LDL.LU.64 R22, [R1+0x20d8] ;  /* 0x0020d80001167983 */ /* 0x000ee80000300a00 */
[----:B------:R1:W-:Y:S04]  /*1c0a0*/  STL.64 [R1+0x230], R24 ;  /* 0x0002301801007387 */ /* 0x0003e80000100a00 */
[----:B------:R4:W-:Y:S01]  /*1c0b0*/  STL [R1+0x238], R26 ;  /* 0x0002381a01007387 */ /* 0x0009e20000100800 */
[----:B-1----:R-:W-:-:S03]  /*1c0c0*/  IMAD.MOV.U32 R24, RZ, RZ, R27 ;  /* 0x000000ffff187224 */ /* 0x002fc600078e001b */
[----:B----4-:R-:W4:Y:S04]  /*1c0d0*/  LDL.LU.64 R26, [R1+0x20d0] ;  /* 0x0020d000011a7983 */ /* 0x010f280000300a00 */
[----:B------:R1:W-:Y:S04]  /*1c0e0*/  STL [R1+0x1ec8], R24 ;  /* 0x001ec81801007387 */ /* 0x0003e80000100800 */
[----:B----4-:R4:W-:Y:S04]  /*1c0f0*/  STL.64 [R1+0x2098], R26 ;  /* 0x0020981a01007387 */ /* 0x0109e80000100a00 */
[----:B-1----:R-:W2:Y:S04]  /*1c100*/  LDL.LU R24, [R1+0x220] ;  /* 0x0002200001187983 */ /* 0x002ea80000300800 */
[----:B------:R-:W2:Y:S04]  /*1c110*/  LDL.LU R25, [R1+0x224] ;  /* 0x0002240001197983 */ /* 0x000ea80000300800 */
[----:B----4-:R-:W4:Y:S04]  /*1c120*/  LDL.LU R26, [R1+0x228] ;  /* 0x00022800011a7983 */ /* 0x010f280000300800 */
[----:B------:R-:W4:Y:S01]  /*1c130*/  LDL.LU R27, [R1+0x22c] ;  /* 0x00022c00011b7983 */ /* 0x000f220000300800 */
[----:B---3--:R-:W-:Y:S03]  /*1c140*/  HMMA.1688.F32.TF32 R20, R4, R22, R16 ;  /* 0x000000160414723c */ /* 0x008fe60000081010 */
[----:B--2---:R1:W-:Y:S01]  /*1c150*/  STL.64 [R1+0x2040], R14 ;  /* 0x0020400e01007387 */ /* 0x0043e20000100a00 */
[----:B------:R-:W-:-:S02]  /*1c160*/  IMAD.MOV.U32 R13, RZ, RZ, R10 ;  /* 0x000000ffff0d7224 */ /* 0x000fc400078e000a */
[----:B------:R-:W-:Y:S02]  /*1c170*/  IMAD.MOV.U32 R12, RZ, RZ, R11 ;  /* 0x000000ffff0c7224 */ /* 0x000fe400078e000b */
[----:B----4-:R-:W-:Y:S01]  /*1c180*/  HMMA.1688.F32.TF32 R24, R4, R14, R24 ;  /* 0x0000000e0418723c */ /* 0x010fe20000081018 */
[----:B-1----:R-:W-:Y:S02]  /*1c190*/  IMAD.MOV.U32 R15, RZ, RZ, R8 ;  /* 0x000000ffff0f7224 */ /* 0x002fe400078e0008 */
[----:B------:R-:W-:-:S15]  /*1c1a0*/  IMAD.MOV.U32 R14, RZ, RZ, R9 ;  /* 0x000000ffff0e7224 */ /* 0x000fde00078e0009 */
[----:B------:R-:W-:Y:S01]  /*1c1b0*/  NOP ;  /* 0x0000000000007918 */ /* 0x000fe20000000000 */
[----:B------:R1:W-:Y:S04]  /*1c1c0*/  STL.64 [R1+0x220], R24 ;  /* 0x0002201801007387 */ /* 0x0003e80000100a00 */
[----:B------:R2:W-:Y:S04]  /*1c1d0*/  STL.64 [R1+0x228], R26 ;  /* 0x0002281a01007387 */ /* 0x0005e80000100a00 */
[----:B------:R-:W3:Y:S04]  /*1c1e0*/  LDL.LU R8, [R1+0x1e0] ;  /* 0x0001e00001087983 */ /* 0x000ee80000300800 */
[----:B------:R-:W3:Y:S04]  /*1c1f0*/  LDL.LU R9, [R1+0x1e4] ;  /* 0x0001e40001097983 */ /* 0x000ee80000300800 */
[----:B------:R-:W3:Y:S04]  /*1c200*/  LDL.LU R10, [R1+0x1e8] ;  /* 0x0001e800010a7983 */ /* 0x000ee80000300800 */
[----:B------:R-:W3:Y:S04]  /*1c210*/  LDL.LU R11, [R1+0x1ec] ;  /* 0x0001ec00010b7983 */ /* 0x000ee80000300800 */
[----:B-1----:R-:W4:Y:S04]  /*1c220*/  LDL.LU R24, [R1+0x1f0] ;  /* 0x0001f00001187983 */ /* 0x002f280000300800 */
[----:B------:R-:W4:Y:S04]  /*1c230*/  LDL.LU R25, [R1+0x1f4] ;  /* 0x0001f40001197983 */ /* 0x000f280000300800 */
[----:B--2---:R-:W4:Y:S04]  /*1c240*/  LDL.LU R26, [R1+0x1f8] ;  /* 0x0001f800011a7983 */ /* 0x004f280000300800 */
[----:B------:R-:W4:Y:S04]  /*1c250*/  LDL.LU R27, [R1+0x1fc] ;  /* 0x0001fc00011b7983 */ /* 0x000f280000300800 */
[----:B------:R1:W-:Y:S02]  /*1c260*/  STL.64 [R1+0x2058], R14 ;  /* 0x0020580e01007387 */ /* 0x0003e40000100a00 */
[----:B-1----:R-:W-:-:S02]  /*1c270*/  IMAD.MOV.U32 R14, RZ, RZ, R13 ;  /* 0x000000ffff0e7224 */ /* 0x002fc400078e000d */
[----:B------:R-:W-:-:S05]  /*1c280*/  IMAD.MOV.U32 R15, RZ, RZ, R12 ;  /* 0x000000ffff0f7224 */ /* 0x000fca00078e000c */
[----:B------:R-:W-:Y:S04]  /*1c290*/  STL.64 [R1+0x2070], R14 ;  /* 0x0020700e01007387 */ /* 0x000fe80000100a00 */
[----:B------:R-:W2:Y:S04]  /*1c2a0*/  LDL.LU.64 R18, [R1+0x20c8] ;  /* 0x0020c80001127983 */ /* 0x000ea80000300a00 */
[----:B------:R-:W-:Y:S04]  /*1c2b0*/  STL.64 [R1+0x210], R20 ;  /* 0x0002101401007387 */ /* 0x000fe80000100a00 */
[----:B------:R1:W-:Y:S04]  /*1c2c0*/  STL.64 [R1+0x218], R22 ;  /* 0x0002181601007387 */ /* 0x0003e80000100a00 */
[----:B-1----:R-:W2:Y:S04]  /*1c2d0*/  LDL.LU.64 R22, [R1+0x20c0] ;  /* 0x0020c00001167983 */ /* 0x002ea80000300a00 */
[----:B------:R-:W2:Y:S02]  /*1c2e0*/  LDL.LU.64 R20, [R1+0x20b8] ;  /* 0x0020b80001147983 */ /* 0x000ea40000300a00 */
[----:B--2---:R-:W-:-:S15]  /*1c2f0*/  HMMA.1688.F32.TF32 R20, R4, R18, R20 ;  /* 0x000000120414723c */ /* 0x004fde0000081014 */
[----:B------:R-:W-:-:S04]  /*1c300*/  NOP ;  /* 0x0000000000007918 */ /* 0x000fc80000000000 */
[----:B------:R-:W-:Y:S04]  /*1c310*/  STL.64 [R1+0x200], R20 ;  /* 0x0002001401007387 */ /* 0x000fe80000100a00 */
[----:B------:R1:W-:Y:S04]  /*1c320*/  STL.64 [R1+0x208], R22 ;  /* 0x0002081601007387 */ /* 0x0003e80000100a00 */
[----:B-1----:R-:W2:Y:S04]  /*1c330*/  LDL.LU.64 R22, [R1+0x20b0] ;  /* 0x0020b00001167983 */ /* 0x002ea80000300a00 */
[----:B------:R2:W-:Y:S04]  /*1c340*/  STL.64 [R1+0x2038], R18 ;  /* 0x0020381201007387 */ /* 0x0005e80000100a00 */
[----:B------:R-:W3:Y:S04]  /*1c350*/  LDL.LU R16, [R1+0x1a0] ;  /* 0x0001a00001107983 */ /* 0x000ee80000300800 */
[----:B------:R-:W3:Y:S01]  /*1c360*/  LDL.LU R17, [R1+0x1a4] ;  /* 0x0001a40001117983 */ /* 0x000ee20000300800 */
[----:B--2---:R-:W-:-:S02]  /*1c370*/  IMAD.MOV.U32 R18, RZ, RZ, R23 ;  /* 0x000000ffff127224 */ /* 0x004fc400078e0017 */
[----:B------:R-:W-:Y:S01]  /*1c380*/  IMAD.MOV.U32 R19, RZ, RZ, R22 ;  /* 0x000000ffff137224 */ /* 0x000fe200078e0016 */
        /* <DEDUP_REMOVED lines=9> */
[----:B---3--:R2:W-:Y:S01]  /*1c420*/  STL.64 [R1+0x2060], R16 ;  /* 0x0020601001007387 */ /* 0x0085e20000100a00 */
[----:B-1----:R-:W-:-:S02]  /*1c430*/  IMAD.MOV.U32 R18, RZ, RZ, R22 ;  /* 0x000000ffff127224 */ /* 0x002fc400078e0016 */
[----:B------:R-:W-:Y:S01]  /*1c440*/  IMAD.MOV.U32 R19, RZ, RZ, R23 ;  /* 0x000000ffff137224 */ /* 0x000fe200078e0017 */
[----:B--2---:R-:W2:Y:S04]  /*1c450*/  LDL.LU R16, [R1+0x1c0] ;  /* 0x0001c00001107983 */ /* 0x004ea80000300800 */
[----:B------:R-:W2:Y:S04]  /*1c460*/  LDL.LU R17, [R1+0x1c4] ;  /* 0x0001c40001117983 */ /* 0x000ea80000300800 */
[----:B------:R-:W4:Y:S04]  /*1c470*/  LDL.LU R22, [R1+0x20a4] ;  /* 0x0020a40001167983 */ /* 0x000f280000300800 */
[----:B------:R-:W4:Y:S04]  /*1c480*/  LDL.LU R23, [R1+0x20a0] ;  /* 0x0020a00001177983 */ /* 0x000f280000300800 */
[----:B------:R-:W-:Y:S01]  /*1c490*/  STL.64 [R1+0x2080], R18 ;  /* 0x0020801201007387 */ /* 0x000fe20000100a00 */
[----:B----4-:R-:W-:Y:S03]  /*1c4a0*/  HMMA.1688.F32.TF32 R24, R4, R22, R24 ;  /* 0x000000160418723c */ /* 0x010fe60000081018 */
[----:B--2---:R1:W-:Y:S04]  /*1c4b0*/  STL.64 [R1+0x2078], R16 ;  /* 0x0020781001007387 */ /* 0x0043e80000100a00 */
[----:B-1----:R-:W2:Y:S04]  /*1c4c0*/  LDL.LU R16, [R1+0x1d0] ;  /* 0x0001d00001107983 */ /* 0x002ea80000300800 */
[----:B------:R-:W2:Y:S04]  /*1c4d0*/  LDL.LU R17, [R1+0x1d4] ;  /* 0x0001d40001117983 */ /* 0x000ea80000300800 */
[----:B------:R-:W2:Y:S04]  /*1c4e0*/  LDL.LU R18, [R1+0x1d8] ;  /* 0x0001d80001127983 */ /* 0x000ea80000300800 */
[----:B------:R-:W2:Y:S04]  /*1c4f0*/  LDL.LU R19, [R1+0x1dc] ;  /* 0x0001dc0001137983 */ /* 0x000ea80000300800 */
[----:B------:R-:W-:Y:S04]  /*1c500*/  STL.64 [R1+0x1f0], R24 ;  /* 0x0001f01801007387 */ /* 0x000fe80000100a00 */
[----:B------:R1:W-:Y:S04]  /*1c510*/  STL.64 [R1+0x1f8], R26 ;  /* 0x0001f81a01007387 */ /* 0x0003e80000100a00 */
[----:B-1----:R-:W3:Y:S01]  /*1c520*/  LDL.LU.64 R26, [R1+0x2098] ;  /* 0x00209800011a7983 */ /* 0x002ee20000300a00 */
[----:B------:R-:W-:-:S02]  /*1c530*/  IMAD.MOV.U32 R14, RZ, RZ, R2 ;  /* 0x000000ffff0e7224 */ /* 0x000fc400078e0002 */
[----:B------:R-:W-:Y:S01]  /*1c540*/  IMAD.MOV.U32 R15, RZ, RZ, R0 ;  /* 0x000000ffff0f7224 */ /* 0x000fe200078e0000 */
[----:B---3--:R-:W-:Y:S01]  /*1c550*/  HMMA.1688.F32.TF32 R4, R4, R26, R8 ;  /* 0x0000001a0404723c */ /* 0x008fe20000081008 */
[----:B------:R-:W2:Y:S04]  /*1c560*/  LDL.LU.64 R10, [R1+0x2090] ;  /* 0x00209000010a7983 */ /* 0x000ea80000300a00 */
[----:B------:R-:W2:-:S14]  /*1c570*/  LDL.LU.64 R8, [R1+0x2088] ;  /* 0x0020880001087983 */ /* 0x000e9c0000300a00 */
[----:B------:R-:W-:Y:S04]  /*1c580*/  STL.64 [R1+0x1e0], R4 ;  /* 0x0001e00401007387 */ /* 0x000fe80000100a00 */
[----:B------:R1:W-:Y:S04]  /*1c590*/  STL.64 [R1+0x1e8], R6 ;  /* 0x0001e80601007387 */ /* 0x0003e80000100a00 */
[----:B-1----:R-:W3:Y:S01]  /*1c5a0*/  LDL.64 R6, [R1+0x18] ;  /* 0x0000180001067983 */ /* 0x002ee20000100a00 */
        /* <DEDUP_REMOVED lines=19> */
[----:B------:R-:W2:-:S15]  /*1c6e0*/  LDL.LU.64 R18, [R1+0x2038] ;  /* 0x0020380001127983 */ /* 0x000e9e0000300a00 */
[----:B------:R-:W-:Y:S02]  /*1c6f0*/  NOP ;  /* 0x0000000000007918 */ /* 0x000fe40000000000 */
[----:B------:R-:W-:Y:S04]  /*1c700*/  STL.64 [R1+0x1a0], R12 ;  /* 0x0001a00c01007387 */ /* 0x000fe80000100a00 */
[----:B------:R1:W-:Y:S04]  /*1c710*/  STL.64 [R1+0x1a8], R14 ;  /* 0x0001a80e01007387 */ /* 0x0003e80000100a00 */
[----:B-1----:R-:W4:Y:S04]  /*1c720*/  LDL.LU.64 R14, [R1+0x2030] ;  /* 0x00203000010e7983 */ /* 0x002f280000300a00 */
[----:B------:R-:W4:Y:S01]  /*1c730*/  LDL.LU.64 R12, [R1+0x2028] ;  /* 0x00202800010c7983 */ /* 0x000f220000300a00 */
[----:B---3--:R-:W-:Y:S01]  /*1c740*/  IMAD.MOV.U32 R29, RZ, RZ, R7 ;  /* 0x000000ffff1d7224 */ /* 0x008fe200078e0007 */
[----:B----4-:R-:W-:-:S15]  /*1c750*/  HMMA.1688.F32.TF32 R12, R8, R6, R12 ;  /* 0x00000006080c723c */ /* 0x010fde000008100c */
[----:B------:R-:W-:-:S04]  /*1c760*/  NOP ;  /* 0x0000000000007918 */ /* 0x000fc80000000000 */
[----:B------:R-:W-:Y:S02]  /*1c770*/  IMAD.MOV.U32 R5, RZ, RZ, R14 ;  /* 0x000000ffff057224 */ /* 0x000fe400078e000e */
[----:B------:R-:W-:Y:S02]  /*1c780*/  IMAD.MOV.U32 R4, RZ, RZ, R15 ;  /* 0x000000ffff047224 */ /* 0x000fe400078e000f */
[----:B------:R-:W-:Y:S01]  /*1c790*/  IMAD.MOV.U32 R7, RZ, RZ, R12 ;  /* 0x000000ffff077224 */ /* 0x000fe200078e000c */
[----:B------:R-:W2:Y:S01]  /*1c7a0*/  LDL.LU.64 R14, [R1+0x2020] ;  /* 0x00202000010e7983 */ /* 0x000ea20000300a00 */
[----:B------:R-:W-:-:S03]  /*1c7b0*/  IMAD.MOV.U32 R6, RZ, RZ, R13 ;  /* 0x000000ffff067224 */ /* 0x000fc600078e000d */
[----:B------:R-:W2:Y:S04]  /*1c7c0*/  LDL.LU.64 R12, [R1+0x2018] ;  /* 0x00201800010c7983 */ /* 0x000ea80000300a00 */
[----:B------:R-:W-:Y:S04]  /*1c7d0*/  STL [R1+0x1ed4], R5 ;  /* 0x001ed40501007387 */ /* 0x000fe80000100800 */
[----:B------:R-:W-:Y:S04]  /*1c7e0*/  STL [R1+0x1ed0], R6 ;  /* 0x001ed00601007387 */ /* 0x000fe80000100800 */
[----:B------:R-:W-:Y:S01]  /*1c7f0*/  STL [R1+0x1ecc], R7 ;  /* 0x001ecc0701007387 */ /* 0x000fe20000100800 */
[----:B--2---:R-:W-:-:S15]  /*1c800*/  HMMA.1688.F32.TF32 R12, R8, R18, R12 ;  /* 0x00000012080c723c */ /* 0x004fde000008100c */
[----:B------:R-:W-:-:S04]  /*1c810*/  NOP ;  /* 0x0000000000007918 */ /* 0x000fc80000000000 */
[----:B------:R-:W-:Y:S02]  /*1c820*/  IMAD.MOV.U32 R2, RZ, RZ, R12 ;  /* 0x000000ffff027224 */ /* 0x000fe400078e000c */
[----:B------:R-:W-:Y:S01]  /*1c830*/  IMAD.MOV.U32 R0, RZ, RZ, R13 ;  /* 0x000000ffff007224 */ /* 0x000fe200078e000d */
[----:B------:R-:W2:Y:S01]  /*1c840*/  LDL.LU R12, [R1+0x160] ;  /* 0x00016000010c7983 */ /* 0x000ea20000300800 */
[----:B------:R-:W-:Y:S02]  /*1c850*/  IMAD.MOV.U32 R21, RZ, RZ, R14 ;  /* 0x000000ffff157224 */ /* 0x000fe400078e000e */
[----:B------:R-:W-:Y:S01]  /*1c860*/  IMAD.MOV.U32 R20, RZ, RZ, R15 ;  /* 0x000000ffff147224 */ /* 0x000fe200078e000f */
[----:B------:R-:W2:Y:S04]  /*1c870*/  LDL.LU R13, [R1+0x164] ;  /* 0x00016400010d7983 */ /* 0x000ea80000300800 */
[----:B------:R-:W2:Y:S04]  /*1c880*/  LDL.LU R14, [R1+0x168] ;  /* 0x00016800010e7983 */ /* 0x000ea80000300800 */
[----:B------:R-:W2:Y:S04]  /*1c890*/  LDL.LU R15, [R1+0x16c] ;  /* 0x00016c00010f7983 */ /* 0x000ea80000300800 */
[----:B------:R1:W-:Y:S04]  /*1c8a0*/  STL.64 [R1+0x1fe0], R18 ;  /* 0x001fe01201007387 */ /* 0x0003e80000100a00 */
[----:B------:R-:W3:Y:S04]  /*1c8b0*/  LDL.LU R16, [R1+0x170] ;  /* 0x0001700001107983 */ /* 0x000ee80000300800 */
[----:B------:R-:W3:Y:S04]  /*1c8c0*/  LDL.LU R17, [R1+0x174] ;  /* 0x0001740001117983 */ /* 0x000ee80000300800 */
[----:B-1----:R-:W3:Y:S04]  /*1c8d0*/  LDL.LU R18, [R1+0x178] ;  /* 0x0001780001127983 */ /* 0x002ee80000300800 */
[----:B------:R-:W3:Y:S02]  /*1c8e0*/  LDL.LU R19, [R1+0x17c] ;  /* 0x00017c0001137983 */ /* 0x000ee40000300800 */
[----:B---3--:R-:W-:-:S15]  /*1c8f0*/  HMMA.1688.F32.TF32 R16, R8, R22, R16 ;  /* 0x000000160810723c */ /* 0x008fde0000081010 */
[----:B------:R-:W-:-:S04]  /*1c900*/  NOP ;  /* 0x0000000000007918 */ /* 0x000fc80000000000 */
[----:B------:R1:W-:Y:S04]  /*1c910*/  STL.64 [R1+0x170], R16 ;  /* 0x0001701001007387 */ /* 0x0003e80000100a00 */
[----:B------:R3:W-:Y:S04]  /*1c920*/  STL.64 [R1+0x178], R18 ;  /* 0x0001781201007387 */ /* 0x0007e80000100a00 */
[----:B-1----:R-:W4:Y:S04]  /*1c930*/  LDL.LU R16, [R1+0x130] ;  /* 0x0001300001107983 */ /* 0x002f280000300800 */
[----:B------:R-:W4:Y:S04]  /*1c940*/  LDL.LU R17, [R1+0x134] ;  /* 0x0001340001117983 */ /* 0x000f280000300800 */
[----:B---3--:R-:W3:Y:S04]  /*1c950*/  LDL.LU R18, [R1+0x138] ;  /* 0x0001380001127983 */ /* 0x008ee80000300800 */
[----:B------:R-:W3:Y:S04]  /*1c960*/  LDL.LU R19, [R1+0x13c] ;  /* 0x00013c0001137983 */ /* 0x000ee80000300800 */
[----:B---3--:R1:W-:Y:S04]  /*1c970*/  STL.64 [R1+0x1ff0], R18 ;  /* 0x001ff01201007387 */ /* 0x0083e80000100a00 */
[----:B----4-:R-:W-:Y:S04]  /*1c980*/  STL.64 [R1+0x1fe8], R16 ;  /* 0x001fe81001007387 */ /* 0x010fe80000100a00 */
[----:B-1----:R-:W3:Y:S04]  /*1c990*/  LDL.LU.64 R18, [R1+0x48] ;  /* 0x0000480001127983 */ /* 0x002ee80000300a00 */
[----:B---3--:R1:W-:Y:S04]  /*1c9a0*/  STL.64 [R1+0x2000], R18 ;  /* 0x0020001201007387 */ /* 0x0083e80000100a00 */
[----:B-1----:R-:W3:Y:S04]  /*1c9b0*/  LDL.LU.64 R18, [R1+0x58] ;  /* 0x0000580001127983 */ /* 0x002ee80000300a00 */
        /* <DEDUP_REMOVED lines=11> */
[----:B------:R-:W4:Y:S01]  /*1ca70*/  LDL.LU R23, [R1+0x12c] ;  /* 0x00012c0001177983 */ /* 0x000f220000300800 */
[----:B------:R-:W-:Y:S03]  /*1ca80*/  HMMA.1688.F32.TF32 R8, R8, R26, R12 ;  /* 0x0000001a0808723c */ /* 0x000fe6000008100c */
[----:B----4-:R1:W-:Y:S04]  /*1ca90*/  STL.64 [R1+0x1fd8], R22 ;  /* 0x001fd81601007387 */ /* 0x0103e80000100a00 */
[----:B--2---:R2:W-:Y:S04]  /*1caa0*/  STL.64 [R1+0x1fd0], R20 ;  /* 0x001fd01401007387 */ /* 0x0045e80000100a00 */
[----:B-1----:R-:W4:Y:S08]  /*1cab0*/  LDL.LU.64 R22, [R1+0x38] ;  /* 0x0000380001167983 */ /* 0x002f300000300a00 */
[----:B------:R-:W-:-:S02]  /*1cac0*/  IMAD.MOV.U32 R5, RZ, RZ, R8 ;  /* 0x000000ffff057224 */ /* 0x000fc400078e0008 */
[----:B------:R-:W-:Y:S02]  /*1cad0*/  IMAD.MOV.U32 R6, RZ, RZ, R9 ;  /* 0x000000ffff067224 */ /* 0x000fe400078e0009 */
[----:B------:R-:W-:Y:S02]  /*1cae0*/  IMAD.MOV.U32 R7, RZ, RZ, R10 ;  /* 0x000000ffff077224 */ /* 0x000fe400078e000a */
[----:B------:R-:W-:Y:S01]  /*1caf0*/  IMAD.MOV.U32 R24, RZ, RZ, R11 ;  /* 0x000000ffff187224 */ /* 0x000fe200078e000b */
[----:B----4-:R1:W-:Y:S04]  /*1cb00*/  STL.64 [R1+0x1ff8], R22 ;  /* 0x001ff81601007387 */ /* 0x0103e80000100a00 */
[----:B--2---:R-:W2:Y:S04]  /*1cb10*/  LDL.LU R20, [R1+0x140] ;  /* 0x0001400001147983 */ /* 0x004ea80000300800 */
[----:B------:R-:W2:Y:S04]  /*1cb20*/  LDL.LU R21, [R1+0x144] ;  /* 0x0001440001157983 */ /* 0x000ea80000300800 */
[----:B-1----:R-:W2:Y:S04]  /*1cb30*/  LDL.LU R22, [R1+0x148] ;  /* 0x0001480001167983 */ /* 0x002ea80000300800 */
[----:B------:R-:W2:Y:S04]  /*1cb40*/  LDL.LU R23, [R1+0x14c] ;  /* 0x00014c0001177983 */ /* 0x000ea80000300800 */
[----:B------:R-:W3:Y:S04]  /*1cb50*/  LDL.LU.64 R14, [R1+0x2010] ;  /* 0x00201000010e7983 */ /* 0x000ee80000300a00 */
[----:B------:R-:W3:Y:S04]  /*1cb60*/  LDL.LU.64 R12, [R1+0x2008] ;  /* 0x00200800010c7983 */ /* 0x000ee80000300a00 */
[----:B------:R-:W3:Y:S04]  /*1cb70*/  LDL.LU R8, [R1+0x150] ;  /* 0x0001500001087983 */ /* 0x000ee80000300800 */
[----:B------:R-:W3:Y:S04]  /*1cb80*/  LDL.LU R9, [R1+0x154] ;  /* 0x0001540001097983 */ /* 0x000ee80000300800 */
[----:B------:R-:W3:Y:S04]  /*1cb90*/  LDL.LU R10, [R1+0x158] ;  /* 0x00015800010a7983 */ /* 0x000ee80000300800 */
[----:B------:R-:W3:Y:S04]  /*1cba0*/  LDL.LU R11, [R1+0x15c] ;  /* 0x00015c00010b7983 */ /* 0x000ee80000300800 */
[----:B------:R-:W-:Y:S04]  /*1cbb0*/  STL.64 [R1+0x1f80], R26 ;  /* 0x001f801a01007387 */ /* 0x000fe80000100a00 */
[----:B------:R1:W-:Y:S04]  /*1cbc0*/  STL [R1+0x1f78], R24 ;  /* 0x001f781801007387 */ /* 0x0003e80000100800 */
[----:B-1----:R-:W4:Y:S04]  /*1cbd0*/  LDL.LU R24, [R1+0x100] ;  /* 0x0001000001187983 */ /* 0x002f280000300800 */
[----:B------:R-:W4:Y:S04]  /*1cbe0*/  LDL.LU R25, [R1+0x104] ;  /* 0x0001040001197983 */ /* 0x000f280000300800 */
[----:B------:R-:W4:Y:S04]  /*1cbf0*/  LDL.LU R26, [R1+0x108] ;  /* 0x00010800011a7983 */ /* 0x000f280000300800 */
[----:B------:R1:W-:Y:S04]  /*1cc00*/  STL.64 [R1+0x1ee0], R6 ;  /* 0x001ee00601007387 */ /* 0x0003e80000100a00 */
[----:B------:R-:W-:Y:S04]  /*1cc10*/  STL.64 [R1+0x1ed8], R4 ;  /* 0x001ed80401007387 */ /* 0x000fe80000100a00 */
[----:B-1----:R-:W2:Y:S01]  /*1cc20*/  LDL.LU.64 R6, [R1+0x28] ;  /* 0x0000280001067983 */ /* 0x002ea20000300a00 */
        /* <DEDUP_REMOVED lines=15> */
[----:B------:R-:W2:Y:S01]  /*1cd20*/  LDL.LU.64 R16, [R1+0x1fe8] ;  /* 0x001fe80001107983 */ /* 0x000ea20000300a00 */
[----:B------:R-:W-:Y:S01]  /*1cd30*/  IMAD.MOV.U32 R27, RZ, RZ, R3 ;  /* 0x000000ffff1b7224 */ /* 0x000fe200078e0003 */
[----:B--2---:R-:W-:Y:S01]  /*1cd40*/  HMMA.1688.F32.TF32 R16, R12, R22, R16 ;  /* 0x000000160c10723c */ /* 0x004fe20000081010 */
[----:B------:R-:W-:-:S15]  /*1cd50*/  IMAD.MOV.U32 R3, RZ, RZ, R23 ;  /* 0x000000ffff037224 */ /* 0x000fde00078e0017 */
[----:B------:R-:W-:-:S03]  /*1cd60*/  NOP ;  /* 0x0000000000007918 */ /* 0x000fc60000000000 */
[----:B------:R1:W-:Y:S04]  /*1cd70*/  STL.64 [R1+0x130], R16 ;  /* 0x0001301001007387 */ /* 0x0003e80000100a00 */
[----:B------:R2:W-:Y:S01]  /*1cd80*/  STL.64 [R1+0x138], R18 ;  /* 0x0001381201007387 */ /* 0x0005e20000100a00 */
[----:B-1----:R-:W-:-:S03]  /*1cd90*/  IMAD.MOV.U32 R16, RZ, RZ, R22 ;  /* 0x000000ffff107224 */ /* 0x002fc600078e0016 */
[----:B--2---:R-:W4:Y:S04]  /*1cda0*/  LDL.LU.64 R18, [R1+0x1fe0] ;  /* 0x001fe00001127983 */ /* 0x004f280000300a00 */
[----:B------:R-:W2:Y:S04]  /*1cdb0*/  LDL.LU.64 R22, [R1+0x1fd8] ;  /* 0x001fd80001167983 */ /* 0x000ea80000300a00 */
[----:B------:R-:W2:Y:S01]  /*1cdc0*/  LDL.LU.64 R20, [R1+0x1fd0] ;  /* 0x001fd00001147983 */ /* 0x000ea20000300a00 */
[----:B------:R-:W-:Y:S02]  /*1cdd0*/  IMAD.MOV.U32 R28, RZ, RZ, R6 ;  /* 0x000000ffff1c7224 */ /* 0x000fe400078e0006 */
[----:B------:R-:W-:Y:S01]  /*1cde0*/  IMAD.MOV.U32 R17, RZ, RZ, R7 ;  /* 0x000000ffff117224 */ /* 0x000fe200078e0007 */
[----:B--2---:R-:W-:-:S15]  /*1cdf0*/  HMMA.1688.F32.TF32 R20, R12, R6, R20 ;  /* 0x000000060c14723c */ /* 0x004fde0000081014 */
[----:B------:R-:W-:-:S04]  /*1ce00*/  NOP ;  /* 0x0000000000007918 */ /* 0x000fc80000000000 */
[----:B------:R-:W-:Y:S04]  /*1ce10*/  STL.64 [R1+0x120], R20 ;  /* 0x0001201401007387 */ /* 0x000fe80000100a00 */
[----:B------:R1:W-:Y:S04]  /*1ce20*/  STL.64 [R1+0x128], R22 ;  /* 0x0001281601007387 */ /* 0x0003e80000100a00 */
[----:B-1----:R-:W2:Y:S04]  /*1ce30*/  LDL.LU.64 R22, [R1+0x1fc8] ;  /* 0x001fc80001167983 */ /* 0x002ea80000300a00 */
[----:B------:R-:W2:Y:S04]  /*1ce40*/  LDL.LU.64 R20, [R1+0x1fc0] ;  /* 0x001fc00001147983 */ /* 0x000ea80000300a00 */
[----:B------:R-:W3:Y:S04]  /*1ce50*/  LDL.LU R4, [R1+0x80] ;  /* 0x0000800001047983 */ /* 0x000ee80000300800 */
[----:B------:R-:W3:Y:S04]  /*1ce60*/  LDL.LU R5, [R1+0x84] ;  /* 0x0000840001057983 */ /* 0x000ee80000300800 */
[----:B------:R-:W2:Y:S04]  /*1ce70*/  LDL.LU R6, [R1+0x88] ;  /* 0x0000880001067983 */ /* 0x000ea80000300800 */
[----:B------:R-:W2:Y:S04]  /*1ce80*/  LDL.LU R7, [R1+0x8c] ;  /* 0x00008c0001077983 */ /* 0x000ea80000300800 */
[----:B--2---:R1:W-:Y:S04]  /*1ce90*/  STL.64 [R1+0x1ef0], R6 ;  /* 0x001ef00601007387 */ /* 0x0043e80000100a00 */
[----:B---3--:R-:W-:Y:S04]  /*1cea0*/  STL.64 [R1+0x1ee8], R4 ;  /* 0x001ee80401007387 */ /* 0x008fe80000100a00 */
[----:B-1----:R-:W2:Y:S01]  /*1ceb0*/  LDL.LU R6, [R1+0x18] ;  /* 0x0000180001067983 */ /* 0x002ea20000300800 */
[----:B------:R-:W-:Y:S01]  /*1cec0*/  IMAD.MOV.U32 R7, RZ, RZ, R29 ;  /* 0x000000ffff077224 */ /* 0x000fe200078e001d */
[C---:B----4-:R-:W-:Y:S02]  /*1ced0*/  HMMA.1688.F32.TF32 R24, R12.reuse, R18, R24 ;  /* 0x000000120c18723c */ /* 0x050fe40000081018 */
[----:B------:R-:W3:Y:S06]  /*1cee0*/  LDL.LU R29, [R1+0x1fb8] ;  /* 0x001fb800011d7983 */ /* 0x000eec0000300800 */
[----:B--2---:R-:W-:-:S15]  /*1cef0*/  HMMA.1688.F32.TF32 R20, R12, R6, R20 ;  /* 0x000000060c14723c */ /* 0x004fde0000081014 */
[----:B------:R-:W-:-:S04]  /*1cf00*/  NOP ;  /* 0x0000000000007918 */ /* 0x000fc80000000000 */
[----:B------:R-:W-:Y:S04]  /*1cf10*/  STL.64 [R1+0x110], R20 ;  /* 0x0001101401007387 */ /* 0x000fe80000100a00 */
[----:B------:R1:W-:Y:S04]  /*1cf20*/  STL.64 [R1+0x118], R22 ;  /* 0x0001181601007387 */ /* 0x0003e80000100a00 */
[----:B-1----:R-:W2:Y:S04]  /*1cf30*/  LDL.LU.64 R22, [R1+0x1fb0] ;  /* 0x001fb00001167983 */ /* 0x002ea80000300a00 */
[----:B------:R-:W4:Y:S04]  /*1cf40*/  LDL.LU.64 R20, [R1+0x1fa8] ;  /* 0x001fa80001147983 */ /* 0x000f280000300a00 */
[----:B------:R1:W-:Y:S02]  /*1cf50*/  STL.64 [R1+0x1f08], R6 ;  /* 0x001f080601007387 */ /* 0x0003e40000100a00 */
[----:B-1----:R-:W-:-:S02]  /*1cf60*/  IMAD.MOV.U32 R6, RZ, RZ, R28 ;  /* 0x000000ffff067224 */ /* 0x002fc400078e001c */
[----:B------:R-:W-:Y:S01]  /*1cf70*/  IMAD.MOV.U32 R7, RZ, RZ, R17 ;  /* 0x000000ffff077224 */ /* 0x000fe200078e0011 */
[----:B------:R-:W2:Y:S04]  /*1cf80*/  LDL.LU R28, [R1+0x1fa0] ;  /* 0x001fa000011c7983 */ /* 0x000ea80000300800 */
[----:B------:R1:W-:Y:S02]  /*1cf90*/  STL.64 [R1+0x1f20], R6 ;  /* 0x001f200601007387 */ /* 0x0003e40000100a00 */
[----:B-1----:R-:W-:Y:S02]  /*1cfa0*/  IMAD.MOV.U32 R6, RZ, RZ, R16 ;  /* 0x000000ffff067224 */ /* 0x002fe400078e0010 */
[----:B------:R-:W-:-:S05]  /*1cfb0*/  IMAD.MOV.U32 R7, RZ, RZ, R3 ;  /* 0x000000ffff077224 */ /* 0x000fca00078e0003 */
[----:B------:R1:W-:Y:S04]  /*1cfc0*/  STL.64 [R1+0x1f38], R6 ;  /* 0x001f380601007387 */ /* 0x0003e80000100a00 */
[----:B------:R-:W-:Y:S04]  /*1cfd0*/  STL.64 [R1+0x100], R24 ;  /* 0x0001001801007387 */ /* 0x000fe80000100a00 */
[----:B------:R-:W-:Y:S01]  /*1cfe0*/  STL.64 [R1+0x108], R26 ;  /* 0x0001081a01007387 */ /* 0x000fe20000100a00 */
[----:B-1----:R-:W-:Y:S02]  /*1cff0*/  IMAD.MOV.U32 R6, RZ, RZ, R11 ;  /* 0x000000ffff067224 */ /* 0x002fe400078e000b */
[----:B------:R-:W-:-:S05]  /*1d000*/  IMAD.MOV.U32 R7, RZ, RZ, R10 ;  /* 0x000000ffff077224 */ /* 0x000fca00078e000a */
[----:B------:R1:W-:Y:S02]  /*1d010*/  STL.64 [R1+0x1f50], R6 ;  /* 0x001f500601007387 */ /* 0x0003e40000100a00 */
[----:B-1----:R-:W-:Y:S02]  /*1d020*/  IMAD.MOV.U32 R7, RZ, RZ, R8 ;  /* 0x000000ffff077224 */ /* 0x002fe400078e0008 */
[----:B------:R-:W-:Y:S01]  /*1d030*/  IMAD.MOV.U32 R6, RZ, RZ, R9 ;  /* 0x000000ffff067224 */ /* 0x000fe200078e0009 */
[----:B------:R-:W4:Y:S04]  /*1d040*/  LDL.LU R8, [R1+0x70] ;  /* 0x0000700001087983 */ /* 0x000f280000300800 */
[----:B------:R-:W4:Y:S01]  /*1d050*/  LDL.LU R9, [R1+0x74] ;  /* 0x0000740001097983 */ /* 0x000f220000300800 */
[----:B---3--:R-:W-:-:S02]  /*1d060*/  IMAD.MOV.U32 R11, RZ, RZ, R29 ;  /* 0x000000ffff0b7224 */ /* 0x008fc400078e001d */
[----:B------:R-:W-:Y:S02]  /*1d070*/  IMAD.MOV.U32 R4, RZ, RZ, R18 ;  /* 0x000000ffff047224 */ /* 0x000fe400078e0012 */
[----:B------:R-:W-:Y:S02]  /*1d080*/  IMAD.MOV.U32 R3, RZ, RZ, R19 ;  /* 0x000000ffff037224 */ /* 0x000fe400078e0013 */
[----:B--2---:R-:W-:Y:S02]  /*1d090*/  IMAD.MOV.U32 R10, RZ, RZ, R28 ;  /* 0x000000ffff0a7224 */ /* 0x004fe400078e001c */
[----:B------:R-:W2:Y:S04]  /*1d0a0*/  LDL.LU R28, [R1+0x1f9c] ;  /* 0x001f9c00011c7983 */ /* 0x000ea80000300800 */
        /* <DEDUP_REMOVED lines=10> */
[----:B----4-:R1:W-:Y:S04]  /*1d150*/  STL.64 [R1+0x1ef8], R8 ;  /* 0x001ef80801007387 */ /* 0x0103e80000100a00 */
[----:B-1----:R-:W4:Y:S04]  /*1d160*/  LDL.LU R8, [R1+0x90] ;  /* 0x0000900001087983 */ /* 0x002f280000300800 */
[----:B------:R-:W4:Y:S01]  /*1d170*/  LDL.LU R9, [R1+0x94] ;  /* 0x0000940001097983 */ /* 0x000f220000300800 */
[----:B--2---:R-:W-:-:S02]  /*1d180*/  IMAD.MOV.U32 R11, RZ, RZ, R28 ;  /* 0x000000ffff0b7224 */ /* 0x004fc400078e001c */
[----:B---3--:R-:W-:Y:S02]  /*1d190*/  IMAD.MOV.U32 R10, RZ, RZ, R29 ;  /* 0x000000ffff0a7224 */ /* 0x008fe400078e001d */
[----:B------:R-:W2:Y:S04]  /*1d1a0*/  LDL.LU R29, [R1+0x1f94] ;  /* 0x001f9400011d7983 */ /* 0x000ea80000300800 */
[----:B------:R-:W3:Y:S04]  /*1d1b0*/  LDL.LU R28, [R1+0x1f90] ;  /* 0x001f9000011c7983 */ /* 0x000ee80000300800 */
[----:B------:R-:W-:Y:S04]  /*1d1c0*/  STL.64 [R1+0x1f18], R10 ;  /* 0x001f180a01007387 */ /* 0x000fe80000100a00 */
[----:B----4-:R1:W-:Y:S04]  /*1d1d0*/  STL.64 [R1+0x1f10], R8 ;  /* 0x001f100801007387 */ /* 0x0103e80000100a00 */
[----:B-1----:R-:W4:Y:S04]  /*1d1e0*/  LDL.LU R8, [R1+0xa0] ;  /* 0x0000a00001087983 */ /* 0x002f280000300800 */
[----:B------:R-:W4:Y:S04]  /*1d1f0*/  LDL.LU R9, [R1+0xa4] ;  /* 0x0000a40001097983 */ /* 0x000f280000300800 */
[----:B------:R-:W2:Y:S04]  /*1d200*/  LDL.LU R10, [R1+0xa8] ;  /* 0x0000a800010a7983 */ /* 0x000ea80000300800 */
[----:B------:R-:W2:Y:S04]  /*1d210*/  LDL.LU R11, [R1+0xac] ;  /* 0x0000ac00010b7983 */ /* 0x000ea80000300800 */
[----:B--2---:R-:W-:Y:S04]  /*1d220*/  STL.64 [R1+0x1f30], R10 ;  /* 0x001f300a01007387 */ /* 0x004fe80000100a00 */
[----:B----4-:R1:W-:Y:S04]  /*1d230*/  STL.64 [R1+0x1f28], R8 ;  /* 0x001f280801007387 */ /* 0x0103e80000100a00 */
[----:B-1----:R-:W2:Y:S04]  /*1d240*/  LDL.LU R8, [R1+0xb0] ;  /* 0x0000b00001087983 */ /* 0x002ea80000300800 */
[----:B------:R-:W2:Y:S01]  /*1d250*/  LDL.LU R9, [R1+0xb4] ;  /* 0x0000b40001097983 */ /* 0x000ea20000300800 */
[----:B---3--:R-:W-:-:S02]  /*1d260*/  IMAD.MOV.U32 R10, RZ, RZ, R28 ;  /* 0x000000ffff0a7224 */ /* 0x008fc400078e001c */
[----:B------:R-:W-:Y:S01]  /*1d270*/  IMAD.MOV.U32 R11, RZ, RZ, R29 ;  /* 0x000000ffff0b7224 */ /* 0x000fe200078e001d */
[----:B------:R-:W3:Y:S04]  /*1d280*/  LDL.LU R28, [R1+0x1f8c] ;  /* 0x001f8c00011c7983 */ /* 0x000ee80000300800 */
[----:B------:R-:W4:Y:S04]  /*1d290*/  LDL.LU R29, [R1+0x1f88] ;  /* 0x001f8800011d7983 */ /* 0x000f280000300800 */
        /* <DEDUP_REMOVED lines=9> */
[----:B-1----:R-:W2:Y:S04]  /*1d330*/  LDL.LU R8, [R1+0xd0] ;  /* 0x0000d00001087983 */ /* 0x002ea80000300800 */
[----:B------:R-:W2:Y:S04]  /*1d340*/  LDL.LU R9, [R1+0xd4] ;  /* 0x0000d40001097983 */ /* 0x000ea80000300800 */
[----:B------:R-:W-:Y:S04]  /*1d350*/  STL.64 [R1+0xf0], R24 ;  /* 0x0000f01801007387 */ /* 0x000fe80000100a00 */
[----:B------:R1:W-:Y:S04]  /*1d360*/  STL.64 [R1+0xf8], R26 ;  /* 0x0000f81a01007387 */ /* 0x0003e80000100a00 */
[----:B-1----:R-:W2:Y:S04]  /*1d370*/  LDL.LU.64 R26, [R1+0x1f80] ;  /* 0x001f8000011a7983 */ /* 0x002ea80000300a00 */
[----:B------:R-:W3:Y:S01]  /*1d380*/  LDL.LU R24, [R1+0x1f78] ;  /* 0x001f780001187983 */ /* 0x000ee20000300800 */
[----:B----4-:R-:W-:Y:S01]  /*1d390*/  IMAD.MOV.U32 R10, RZ, RZ, R29 ;  /* 0x000000ffff0a7224 */ /* 0x010fe200078e001d */
[----:B--2---:R-:W-:Y:S02]  /*1d3a0*/  HMMA.1688.F32.TF32 R12, R12, R26, R16 ;  /* 0x0000001a0c0c723c */ /* 0x004fe40000081010 */
[----:B------:R-:W2:Y:S04]  /*1d3b0*/  LDL.LU.64 R18, [R1+0x1f70] ;  /* 0x001f700001127983 */ /* 0x000ea80000300a00 */
[----:B------:R-:W2:Y:S01]  /*1d3c0*/  LDL.LU.64 R16, [R1+0x1f68] ;  /* 0x001f680001107983 */ /* 0x000ea20000300a00 */
[----:B---3--:R-:W-:-:S12]  /*1d3d0*/  IMAD.MOV.U32 R11, RZ, RZ, R28 ;  /* 0x000000ffff0b7224 */ /* 0x008fd800078e001c */
        /* <DEDUP_REMOVED lines=46> */
[----:B-1----:R-:W3:Y:S02]  /*1d6c0*/  LDL.LU.64 R4, [R1+0x1ee8] ;  /* 0x001ee80001047983 */ /* 0x002ee40000300a00 */
[C---:B---3--:R-:W-:Y:S02]  /*1d6d0*/  HMMA.1688.F32.TF32 R12, R16.reuse, R14, R4 ;  /* 0x0000000e100c723c */ /* 0x048fe40000081004 */
[----:B------:R-:W3:Y:S04]  /*1d6e0*/  LDL.LU.64 R6, [R1+0x1ee0] ;  /* 0x001ee00001067983 */ /* 0x000ee80000300a00 */
[----:B------:R-:W4:Y:S04]  /*1d6f0*/  LDL.LU.64 R4, [R1+0x1ed8] ;  /* 0x001ed80001047983 */ /* 0x000f280000300a00 */
[----:B------:R-:W3:Y:S09]  /*1d700*/  LDL R25, [R1+0x5f0] ;  /* 0x0005f00001197983 */ /* 0x000ef20000100800 */
[----:B------:R-:W-:Y:S04]  /*1d710*/  STL.64 [R1+0x1cc8], R14 ;  /* 0x001cc80e01007387 */ /* 0x000fe80000100a00 */
[----:B------:R1:W-:Y:S04]  /*1d720*/  STL.64 [R1+0x1cc0], R12 ;  /* 0x001cc00c01007387 */ /* 0x0003e80000100a00 */
[----:B-1----:R-:W4:Y:S04]  /*1d730*/  LDL.LU R12, [R1+0x60] ;  /* 0x00006000010c7983 */ /* 0x002f280000300800 */
[----:B------:R-:W4:Y:S04]  /*1d740*/  LDL.LU R13, [R1+0x64] ;  /* 0x00006400010d7983 */ /* 0x000f280000300800 */
[----:B------:R-:W4:Y:S04]  /*1d750*/  LDL.LU R14, [R1+0x68] ;  /* 0x00006800010e7983 */ /* 0x000f280000300800 */
[----:B------:R-:W4:Y:S01]  /*1d760*/  LDL.LU R15, [R1+0x6c] ;  /* 0x00006c00010f7983 */ /* 0x000f220000300800 */
[----:B--2---:R-:W-:-:S15]  /*1d770*/  HMMA.1688.F32.TF32 R8, R16, R22, R8 ;  /* 0x000000161008723c */ /* 0x004fde0000081008 */
[----:B------:R-:W-:-:S04]  /*1d780*/  NOP ;  /* 0x0000000000007918 */ /* 0x000fc80000000000 */
[----:B------:R-:W-:Y:S04]  /*1d790*/  STL.64 [R1+0x1cb8], R10 ;  /* 0x001cb80a01007387 */ /* 0x000fe80000100a00 */
[----:B------:R-:W-:Y:S04]  /*1d7a0*/  STL.64 [R1+0x1cb0], R8 ;  /* 0x001cb00801007387 */ /* 0x000fe80000100a00 */
[----:B---3--:R-:W-:Y:S01]  /*1d7b0*/  LDSM.16.M88.4 R8, [R25+UR9+0x48080] ;  /* 0x048080091908783b */ /* 0x008fe20008000200 */
[----:B----4-:R-:W-:Y:S03]  /*1d7c0*/  HMMA.1688.F32.TF32 R16, R16, R26, R12 ;  /* 0x0000001a1010723c */ /* 0x010fe6000008100c */
[----:B------:R-:W-:-:S15]  /*1d7d0*/  LDSM.16.M88.4 R12, [R25+UR9+0x44080] ;  /* 0x04408009190c783b */ /* 0x000fde0008000200 */
[----:B------:R-:W-:Y:S01]  /*1d7e0*/  NOP ;  /* 0x0000000000007918 */ /* 0x000fe20000000000 */
[----:B------:R1:W-:Y:S04]  /*1d7f0*/  STL.64 [R1+0x1cd8], R18 ;  /* 0x001cd81201007387 */ /* 0x0003e80000100a00 */
[----:B------:R2:W-:Y:S01]  /*1d800*/  STL.64 [R1+0x1cd0], R16 ;  /* 0x001cd01001007387 */ /* 0x0005e20000100a00 */
[----:B-1----:R-:W-:Y:S02]  /*1d810*/  IMAD.MOV.U32 R18, RZ, RZ, R7 ;  /* 0x000000ffff127224 */ /* 0x002fe400078e0007 */
[----:B--2---:R-:W-:Y:S02]  /*1d820*/  IMAD.MOV.U32 R16, RZ, RZ, R5 ;  /* 0x000000ffff107224 */ /* 0x004fe400078e0005 */
[----:B------:R-:W2:Y:S01]  /*1d830*/  LDL.LU R5, [R1+0x1ed4] ;  /* 0x001ed40001057983 */ /* 0x000ea20000300800 */
[----:B------:R-:W-:-:S03]  /*1d840*/  IMAD.MOV.U32 R17, RZ, RZ, R6 ;  /* 0x000000ffff117224 */ /* 0x000fc600078e0006 */
[----:B------:R-:W3:Y:S04]  /*1d850*/  LDL.LU R6, [R1+0x1ed0] ;  /* 0x001ed00001067983 */ /* 0x000ee80000300800 */
[----:B------:R-:W4:Y:S01]  /*1d860*/  LDL.LU R7, [R1+0x1ecc] ;  /* 0x001ecc0001077983 */ /* 0x000f220000300800 */
[----:B------:R-:W-:-:S03]  /*1d870*/  IMAD.MOV.U32 R19, RZ, RZ, R24 ;  /* 0x000000ffff137224 */ /* 0x000fc600078e0018 */
[----:B------:R-:W4:Y:S04]  /*1d880*/  LDL.LU R24, [R1+0x1ec8] ;  /* 0x001ec80001187983 */ /* 0x000f280000300800 */
[----:B------:R1:W-:Y:S04]  /*1d890*/  STL.64 [R1+0x1dd0], R18 ;  /* 0x001dd01201007387 */ /* 0x0003e80000100a00 */
[----:B------:R1:W-:Y:S02]  /*1d8a0*/  STL.64 [R1+0x1dc8], R16 ;  /* 0x001dc81001007387 */ /* 0x0003e40000100a00 */
[----:B-1----:R-:W-:-:S02]  /*1d8b0*/  IMAD.MOV.U32 R18, RZ, RZ, R21 ;  /* 0x000000ffff127224 */ /* 0x002fc400078e0015 */
[----:B------:R-:W-:Y:S02]  /*1d8c0*/  IMAD.MOV.U32 R19, RZ, RZ, R20 ;  /* 0x000000ffff137224 */ /* 0x000fe400078e0014 */
[----:B------:R-:W-:Y:S01]  /*1d8d0*/  IMAD.MOV.U32 R16, RZ, RZ, R2 ;  /* 0x000000ffff107224 */ /* 0x000fe200078e0002 */
[----:B------:R-:W-:Y:S01]  /*1d8e0*/  LDSM.16.M88.4 R20, [R25+UR9+0x58080] ;  /* 0x058080091914783b */ /* 0x000fe20008000200 */
[----:B------:R-:W-:-:S03]  /*1d8f0*/  IMAD.MOV.U32 R17, RZ, RZ, R0 ;  /* 0x000000ffff117224 */ /* 0x000fc600078e0000 */
[----:B------:R-:W4:Y:S04]  /*1d900*/  LDL.LU R2, [R1+0x1ec4] ;  /* 0x001ec40001027983 */ /* 0x000f280000300800 */
[----:B------:R-:W4:Y:S04]  /*1d910*/  LDL.LU R0, [R1+0x1ec0] ;  /* 0x001ec00001007983 */ /* 0x000f280000300800 */
[----:B------:R1:W-:Y:S04]  /*1d920*/  STL.64 [R1+0x1de0], R18 ;  /* 0x001de01201007387 */ /* 0x0003e80000100a00 */
[----:B------:R3:W-:Y:S01]  /*1d930*/  STL.64 [R1+0x1dd8], R16 ;  /* 0x001dd81001007387 */ /* 0x0007e20000100a00 */
[----:B-1----:R-:W-:-:S02]  /*1d940*/  IMAD.MOV.U32 R19, RZ, RZ, R4 ;  /* 0x000000ffff137224 */ /* 0x002fc400078e0004 */
[----:B--2---:R-:W-:Y:S02]  /*1d950*/  IMAD.MOV.U32 R18, RZ, RZ, R5 ;  /* 0x000000ffff127224 */ /* 0x004fe400078e0005 */
[----:B---3--:R-:W-:Y:S02]  /*1d960*/  IMAD.MOV.U32 R17, RZ, RZ, R6 ;  /* 0x000000ffff117224 */ /* 0x008fe400078e0006 */
[----:B----4-:R-:W-:Y:S01]  /*1d970*/  IMAD.MOV.U32 R16, RZ, RZ, R7 ;  /* 0x000000ffff107224 */ /* 0x010fe200078e0007 */
[----:B------:R-:W-:Y:S04]  /*1d980*/  STL.64 [R1+0x1df0], R18 ;  /* 0x001df01201007387 */ /* 0x000fe80000100a00 */
[----:B------:R-:W-:Y:S04]  /*1d990*/  STL.64 [R1+0x1de8], R16 ;  /* 0x001de81001007387 */ /* 0x000fe80000100a00 */
[----:B------:R-:W1:Y:S04]  /*1d9a0*/  LDSM.16.M88.4 R16, [R25+UR9+0x40080] ;  /* 0x040080091910783b */ /* 0x000e680008000200 */
[----:B------:R-:W-:Y:S04]  /*1d9b0*/  LDS R5, [R2+UR9+0xc000] ;  /* 0x00c0000902057984 */ /* 0x000fe80008000800 */
[----:B------:R-:W-:Y:S04]  /*1d9c0*/  LDS R4, [R0+UR9+0xc000] ;  /* 0x00c0000900047984 */ /* 0x000fe80008000800 */
[----:B------:R-:W-:Y:S04]  /*1d9d0*/  LDS R6, [R0+UR9+0xd000] ;  /* 0x00d0000900067984 */ /* 0x000fe80008000800 */
[----:B------:R-:W-:Y:S04]  /*1d9e0*/  LDS R7, [R2+UR9+0xd000] ;  /* 0x00d0000902077984 */ /* 0x000fe80008000800 */
[----:B-1----:R-:W-:Y:S04]  /*1d9f0*/  STL.64 [R1+0x50], R16 ;  /* 0x0000501001007387 */ /* 0x002fe80000100a00 */
[----:B------:R-:W-:Y:S04]  /*1da00*/  STL.64 [R1+0x58], R18 ;  /* 0x0000581201007387 */ /* 0x000fe80000100a00 */
[----:B------:R-:W1:Y:S04]  /*1da10*/  LDSM.16.M88.4 R16, [R25+UR9+0x4c080] ;  /* 0x04c080091910783b */ /* 0x000e680008000200 */
[----:B------:R-:W-:Y:S04]  /*1da20*/  STL.64 [R1+0x40], R12 ;  /* 0x0000400c01007387 */ /* 0x000fe80000100a00 */
[----:B------:R-:W-:Y:S04]  /*1da30*/  STL.64 [R1+0x48], R14 ;  /* 0x0000480e01007387 */ /* 0x000fe80000100a00 */
[----:B------:R-:W-:Y:S04]  /*1da40*/  STL.64 [R1+0x30], R8 ;  /* 0x0000300801007387 */ /* 0x000fe80000100a00 */
[----:B------:R-:W-:Y:S04]  /*1da50*/  STL.64 [R1+0x38], R10 ;  /* 0x0000380a01007387 */ /* 0x000fe80000100a00 */
[----:B------:R-:W2:Y:S04]  /*1da60*/  LDSM.16.M88.4 R12, [R25+UR9+0x50080] ;  /* 0x05008009190c783b */ /* 0x000ea80008000200 */
[----:B------:R-:W3:Y:S04]  /*1da70*/  LDSM.16.M88.4 R8, [R25+UR9+0x54080] ;  /* 0x054080091908783b */ /* 0x000ee80008000200 */
[----:B-1----:R-:W-:Y:S04]  /*1da80*/  STL.64 [R1+0x28], R18 ;  /* 0x0000281201007387 */ /* 0x002fe80000100a00 */
[----:B------:R1:W-:Y:S04]  /*1da90*/  STL.64 [R1+0x1ea0], R16 ;  /* 0x001ea01001007387 */ /* 0x0003e80000100a00 */
[----:B-1----:R-:W4:Y:S04]  /*1daa0*/  LDL.LU R16, [R1+0x240] ;  /* 0x0002400001107983 */ /* 0x002f280000300800 */
[----:B------:R-:W4:Y:S04]  /*1dab0*/  LDL.LU R17, [R1+0x244] ;  /* 0x0002440001117983 */ /* 0x000f280000300800 */
[----:B------:R-:W2:Y:S04]  /*1dac0*/  LDL.LU R18, [R1+0x248] ;  /* 0x0002480001127983 */ /* 0x000ea80000300800 */
[----:B------:R-:W2:Y:S04]  /*1dad0*/  LDL.LU R19, [R1+0x24c] ;  /* 0x00024c0001137983 */ /* 0x000ea80000300800 */
[----:B--2---:R-:W-:Y:S04]  /*1dae0*/  STL.64 [R1+0x1eb0], R18 ;  /* 0x001eb01201007387 */ /* 0x004fe80000100a00 */
[----:B----4-:R1:W-:Y:S04]  /*1daf0*/  STL.64 [R1+0x1ea8], R16 ;  /* 0x001ea81001007387 */ /* 0x0103e80000100a00 */
[----:B-1----:R-:W2:Y:S04]  /*1db00*/  LDL.64 R16, [R1+0x50] ;  /* 0x0000500001107983 */ /* 0x002ea80000100a00 */
[----:B------:R-:W-:Y:S04]  /*1db10*/  STL [R1+0x1c8c], R22 ;  /* 0x001c8c1601007387 */ /* 0x000fe80000100800 */
[----:B------:R-:W-:Y:S04]  /*1db20*/  STL.64 [R1+0x18], R14 ;  /* 0x0000180e01007387 */ /* 0x000fe80000100a00 */
[----:B------:R1:W-:Y:S04]  /*1db30*/  STL.64 [R1+0x1eb8], R12 ;  /* 0x001eb80c01007387 */ /* 0x0003e80000100a00 */
[----:B-1----:R-:W2:Y:S04]  /*1db40*/  LDL.LU R12, [R1+0x250] ;  /* 0x00025000010c7983 */ /* 0x002ea80000300800 */
[----:B------:R-:W2:Y:S04]  /*1db50*/  LDL.LU R13, [R1+0x254] ;  /* 0x00025400010d7983 */ /* 0x000ea80000300800 */
[----:B------:R-:W2:Y:S04]  /*1db60*/  LDL.LU R14, [R1+0x258] ;  /* 0x00025800010e7983 */ /* 0x000ea80000300800 */
[----:B------:R-:W2:Y:S04]  /*1db70*/  LDL.LU R15, [R1+0x25c] ;  /* 0x00025c00010f7983 */ /* 0x000ea80000300800 */
[----:B------:R-:W-:Y:S04]  /*1db80*/  STL [R1+0x1c88], R23 ;  /* 0x001c881701007387 */ /* 0x000fe80000100800 */
[----:B------:R1:W-:Y:S04]  /*1db90*/  STL.64 [R1+0x1e88], R20 ;  /* 0x001e881401007387 */ /* 0x0003e80000100a00 */
[----:B-1----:R-:W4:Y:S04]  /*1dba0*/  LDL.LU R20, [R1+0x230] ;  /* 0x0002300001147983 */ /* 0x002f280000300800 */
[----:B------:R-:W4:Y:S04]  /*1dbb0*/  LDL.LU R21, [R1+0x234] ;  /* 0x0002340001157983 */ /* 0x000f280000300800 */
[----:B------:R-:W2:Y:S01]  /*1dbc0*/  LDL.LU R22, [R1+0x238] ;  /* 0x0002380001167983 */ /* 0x000ea20000300800 */
[----:B------:R-:W-:-:S03]  /*1dbd0*/  IMAD.MOV.U32 R23, RZ, RZ, R24 ;  /* 0x000000ffff177224 */ /* 0x000fc600078e0018 */
[----:B------:R-:W1:Y:S04]  /*1dbe0*/  LDSM.16.M88.4 R24, [R25+UR9+0x5c080] ;  /* 0x05c080091918783b */ /* 0x000e680008000200 */
[----:B--2---:R-:W-:Y:S04]  /*1dbf0*/  STL.64 [R1+0x1e98], R22 ;  /* 0x001e981601007387 */ /* 0x004fe80000100a00 */
[----:B----4-:R2:W-:Y:S04]  /*1dc00*/  STL.64 [R1+0x1e90], R20 ;  /* 0x001e901401007387 */ /* 0x0105e80000100a00 */
[----:B--2---:R-:W2:Y:S04]  /*1dc10*/  LDL.64 R20, [R1+0x40] ;  /* 0x0000400001147983 */ /* 0x004ea80000100a00 */
[----:B---3--:R-:W-:Y:S04]  /*1dc20*/  STL.64 [R1+0x8], R10 ;  /* 0x0000080a01007387 */ /* 0x008fe80000100a00 */
[----:B------:R3:W-:Y:S04]  /*1dc30*/  STL.64 [R1+0x1e70], R8 ;  /* 0x001e700801007387 */ /* 0x0007e80000100a00 */
[----:B---3--:R-:W3:Y:S04]  /*1dc40*/  LDL.LU R8, [R1+0x210] ;  /* 0x0002100001087983 */ /* 0x008ee80000300800 */
[----:B------:R-:W3:Y:S04]  /*1dc50*/  LDL.LU R9, [R1+0x214] ;  /* 0x0002140001097983 */ /* 0x000ee80000300800 */
[----:B------:R-:W4:Y:S04]  /*1dc60*/  LDL.LU R10, [R1+0x218] ;  /* 0x00021800010a7983 */ /* 0x000f280000300800 */
[----:B------:R-:W4:Y:S01]  /*1dc70*/  LDL.LU R11, [R1+0x21c] ;  /* 0x00021c00010b7983 */ /* 0x000f220000300800 */
[----:B------:R-:W-:Y:S03]  /*1dc80*/  HMMA.1688.F32.TF32 R12, R4, R16, R12 ;  /* 0x00000010040c723c */ /* 0x000fe6000008100c */
[----:B----4-:R-:W-:Y:S04]  /*1dc90*/  STL.64 [R1+0x1e80], R10 ;  /* 0x001e800a01007387 */ /* 0x010fe80000100a00 */
[----:B---3--:R3:W-:Y:S04]  /*1dca0*/  STL.64 [R1+0x1e78], R8 ;  /* 0x001e780801007387 */ /* 0x0087e80000100a00 */
[----:B---3--:R-:W3:Y:S04]  /*1dcb0*/  LDL.64 R8, [R1+0x30] ;  /* 0x0000300001087983 */ /* 0x008ee80000100a00 */
[----:B-1----:R-:W-:Y:S04]  /*1dcc0*/  STL.64 [R1+0x1e58], R26 ;  /* 0x001e581a01007387 */ /* 0x002fe80000100a00 */
[----:B------:R1:W-:Y:S04]  /*1dcd0*/  STL.64 [R1+0x1e50], R24 ;  /* 0x001e501801007387 */ /* 0x0003e80000100a00 */
[----:B-1----:R-:W4:Y:S04]  /*1dce0*/  LDL.LU R24, [R1+0x220] ;  /* 0x0002200001187983 */ /* 0x002f280000300800 */
[----:B------:R-:W4:Y:S04]  /*1dcf0*/  LDL.LU R25, [R1+0x224] ;  /* 0x0002240001197983 */ /* 0x000f280000300800 */
[----:B------:R-:W4:Y:S04]  /*1dd00*/  LDL.LU R26, [R1+0x228] ;  /* 0x00022800011a7983 */ /* 0x000f280000300800 */
[----:B------:R-:W4:Y:S04]  /*1dd10*/  LDL.LU R27, [R1+0x22c] ;  /* 0x00022c00011b7983 */ /* 0x000f280000300800 */
[----:B------:R1:W-:Y:S04]  /*1dd20*/  STL.64 [R1+0x250], R12 ;  /* 0x0002500c01007387 */ /* 0x0003e80000100a00 */
[----:B------:R2:W-:Y:S04]  /*1dd30*/  STL.64 [R1+0x258], R14 ;  /* 0x0002580e01007387 */ /* 0x0005e80000100a00 */
[----:B-1----:R-:W3:Y:S01]  /*1dd40*/  LDL.LU.64 R12, [R1+0x1eb8] ;  /* 0x001eb800010c7983 */ /* 0x002ee20000300a00 */
[----:B--2---:R-:W-:-:S03]  /*1dd50*/  IMAD.MOV.U32 R15, RZ, RZ, R16 ;  /* 0x000000ffff0f7224 */ /* 0x004fc600078e0010 */
[----:B------:R-:W2:Y:S01]  /*1dd60*/  LDL.LU.64 R18, [R1+0x1eb0] ;  /* 0x001eb00001127983 */ /* 0x000ea20000300a00 */
[----:B------:R-:W-:-:S03]  /*1dd70*/  IMAD.MOV.U32 R14, RZ, RZ, R17 ;  /* 0x000000ffff0e7224 */ /* 0x000fc600078e0011 */
[----:B------:R-:W2:Y:S02]  /*1dd80*/  LDL.LU.64 R16, [R1+0x1ea8] ;  /* 0x001ea80001107983 */ /* 0x000ea40000300a00 */
[----:B--2---:R-:W-:-:S15]  /*1dd90*/  HMMA.1688.F32.TF32 R16, R4, R20, R16 ;  /* 0x000000140410723c */ /* 0x004fde0000081010 */
[----:B------:R-:W-:-:S04]  /*1dda0*/  NOP ;  /* 0x0000000000007918 */ /* 0x000fc80000000000 */
[----:B------:R1:W-:Y:S04]  /*1ddb0*/  STL.64 [R1+0x240], R16 ;  /* 0x0002401001007387 */ /* 0x0003e80000100a00 */
[----:B------:R2:W-:Y:S04]  /*1ddc0*/  STL.64 [R1+0x248], R18 ;  /* 0x0002481201007387 */ /* 0x0005e80000100a00 */
[----:B-1----:R-:W4:Y:S01]  /*1ddd0*/  LDL.LU.64 R16, [R1+0x1ea0] ;  /* 0x001ea00001107983 */ /* 0x002f220000300a00 */
[----:B--2---:R-:W-:-:S03]  /*1dde0*/  IMAD.MOV.U32 R19, RZ, RZ, R20 ;  /* 0x000000ffff137224 */ /* 0x004fc600078e0014 */
[----:B------:R-:W3:Y:S01]  /*1ddf0*/  LDL.LU.64 R22, [R1+0x1e98] ;  /* 0x001e980001167983 */ /* 0x000ee20000300a00 */
[----:B------:R-:W-:-:S03]  /*1de00*/  IMAD.MOV.U32 R18, RZ, RZ, R21 ;  /* 0x000000ffff127224 */ /* 0x000fc600078e0015 */
[----:B------:R-:W3:Y:S01]  /*1de10*/  LDL.LU.64 R20, [R1+0x1e90] ;  /* 0x001e900001147983 */ /* 0x000ee20000300a00 */
[C---:B----4-:R-:W-:Y:S08]  /*1de20*/  HMMA.1688.F32.TF32 R24, R4.reuse, R16, R24 ;  /* 0x000000100418723c */ /* 0x050ff00000081018 */
[----:B---3--:R-:W-:-:S15]  /*1de30*/  HMMA.1688.F32.TF32 R20, R4, R8, R20 ;  /* 0x000000080414723c */ /* 0x008fde0000081014 */
[----:B------:R-:W-:-:S04]  /*1de40*/  NOP ;  /* 0x0000000000007918 */ /* 0x000fc80000000000 */
[----:B------:R1:W-:Y:S04]  /*1de50*/  STL.64 [R1+0x230], R20 ;  /* 0x0002301401007387 */ /* 0x0003e80000100a00 */
[----:B------:R2:W-:Y:S04]  /*1de60*/  STL.64 [R1+0x238], R22 ;  /* 0x0002381601007387 */ /* 0x0005e80000100a00 */
[----:B-1----:R-:W3:Y:S01]  /*1de70*/  LDL.LU.64 R20, [R1+0x1e88] ;  /* 0x001e880001147983 */ /* 0x002ee20000300a00 */
[----:B--2---:R-:W-:-:S03]  /*1de80*/  IMAD.MOV.U32 R23, RZ, RZ, R8 ;  /* 0x000000ffff177224 */ /* 0x004fc600078e0008 */
[----:B------:R-:W2:Y:S01]  /*1de90*/  LDL.LU.64 R10, [R1+0x1e80] ;  /* 0x001e8000010a7983 */ /* 0x000ea20000300a00 */
[----:B------:R-:W-:-:S03]  /*1dea0*/  IMAD.MOV.U32 R22, RZ, RZ, R9 ;  /* 0x000000ffff167224 */ /* 0x000fc600078e0009 */
[----:B------:R-:W2:Y:S04]  /*1deb0*/  LDL.LU.64 R8, [R1+0x1e78] ;  /* 0x001e780001087983 */ /* 0x000ea80000300a00 */
[----:B------:R1:W-:Y:S04]  /*1dec0*/  STL.64 [R1+0x1e00], R16 ;  /* 0x001e001001007387 */ /* 0x0003e80000100a00 */
[----:B------:R-:W-:Y:S04]  /*1ded0*/  STL.64 [R1+0x220], R24 ;  /* 0x0002201801007387 */ /* 0x000fe80000100a00 */
[----:B------:R-:W-:Y:S01]  /*1dee0*/  STL.64 [R1+0x228], R26 ;  /* 0x0002281a01007387 */ /* 0x000fe20000100a00 */
[----:B-1----:R-:W-:-:S02]  /*1def0*/  IMAD.MOV.U32 R16, RZ, RZ, R23 ;  /* 0x000000ffff107224 */ /* 0x002fc400078e0017 */
[----:B------:R-:W-:-:S05]  /*1df00*/  IMAD.MOV.U32 R17, RZ, RZ, R22 ;  /* 0x000000ffff117224 */ /* 0x000fca00078e0016 */
[----:B------:R1:W-:Y:S02]  /*1df10*/  STL.64 [R1+0x1e18], R16 ;  /* 0x001e181001007387 */ /* 0x0003e40000100a00 */
[----:B-1----:R-:W-:Y:S02]  /*1df20*/  IMAD.MOV.U32 R16, RZ, RZ, R19 ;  /* 0x000000ffff107224 */ /* 0x002fe400078e0013 */
[----:B------:R-:W-:-:S05]  /*1df30*/  IMAD.MOV.U32 R17, RZ, RZ, R18 ;  /* 0x000000ffff117224 */ /* 0x000fca00078e0012 */
[----:B------:R1:W-:Y:S04]  /*1df40*/  STL.64 [R1+0x1e30], R16 ;  /* 0x001e301001007387 */ /* 0x0003e80000100a00 */
[----:B------:R-:W4:Y:S04]  /*1df50*/  LDL.LU R24, [R1+0x1f0] ;  /* 0x0001f00001187983 */ /* 0x000f280000300800 */
[----:B------:R-:W4:Y:S04]  /*1df60*/  LDL.LU R25, [R1+0x1f4] ;  /* 0x0001f40001197983 */ /* 0x000f280000300800 */
[----:B------:R-:W3:Y:S04]  /*1df70*/  LDL.LU R26, [R1+0x1f8] ;  /* 0x0001f800011a7983 */ /* 0x000ee80000300800 */
[----:B------:R-:W3:Y:S01]  /*1df80*/  LDL.LU R27, [R1+0x1fc] ;  /* 0x0001fc00011b7983 */ /* 0x000ee20000300800 */
[----:B-1----:R-:W-:-:S02]  /*1df90*/  IMAD.MOV.U32 R16, RZ, RZ, R15 ;  /* 0x000000ffff107224 */ /* 0x002fc400078e000f */
[----:B------:R-:W-:Y:S01]  /*1dfa0*/  IMAD.MOV.U32 R17, RZ, RZ, R14 ;  /* 0x000000ffff117224 */ /* 0x000fe200078e000e */
[----:B--2---:R-:W-:-:S15]  /*1dfb0*/  HMMA.1688.F32.TF32 R8, R4, R12, R8 ;  /* 0x0000000c0408723c */ /* 0x004fde0000081008 */
[----:B------:R-:W-:-:S04]  /*1dfc0*/  NOP ;  /* 0x0000000000007918 */ /* 0x000fc80000000000 */
[----:B------:R-:W-:Y:S02]  /*1dfd0*/  IMAD.MOV.U32 R22, RZ, RZ, R8 ;  /* 0x000000ffff167224 */ /* 0x000fe400078e0008 */
[----:B------:R-:W-:Y:S01]  /*1dfe0*/  IMAD.MOV.U32 R23, RZ, RZ, R9 ;  /* 0x000000ffff177224 */ /* 0x000fe200078e0009 */
[----:B---3--:R-:W-:Y:S04]  /*1dff0*/  STL.64 [R1+0x1e68], R26 ;  /* 0x001e681a01007387 */ /* 0x008fe80000100a00 */
[----:B----4-:R1:W-:Y:S04]  /*1e000*/  STL.64 [R1+0x1e60], R24 ;  /* 0x001e601801007387 */ /* 0x0103e80000100a00 */
[----:B-1----:R-:W2:Y:S04]  /*1e010*/  LDL.LU R24, [R1+0x200] ;  /* 0x0002000001187983 */ /* 0x002ea80000300800 */
[----:B------:R-:W2:Y:S04]  /*1e020*/  LDL.LU R25, [R1+0x204] ;  /* 0x0002040001197983 */ /* 0x000ea80000300800 */
[----:B------:R-:W2:Y:S04]  /*1e030*/  LDL.LU R26, [R1+0x208] ;  /* 0x00020800011a7983 */ /* 0x000ea80000300800 */
[----:B------:R-:W2:Y:S04]  /*1e040*/  LDL.LU R27, [R1+0x20c] ;  /* 0x00020c00011b7983 */ /* 0x000ea80000300800 */
[----:B------:R1:W-:Y:S04]  /*1e050*/  STL.64 [R1+0x1e48], R16 ;  /* 0x001e481001007387 */ /* 0x0003e80000100a00 */
[----:B-1----:R-:W3:Y:S04]  /*1e060*/  LDL.LU R16, [R1+0x1e0] ;  /* 0x0001e00001107983 */ /* 0x002ee80000300800 */
[----:B------:R-:W3:Y:S04]  /*1e070*/  LDL.LU R17, [R1+0x1e4] ;  /* 0x0001e40001117983 */ /* 0x000ee80000300800 */
[----:B------:R-:W3:Y:S04]  /*1e080*/  LDL.LU R18, [R1+0x1e8] ;  /* 0x0001e80001127983 */ /* 0x000ee80000300800 */
[----:B------:R-:W3:Y:S04]  /*1e090*/  LDL.LU R19, [R1+0x1ec] ;  /* 0x0001ec0001137983 */ /* 0x000ee80000300800 */
[----:B------:R-:W-:Y:S04]  /*1e0a0*/  STL.64 [R1+0x218], R10 ;  /* 0x0002180a01007387 */ /* 0x000fe80000100a00 */
[----:B------:R-:W2:Y:S04]  /*1e0b0*/  LDL.LU.64 R8, [R1+0x1e70] ;  /* 0x001e700001087983 */ /* 0x000ea80000300a00 */
        /* <DEDUP_REMOVED lines=11> */
[C---:B------:R-:W-:Y:S03]  /*1e170*/  HMMA.1688.F32.TF32 R24, R4.reuse, R8, R24 ;  /* 0x000000080418723c */ /* 0x040fe60000081018 */
        /* <DEDUP_REMOVED lines=13> */
[----:B------:R1:W-:Y:S04]  /*1e250*/  STL.64 [R1+0x208], R26 ;  /* 0x0002081a01007387 */ /* 0x0003e80000100a00 */
[----:B-1----:R-:W4:Y:S04]  /*1e260*/  LDL.LU.64 R26, [R1+0x1e68] ;  /* 0x001e6800011a7983 */ /* 0x002f280000300a00 */
[----:B------:R-:W4:Y:S02]  /*1e270*/  LDL.LU.64 R24, [R1+0x1e60] ;  /* 0x001e600001187983 */ /* 0x000f240000300a00 */
        /* <DEDUP_REMOVED lines=263> */
[----:B----4-:R-:W-:Y:S03]  /*1f2f0*/  HMMA.1688.F32.TF32 R12, R4, R8, R12 ;  /* 0x00000008040c723c */ /* 0x010fe6000008100c */
[----:B------:R-:W4:Y:S04]  /*1f300*/  LDL.LU.64 R8, [R1+0x1cb0] ;  /* 0x001cb00001087983 */ /* 0x000f280000300a00 */
[----:B------:R-:W-:-:S12]  /*1f310*/  STL.64 [R1+0x1c90], R22 ;  /* 0x001c901601007387 */ /* 0x000fd80000100a00 */
[----:B------:R-:W-:Y:S04]  /*1f320*/  STL.64 [R1+0x80], R12 ;  /* 0x0000800c01007387 */ /* 0x000fe80000100a00 */
[----:B------:R2:W-:Y:S02]  /*1f330*/  STL.64 [R1+0x88], R14 ;  /* 0x0000880e01007387 */ /* 0x0005e40000100a00 */
[----:B--2---:R-:W-:Y:S02]  /*1f340*/  HMMA.1688.F32.TF32 R12, R4, R24, R16 ;  /* 0x00000018040c723c */ /* 0x004fe40000081010 */
[----:B------:R-:W-:Y:S04]  /*1f350*/  LDS R18, [R0+UR9+0xf300] ;  /* 0x00f3000900127984 */ /* 0x000fe80008000800 */
[----:B------:R-:W-:Y:S04]  /*1f360*/  LDS R19, [R2+UR9+0xf300] ;  /* 0x00f3000902137984 */ /* 0x000fe80008000800 */
[----:B------:R-:W-:Y:S04]  /*1f370*/  LDS R16, [R0+UR9+0xe300] ;  /* 0x00e3000900107984 */ /* 0x000fe80008000800 */
[----:B------:R-:W-:Y:S05]  /*1f380*/  LDS R17, [R2+UR9+0xe300] ;  /* 0x00e3000902117984 */ /* 0x000fea0008000800 */
[----:B------:R-:W-:-:S02]  /*1f390*/  IMAD.MOV.U32 R29, RZ, RZ, R14 ;  /* 0x000000ffff1d7224 */ /* 0x000fc400078e000e */
[----:B------:R-:W-:Y:S02]  /*1f3a0*/  IMAD.MOV.U32 R25, RZ, RZ, R15 ;  /* 0x000000ffff197224 */ /* 0x000fe400078e000f */
[----:B------:R-:W-:Y:S02]  /*1f3b0*/  IMAD.MOV.U32 R3, RZ, RZ, R12 ;  /* 0x000000ffff037224 */ /* 0x000fe400078e000c */
[----:B------:R-:W-:Y:S01]  /*1f3c0*/  IMAD.MOV.U32 R28, RZ, RZ, R13 ;  /* 0x000000ffff1c7224 */ /* 0x000fe200078e000d */
[----:B------:R-:W-:Y:S04]  /*1f3d0*/  LDS R14, [R0+UR9+0xf200] ;  /* 0x00f20009000e7984 */ /* 0x000fe80008000800 */
[----:B------:R-:W-:Y:S04]  /*1f3e0*/  LDS R15, [R2+UR9+0xf200] ;  /* 0x00f20009020f7984 */ /* 0x000fe80008000800 */
[----:B------:R-:W-:Y:S04]  /*1f3f0*/  LDS R12, [R0+UR9+0xe200] ;  /* 0x00e20009000c7984 */ /* 0x000fe80008000800 */
[----:B------:R-:W-:Y:S01]  /*1f400*/  LDS R13, [R2+UR9+0xe200] ;  /* 0x00e20009020d7984 */ /* 0x000fe20008000800 */
[----:B----4-:R-:W-:Y:S03]  /*1f410*/  HMMA.1688.F32.TF32 R8, R4, R20, R8 ;  /* 0x000000140408723c */ /* 0x010fe60000081008 */
[----:B------:R-:W-:Y:S04]  /*1f420*/  LDS R4, [R0+UR9+0xe000] ;  /* 0x00e0000900047984 */ /* 0x000fe80008000800 */
[----:B------:R-:W-:Y:S04]  /*1f430*/  LDS R6, [R0+UR9+0xf000] ;  /* 0x00f0000900067984 */ /* 0x000fe80008000800 */
[----:B------:R-:W-:Y:S04]  /*1f440*/  LDS R5, [R2+UR9+0xe000] ;  /* 0x00e0000902057984 */ /* 0x000fe80008000800 */
[----:B------:R-:W-:Y:S04]  /*1f450*/  LDS R7, [R2+UR9+0xf000] ;  /* 0x00f0000902077984 */ /* 0x000fe80008000800 */
[----:B------:R-:W-:Y:S04]  /*1f460*/  STL.64 [R1+0x70], R8 ;  /* 0x0000700801007387 */ /* 0x000fe80000100a00 */
[----:B------:R-:W-:Y:S04]  /*1f470*/  STL.64 [R1+0x78], R10 ;  /* 0x0000780a01007387 */ /* 0x000fe80000100a00 */
[----:B------:R-:W1:Y:S04]  /*1f480*/  LDS R8, [R0+UR9+0xe100] ;  /* 0x00e1000900087984 */ /* 0x000e680008000800 */
[----:B------:R-:W2:Y:S04]  /*1f490*/  LDS R10, [R0+UR9+0xf100] ;  /* 0x00f10009000a7984 */ /* 0x000ea80008000800 */
[----:B------:R-:W4:Y:S04]  /*1f4a0*/  LDS R11, [R2+UR9+0xf100] ;  /* 0x00f10009020b7984 */ /* 0x000f280008000800 */
[----:B------:R-:W4:Y:S04]  /*1f4b0*/  LDS R9, [R2+UR9+0xe100] ;  /* 0x00e1000902097984 */ /* 0x000f280008000800 */
[----:B------:R-:W-:Y:S04]  /*1f4c0*/  STL [R1+0x1c10], R25 ;  /* 0x001c101901007387 */ /* 0x000fe80000100800 */
[----:B---3--:R-:W-:Y:S04]  /*1f4d0*/  STL.64 [R1+0x1c98], R26 ;  /* 0x001c981a01007387 */ /* 0x008fe80000100a00 */
[----:B------:R-:W-:Y:S04]  /*1f4e0*/  STL [R1+0x1c08], R29 ;  /* 0x001c081d01007387 */ /* 0x000fe80000100800 */
[----:B------:R-:W-:Y:S04]  /*1f4f0*/  STL [R1+0x1c04], R28 ;  /* 0x001c041c01007387 */ /* 0x000fe80000100800 */
[----:B------:R-:W-:Y:S04]  /*1f500*/  STL [R1+0x1c00], R3 ;  /* 0x001c000301007387 */ /* 0x000fe80000100800 */
[----:B-1----:R-:W-:Y:S04]  /*1f510*/  STL [R1+0x1c0c], R8 ;  /* 0x001c0c0801007387 */ /* 0x002fe80000100800 */
[----:B--2---:R-:W-:Y:S04]  /*1f520*/  STL [R1+0x1c14], R10 ;  /* 0x001c140a01007387 */ /* 0x004fe80000100800 */
[----:B----4-:R-:W-:Y:S04]  /*1f530*/  STL [R1+0x1ca4], R11 ;  /* 0x001ca40b01007387 */ /* 0x010fe80000100800 */
[----:B------:R-:W-:Y:S04]  /*1f540*/  STL [R1+0x1ca0], R9 ;  /* 0x001ca00901007387 */ /* 0x000fe80000100800 */
[----:B------:R1:W-:Y:S04]  /*1f550*/  STL.64 [R1+0x1b78], R14 ;  /* 0x001b780e01007387 */ /* 0x0003e80000100a00 */
[----:B------:R2:W-:Y:S04]  /*1f560*/  STL.64 [R1+0x1b70], R12 ;  /* 0x001b700c01007387 */ /* 0x0005e80000100a00 */
[----:B-1----:R-:W3:Y:S04]  /*1f570*/  LDL R14, [R1+0x38] ;  /* 0x00003800010e7983 */ /* 0x002ee80000100800 */
[----:B------:R-:W3:Y:S04]  /*1f580*/  LDL R15, [R1+0x3c] ;  /* 0x00003c00010f7983 */ /* 0x000ee80000100800 */
[----:B---3--:R1:W-:Y:S04]  /*1f590*/  STL.64 [R1+0x1ca8], R14 ;  /* 0x001ca80e01007387 */ /* 0x0083e80000100a00 */
[----:B------:R-:W3:Y:S04]  /*1f5a0*/  LDL.LU R24, [R1+0x240] ;  /* 0x0002400001187983 */ /* 0x000ee80000300800 */
[----:B------:R-:W3:Y:S04]  /*1f5b0*/  LDL.LU R25, [R1+0x244] ;  /* 0x0002440001197983 */ /* 0x000ee80000300800 */
[----:B------:R-:W3:Y:S04]  /*1f5c0*/  LDL.LU R26, [R1+0x248] ;  /* 0x00024800011a7983 */ /* 0x000ee80000300800 */
[----:B------:R-:W3:Y:S04]  /*1f5d0*/  LDL.LU R27, [R1+0x24c] ;  /* 0x00024c00011b7983 */ /* 0x000ee80000300800 */
[----:B--2---:R-:W2:Y:S04]  /*1f5e0*/  LDL.LU R12, [R1+0x250] ;  /* 0x00025000010c7983 */ /* 0x004ea80000300800 */
[----:B------:R-:W2:Y:S04]  /*1f5f0*/  LDL.LU R13, [R1+0x254] ;  /* 0x00025400010d7983 */ /* 0x000ea80000300800 */
[----:B-1----:R-:W2:Y:S04]  /*1f600*/  LDL.LU R14, [R1+0x258] ;  /* 0x00025800010e7983 */ /* 0x002ea80000300800 */
[----:B------:R-:W2:Y:S04]  /*1f610*/  LDL.LU R15, [R1+0x25c] ;  /* 0x00025c00010f7983 */ /* 0x000ea80000300800 */
[----:B------:R-:W2:Y:S04]  /*1f620*/  LDL.64 R10, [R1+0x58] ;  /* 0x00005800010a7983 */ /* 0x000ea80000100a00 */
[----:B------:R-:W3:Y:S04]  /*1f630*/  LDL.64 R22, [R1+0x48] ;  /* 0x0000480001167983 */ /* 0x000ee80000100a00 */
        /* <DEDUP_REMOVED lines=12> */
[----:B----4-:R1:W-:Y:S04]  /*1f700*/  STL.64 [R1+0x1c30], R18 ;  /* 0x001c301201007387 */ /* 0x0103e80000100a00 */
[----:B--2---:R-:W-:Y:S04]  /*1f710*/  STL.64 [R1+0x1c28], R16 ;  /* 0x001c281001007387 */ /* 0x004fe80000100a00 */
[----:B-1----:R-:W2:Y:S04]  /*1f720*/  LDL.64 R18, [R1+0x8] ;  /* 0x0000080001127983 */ /* 0x002ea80000100a00 */
[----:B--2---:R1:W-:Y:S04]  /*1f730*/  STL.64 [R1+0x1c48], R18 ;  /* 0x001c481201007387 */ /* 0x0043e80000100a00 */
[----:B-1----:R-:W2:Y:S01]  /*1f740*/  LDL.64 R18, [R1+0x18] ;  /* 0x0000180001127983 */ /* 0x002ea20000100a00 */
[C---:B------:R-:W-:Y:S03]  /*1f750*/  HMMA.1688.F32.TF32 R12, R4.reuse, R10, R12 ;  /* 0x0000000a040c723c */ /* 0x040fe6000008100c */
[----:B--2---:R1:W-:Y:S04]  /*1f760*/  STL.64 [R1+0x1c60], R18 ;  /* 0x001c601201007387 */ /* 0x0043e80000100a00 */
[----:B------:R-:W2:Y:S04]  /*1f770*/  LDL.LU R16, [R1+0x220] ;  /* 0x0002200001107983 */ /* 0x000ea80000300800 */
[----:B------:R-:W2:Y:S04]  /*1f780*/  LDL.LU R17, [R1+0x224] ;  /* 0x0002240001117983 */ /* 0x000ea80000300800 */
[----:B-1----:R-:W4:Y:S04]  /*1f790*/  LDL.LU R18, [R1+0x228] ;  /* 0x0002280001127983 */ /* 0x002f280000300800 */
[----:B------:R-:W4:Y:S01]  /*1f7a0*/  LDL.LU R19, [R1+0x22c] ;  /* 0x00022c0001137983 */ /* 0x000f220000300800 */
[----:B---3--:R-:W-:Y:S03]  /*1f7b0*/  HMMA.1688.F32.TF32 R24, R4, R22, R24 ;  /* 0x000000160418723c */ /* 0x008fe60000081018 */
        /* <DEDUP_REMOVED lines=8> */
[----:B-1----:R-:W2:Y:S01]  /*1f840*/  LDL.LU.64 R14, [R1+0x1ca8] ;  /* 0x001ca800010e7983 */ /* 0x002ea20000300a00 */
[----:B------:R-:W-:-:S03]  /*1f850*/  IMAD.MOV.U32 R12, RZ, RZ, R11 ;  /* 0x000000ffff0c7224 */ /* 0x000fc600078e000b */
[----:B------:R-:W3:Y:S04]  /*1f860*/  LDL.LU R11, [R1+0x1ca4] ;  /* 0x001ca400010b7983 */ /* 0x000ee80000300800 */
[----:B------:R-:W4:Y:S04]  /*1f870*/  LDL.LU R9, [R1+0x1ca0] ;  /* 0x001ca00001097983 */ /* 0x000f280000300800 */
[----:B------:R-:W-:Y:S04]  /*1f880*/  STL.64 [R1+0x240], R24 ;  /* 0x0002401801007387 */ /* 0x000fe80000100a00 */
[----:B------:R1:W-:Y:S01]  /*1f890*/  STL.64 [R1+0x248], R26 ;  /* 0x0002481a01007387 */ /* 0x0003e20000100a00 */
[----:B------:R-:W-:-:S02]  /*1f8a0*/  IMAD.MOV.U32 R13, RZ, RZ, R10 ;  /* 0x000000ffff0d7224 */ /* 0x000fc400078e000a */
[----:B------:R-:W-:Y:S01]  /*1f8b0*/  IMAD.MOV.U32 R10, RZ, RZ, R22 ;  /* 0x000000ffff0a7224 */ /* 0x000fe200078e0016 */
[----:B-1----:R-:W3:Y:S01]  /*1f8c0*/  LDL.LU.64 R26, [R1+0x1c98] ;  /* 0x001c9800011a7983 */ /* 0x002ee20000300a00 */
[----:B------:R-:W-:-:S03]  /*1f8d0*/  IMAD.MOV.U32 R25, RZ, RZ, R23 ;  /* 0x000000ffff197224 */ /* 0x000fc600078e0017 */
[----:B------:R-:W4:Y:S01]  /*1f8e0*/  LDL.LU.64 R22, [R1+0x1c90] ;  /* 0x001c900001167983 */ /* 0x000f220000300a00 */
[----:B--2---:R-:W-:Y:S03]  /*1f8f0*/  HMMA.1688.F32.TF32 R16, R4, R14, R16 ;  /* 0x0000000e0410723c */ /* 0x004fe60000081010 */
[----:B---3--:R1:W-:Y:S04]  /*1f900*/  STL.64 [R1+0x1c70], R26 ;  /* 0x001c701a01007387 */ /* 0x0083e80000100a00 */
[----:B------:R-:W-:Y:S01]  /*1f910*/  STL [R1+0x1c68], R25 ;  /* 0x001c681901007387 */ /* 0x000fe20000100800 */
[----:B----4-:R-:W-:-:S11]  /*1f920*/  IMAD.MOV.U32 R8, RZ, RZ, R22 ;  /* 0x000000ffff087224 */ /* 0x010fd600078e0016 */
[----:B------:R-:W-:Y:S02]  /*1f930*/  IMAD.MOV.U32 R21, RZ, RZ, R18 ;  /* 0x000000ffff157224 */ /* 0x000fe400078e0012 */
[----:B------:R-:W-:Y:S01]  /*1f940*/  IMAD.MOV.U32 R20, RZ, RZ, R19 ;  /* 0x000000ffff147224 */ /* 0x000fe200078e0013 */
[----:B-1----:R-:W2:Y:S04]  /*1f950*/  LDL.64 R26, [R1+0x28] ;  /* 0x00002800011a7983 */ /* 0x002ea80000100a00 */
[----:B------:R-:W-:Y:S04]  /*1f960*/  STL.64 [R1+0x1c58], R10 ;  /* 0x001c580a01007387 */ /* 0x000fe80000100a00 */
[----:B------:R1:W-:Y:S04]  /*1f970*/  STL [R1+0x1c50], R9 ;  /* 0x001c500901007387 */ /* 0x0003e80000100800 */
[----:B------:R-:W3:Y:S01]  /*1f980*/  LDL.LU R22, [R1+0x1c8c] ;  /* 0x001c8c0001167983 */ /* 0x000ee20000300800 */
[----:B-1----:R-:W-:-:S03]  /*1f990*/  IMAD.MOV.U32 R9, RZ, RZ, R23 ;  /* 0x000000ffff097224 */ /* 0x002fc600078e0017 */
[----:B------:R-:W3:Y:S04]  /*1f9a0*/  LDL.LU R23, [R1+0x1c88] ;  /* 0x001c880001177983 */ /* 0x000ee80000300800 */
[----:B------:R-:W4:Y:S04]  /*1f9b0*/  LDL.LU R10, [R1+0x218] ;  /* 0x00021800010a7983 */ /* 0x000f280000300800 */
[----:B------:R-:W4:Y:S04]  /*1f9c0*/  LDL.LU R11, [R1+0x21c] ;  /* 0x00021c00010b7983 */ /* 0x000f280000300800 */
[----:B------:R1:W-:Y:S04]  /*1f9d0*/  STL.64 [R1+0x230], R16 ;  /* 0x0002301001007387 */ /* 0x0003e80000100a00 */
[----:B------:R-:W4:Y:S04]  /*1f9e0*/  LDL.LU.64 R18, [R1+0x1c80] ;  /* 0x001c800001127983 */ /* 0x000f280000300a00 */
[----:B-1----:R-:W4:Y:S01]  /*1f9f0*/  LDL.LU.64 R16, [R1+0x1c78] ;  /* 0x001c780001107983 */ /* 0x002f220000300a00 */
[----:B--2---:R-:W-:-:S02]  /*1fa00*/  IMAD.MOV.U32 R28, RZ, RZ, R26 ;  /* 0x000000ffff1c7224 */ /* 0x004fc400078e001a */
[----:B------:R-:W-:Y:S01]  /*1fa10*/  IMAD.MOV.U32 R3, RZ, RZ, R27 ;  /* 0x000000ffff037224 */ /* 0x000fe200078e001b */
[----:B---3--:R-:W-:Y:S04]  /*1fa20*/  STL.64 [R1+0x1c40], R22 ;  /* 0x001c401601007387 */ /* 0x008fe80000100a00 */
[----:B------:R1:W-:Y:S04]  /*1fa30*/  STL.64 [R1+0x1c38], R20 ;  /* 0x001c381401007387 */ /* 0x0003e80000100a00 */
[----:B-1----:R-:W2:Y:S04]  /*1fa40*/  LDL.LU R20, [R1+0x200] ;  /* 0x0002000001147983 */ /* 0x002ea80000300800 */
[----:B------:R-:W2:Y:S01]  /*1fa50*/  LDL.LU R21, [R1+0x204] ;  /* 0x0002040001157983 */ /* 0x000ea20000300800 */
[----:B----4-:R-:W-:Y:S03]  /*1fa60*/  HMMA.1688.F32.TF32 R16, R4, R26, R16 ;  /* 0x0000001a0410723c */ /* 0x010fe60000081010 */
[----:B------:R-:W2:Y:S04]  /*1fa70*/  LDL.LU R22, [R1+0x208] ;  /* 0x0002080001167983 */ /* 0x000ea80000300800 */
[----:B------:R-:W2:Y:S04]  /*1fa80*/  LDL.LU R23, [R1+0x20c] ;  /* 0x00020c0001177983 */ /* 0x000ea80000300800 */
[----:B------:R-:W-:Y:S04]  /*1fa90*/  STL.64 [R1+0x1be0], R14 ;  /* 0x001be00e01007387 */ /* 0x000fe80000100a00 */
[----:B------:R-:W3:Y:S04]  /*1faa0*/  LDL.LU.64 R26, [R1+0x1c70] ;  /* 0x001c7000011a7983 */ /* 0x000ee80000300a00 */
[----:B------:R-:W4:Y:S04]  /*1fab0*/  LDL.LU R25, [R1+0x1c68] ;  /* 0x001c680001197983 */ /* 0x000f280000300800 */
[----:B------:R-:W-:Y:S04]  /*1fac0*/  STL.64 [R1+0x220], R16 ;  /* 0x0002201001007387 */ /* 0x000fe80000100a00 */
[----:B------:R1:W-:Y:S01]  /*1fad0*/  STL [R1+0x228], R18 ;  /* 0x0002281201007387 */ /* 0x0003e20000100800 */
[----:B------:R-:W-:-:S03]  /*1fae0*/  IMAD.MOV.U32 R24, RZ, RZ, R19 ;  /* 0x000000ffff187224 */ /* 0x000fc600078e0013 */
[----:B-1----:R-:W2:Y:S02]  /*1faf0*/  LDL.LU.64 R18, [R1+0x1c60] ;  /* 0x001c600001127983 */ /* 0x002ea40000300a00 */
[----:B--2---:R-:W-:Y:S01]  /*1fb00*/  HMMA.1688.F32.TF32 R8, R4, R18, R8 ;  /* 0x000000120408723c */ /* 0x004fe20000081008 */
[----:B------:R-:W-:-:S15]  /*1fb10*/  IMAD.MOV.U32 R29, RZ, RZ, R19 ;  /* 0x000000ffff1d7224 */ /* 0x000fde00078e0013 */
[----:B------:R-:W-:-:S03]  /*1fb20*/  NOP ;  /* 0x0000000000007918 */ /* 0x000fc60000000000 */
[----:B------:R1:W-:Y:S04]  /*1fb30*/  STL.64 [R1+0x210], R8 ;  /* 0x0002100801007387 */ /* 0x0003e80000100a00 */
[----:B------:R2:W-:Y:S01]  /*1fb40*/  STL.64 [R1+0x218], R10 ;  /* 0x0002180a01007387 */ /* 0x0005e20000100a00 */
[----:B-1----:R-:W-:-:S03]  /*1fb50*/  IMAD.MOV.U32 R8, RZ, RZ, R18 ;  /* 0x000000ffff087224 */ /* 0x002fc600078e0012 */
[----:B--2---:R-:W2:Y:S04]  /*1fb60*/  LDL.LU.64 R10, [R1+0x1c58] ;  /* 0x001c5800010a7983 */ /* 0x004ea80000300a00 */
[----:B------:R-:W2:Y:S04]  /*1fb70*/  LDL.LU R9, [R1+0x1c50] ;  /* 0x001c500001097983 */ /* 0x000ea80000300800 */
[----:B------:R-:W2:Y:S02]  /*1fb80*/  LDL.LU.64 R18, [R1+0x1c48] ;  /* 0x001c480001127983 */ /* 0x000ea40000300a00 */
        /* <DEDUP_REMOVED lines=8> */
[----:B------:R-:W2:Y:S04]  /*1fc10*/  LDL.LU.64 R18, [R1+0x1c30] ;  /* 0x001c300001127983 */ /* 0x000ea80000300a00 */
[----:B------:R-:W2:Y:S02]  /*1fc20*/  LDL.LU.64 R16, [R1+0x1c28] ;  /* 0x001c280001107983 */ /* 0x000ea40000300a00 */
[----:B--2---:R-:W-:-:S15]  /*1fc30*/  HMMA.1688.F32.TF32 R16, R4, R22, R16 ;  /* 0x000000160410723c */ /* 0x004fde0000081010 */
[----:B------:R-:W-:-:S04]  /*1fc40*/  NOP ;  /* 0x0000000000007918 */ /* 0x000fc80000000000 */
[----:B------:R-:W-:Y:S04]  /*1fc50*/  STL.64 [R1+0x1f0], R16 ;  /* 0x0001f01001007387 */ /* 0x000fe80000100a00 */
[----:B------:R1:W-:Y:S04]  /*1fc60*/  STL.64 [R1+0x1f8], R18 ;  /* 0x0001f81201007387 */ /* 0x0003e80000100a00 */
[----:B-1----:R-:W3:Y:S04]  /*1fc70*/  LDL.LU.64 R18, [R1+0x1c20] ;  /* 0x001c200001127983 */ /* 0x002ee80000300a00 */
[----:B------:R-:W3:Y:S04]  /*1fc80*/  LDL.LU.64 R16, [R1+0x1c18] ;  /* 0x001c180001107983 */ /* 0x000ee80000300a00 */
[----:B------:R1:W-:Y:S04]  /*1fc90*/  STL.64 [R1+0x1b98], R22 ;  /* 0x001b981601007387 */ /* 0x0003e80000100a00 */
[----:B------:R-:W-:Y:S01]  /*1fca0*/  STL.64 [R1+0x1b90], R20 ;  /* 0x001b901401007387 */ /* 0x000fe20000100a00 */
[----:B-1----:R-:W-:-:S02]  /*1fcb0*/  IMAD.MOV.U32 R22, RZ, RZ, R15 ;  /* 0x000000ffff167224 */ /* 0x002fc400078e000f */
[----:B------:R-:W-:-:S05]  /*1fcc0*/  IMAD.MOV.U32 R23, RZ, RZ, R14 ;  /* 0x000000ffff177224 */ /* 0x000fca00078e000e */
[----:B------:R-:W-:Y:S01]  /*1fcd0*/  STL.64 [R1+0x1bb0], R22 ;  /* 0x001bb01601007387 */ /* 0x000fe20000100a00 */
[----:B---3--:R-:W-:Y:S03]  /*1fce0*/  HMMA.1688.F32.TF32 R4, R4, R26, R16 ;  /* 0x0000001a0404723c */ /* 0x008fe60000081010 */
[----:B------:R-:W2:-:S15]  /*1fcf0*/  LDL.LU R16, [R1+0x1b0] ;  /* 0x0001b00001107983 */ /* 0x000e9e0000300800 */
[----:B------:R-:W-:Y:S01]  /*1fd00*/  NOP ;  /* 0x0000000000007918 */ /* 0x000fe20000000000 */
[----:B------:R-:W-:Y:S04]  /*1fd10*/  STL.64 [R1+0x1e0], R4 ;  /* 0x0001e00401007387 */ /* 0x000fe80000100a00 */
[----:B------:R1:W-:Y:S04]  /*1fd20*/  STL.64 [R1+0x1e8], R6 ;  /* 0x0001e80601007387 */ /* 0x0003e80000100a00 */
[----:B------:R-:W2:Y:S04]  /*1fd30*/  LDL.LU R17, [R1+0x1b4] ;  /* 0x0001b40001117983 */ /* 0x000ea80000300800 */
[----:B------:R-:W3:Y:S04]  /*1fd40*/  LDL.LU R18, [R1+0x1b8] ;  /* 0x0001b80001127983 */ /* 0x000ee80000300800 */
[----:B------:R-:W3:Y:S01]  /*1fd50*/  LDL.LU R19, [R1+0x1bc] ;  /* 0x0001bc0001137983 */ /* 0x000ee20000300800 */
[----:B-1----:R-:W-:-:S02]  /*1fd60*/  IMAD.MOV.U32 R6, RZ, RZ, R10 ;  /* 0x000000ffff067224 */ /* 0x002fc400078e000a */
[----:B----4-:R-:W-:Y:S01]  /*1fd70*/  IMAD.MOV.U32 R7, RZ, RZ, R25 ;  /* 0x000000ffff077224 */ /* 0x010fe200078e0019 */
[----:B---3--:R1:W-:Y:S04]  /*1fd80*/  STL.64 [R1+0x1bf0], R18 ;  /* 0x001bf01201007387 */ /* 0x0083e80000100a00 */
[----:B--2---:R-:W-:Y:S04]  /*1fd90*/  STL.64 [R1+0x1be8], R16 ;  /* 0x001be81001007387 */ /* 0x004fe80000100a00 */
[----:B------:R-:W2:Y:S04]  /*1fda0*/  LDL.LU R10, [R1+0x1c14] ;  /* 0x001c1400010a7983 */ /* 0x000ea80000300800 */
[----:B------:R-:W3:Y:S04]  /*1fdb0*/  LDL.LU R25, [R1+0x1c10] ;  /* 0x001c100001197983 */ /* 0x000ee80000300800 */
[----:B------:R4:W-:Y:S04]  /*1fdc0*/  STL.64 [R1+0x1bf8], R6 ;  /* 0x001bf80601007387 */ /* 0x0009e80000100a00 */
[----:B------:R-:W2:Y:S04]  /*1fdd0*/  LDL.LU R4, [R1+0x1d0] ;  /* 0x0001d00001047983 */ /* 0x000ea80000300800 */
[----:B------:R-:W2:Y:S01]  /*1fde0*/  LDL.LU R5, [R1+0x1d4] ;  /* 0x0001d40001057983 */ /* 0x000ea20000300800 */
[----:B------:R-:W-:-:S02]  /*1fdf0*/  IMAD.MOV.U32 R22, RZ, RZ, R8 ;  /* 0x000000ffff167224 */ /* 0x000fc400078e0008 */
[----:B------:R-:W-:Y:S02]  /*1fe00*/  IMAD.MOV.U32 R23, RZ, RZ, R29 ;  /* 0x000000ffff177224 */ /* 0x000fe400078e001d */
[----:B-1----:R-:W-:Y:S02]  /*1fe10*/  IMAD.MOV.U32 R19, RZ, RZ, R12 ;  /* 0x000000ffff137224 */ /* 0x002fe400078e000c */
[----:B------:R-:W-:Y:S01]  /*1fe20*/  IMAD.MOV.U32 R18, RZ, RZ, R13 ;  /* 0x000000ffff127224 */ /* 0x000fe200078e000d */
[----:B----4-:R-:W2:Y:S04]  /*1fe30*/  LDL.LU R6, [R1+0x1d8] ;  /* 0x0001d80001067983 */ /* 0x010ea80000300800 */
[----:B------:R-:W2:Y:S04]  /*1fe40*/  LDL.LU R7, [R1+0x1dc] ;  /* 0x0001dc0001077983 */ /* 0x000ea80000300800 */
[----:B------:R-:W4:Y:S04]  /*1fe50*/  LDL.LU R12, [R1+0x1c0] ;  /* 0x0001c000010c7983 */ /* 0x000f280000300800 */
[----:B------:R-:W4:Y:S04]  /*1fe60*/  LDL.LU R13, [R1+0x1c4] ;  /* 0x0001c400010d7983 */ /* 0x000f280000300800 */
[----:B------:R-:W4:Y:S04]  /*1fe70*/  LDL.LU R14, [R1+0x1c8] ;  /* 0x0001c800010e7983 */ /* 0x000f280000300800 */
[----:B------:R-:W4:Y:S04]  /*1fe80*/  LDL.LU R15, [R1+0x1cc] ;  /* 0x0001cc00010f7983 */ /* 0x000f280000300800 */
[----:B------:R-:W2:Y:S04]  /*1fe90*/  LDL.LU R8, [R1+0x1c0c] ;  /* 0x001c0c0001087983 */ /* 0x000ea80000300800 */
[----:B------:R-:W2:Y:S04]  /*1fea0*/  LDL.LU R29, [R1+0x1c08] ;  /* 0x001c0800011d7983 */ /* 0x000ea80000300800 */
[----:B------:R-:W-:Y:S04]  /*1feb0*/  STL.64 [R1+0x1bc8], R22 ;  /* 0x001bc81601007387 */ /* 0x000fe80000100a00 */
[----:B------:R-:W-:Y:S04]  /*1fec0*/  STL.64 [R1+0x1b88], R26 ;  /* 0x001b881a01007387 */ /* 0x000fe80000100a00 */
[----:B---3--:R1:W-:Y:S04]  /*1fed0*/  STL.64 [R1+0x1b80], R24 ;  /* 0x001b801801007387 */ /* 0x0083e80000100a00 */
[----:B-1----:R-:W3:Y:S04]  /*1fee0*/  LDL.LU R24, [R1+0x170] ;  /* 0x0001700001187983 */ /* 0x002ee80000300800 */
[----:B------:R-:W3:Y:S04]  /*1fef0*/  LDL.LU R25, [R1+0x174] ;  /* 0x0001740001197983 */ /* 0x000ee80000300800 */
[----:B------:R-:W2:Y:S04]  /*1ff00*/  LDL.LU R26, [R1+0x178] ;  /* 0x00017800011a7983 */ /* 0x000ea80000300800 */
[----:B------:R-:W2:Y:S01]  /*1ff10*/  LDL.LU R27, [R1+0x17c] ;  /* 0x00017c00011b7983 */ /* 0x000ea20000300800 */
[----:B------:R-:W-:-:S02]  /*1ff20*/  IMAD.MOV.U32 R22, RZ, RZ, R28 ;  /* 0x000000ffff167224 */ /* 0x000fc400078e001c */
[----:B------:R-:W-:Y:S01]  /*1ff30*/  IMAD.MOV.U32 R23, RZ, RZ, R3 ;  /* 0x000000ffff177224 */ /* 0x000fe200078e0003 */
[----:B------:R-:W3:Y:S04]  /*1ff40*/  LDL.LU R28, [R1+0x1c04] ;  /* 0x001c0400011c7983 */ /* 0x000ee80000300800 */
[----:B------:R-:W4:Y:S04]  /*1ff50*/  LDL.LU R3, [R1+0x1c00] ;  /* 0x001c000001037983 */ /* 0x000f280000300800 */
[----:B--2---:R-:W-:Y:S04]  /*1ff60*/  STL.64 [R1+0x1ba8], R26 ;  /* 0x001ba81a01007387 */ /* 0x004fe80000100a00 */
[----:B---3--:R1:W-:Y:S04]  /*1ff70*/  STL.64 [R1+0x1ba0], R24 ;  /* 0x001ba01801007387 */ /* 0x0083e80000100a00 */
        /* <DEDUP_REMOVED lines=8> */
[----:B------:R-:W3:Y:S04]  /*20000*/  LDL.LU R26, [R1+0x198] ;  /* 0x00019800011a7983 */ /* 0x000ee80000300800 */
[----:B------:R-:W3:Y:S01]  /*20010*/  LDL.LU R27, [R1+0x19c] ;  /* 0x00019c00011b7983 */ /* 0x000ee20000300800 */
[C---:B------:R-:W-:Y:S03]  /*20020*/  HMMA.1688.F32.TF32 R16, R8.reuse, R18, R4 ;  /* 0x000000120810723c */ /* 0x040fe60000081004 */
[----:B---3--:R-:W-:Y:S04]  /*20030*/  STL.64 [R1+0x1bd8], R26 ;  /* 0x001bd81a01007387 */ /* 0x008fe80000100a00 */
[----:B--2---:R1:W-:Y:S04]  /*20040*/  STL.64 [R1+0x1bd0], R24 ;  /* 0x001bd01801007387 */ /* 0x0043e80000100a00 */
[----:B-1----:R-:W2:Y:S04]  /*20050*/  LDL.LU R24, [R1+0x1a0] ;  /* 0x0001a00001187983 */ /* 0x002ea80000300800 */
[----:B------:R-:W2:Y:S04]  /*20060*/  LDL.LU R25, [R1+0x1a4] ;  /* 0x0001a40001197983 */ /* 0x000ea80000300800 */
[----:B------:R-:W2:Y:S04]  /*20070*/  LDL.LU R26, [R1+0x1a8] ;  /* 0x0001a800011a7983 */ /* 0x000ea80000300800 */
[----:B------:R-:W2:Y:S04]  /*20080*/  LDL.LU R27, [R1+0x1ac] ;  /* 0x0001ac00011b7983 */ /* 0x000ea80000300800 */
[----:B------:R-:W4:Y:S04]  /*20090*/  LDL.LU.64 R6, [R1+0x1bf8] ;  /* 0x001bf80001067983 */ /* 0x000f280000300a00 */
[----:B------:R-:W-:Y:S04]  /*200a0*/  STL.64 [R1+0x1d0], R16 ;  /* 0x0001d01001007387 */ /* 0x000fe80000100a00 */
[----:B------:R1:W-:Y:S04]  /*200b0*/  STL.64 [R1+0x1d8], R18 ;  /* 0x0001d81201007387 */ /* 0x0003e80000100a00 */
[----:B-1----:R-:W3:Y:S04]  /*200c0*/  LDL.LU.64 R18, [R1+0x1bf0] ;  /* 0x001bf00001127983 */ /* 0x002ee80000300a00 */
[----:B------:R-:W3:Y:S01]  /*200d0*/  LDL.LU.64 R16, [R1+0x1be8] ;  /* 0x001be80001107983 */ /* 0x000ee20000300a00 */
[----:B----4-:R-:W-:Y:S03]  /*200e0*/  HMMA.1688.F32.TF32 R4, R8, R6, R12 ;  /* 0x000000060804723c */ /* 0x010fe6000008100c */
[----:B------:R-:W3:-:S15]  /*200f0*/  LDL.LU.64 R14, [R1+0x1be0] ;  /* 0x001be000010e7983 */ /* 0x000ede0000300a00 */
[----:B------:R-:W-:Y:S01]  /*20100*/  NOP ;  /* 0x0000000000007918 */ /* 0x000fe20000000000 */
[----:B------:R-:W-:Y:S04]  /*20110*/  STL.64 [R1+0x1c0], R4 ;  /* 0x0001c00401007387 */ /* 0x000fe80000100a00 */
[----:B------:R3:W-:Y:S04]  /*20120*/  STL.64 [R1+0x1c8], R6 ;  /* 0x0001c80601007387 */ /* 0x0007e80000100a00 */
[----:B------:R-:W4:Y:S01]  /*20130*/  LDL.LU R12, [R1+0x160] ;  /* 0x00016000010c7983 */ /* 0x000f220000300800 */
[----:B---3--:R-:W-:-:S15]  /*20140*/  HMMA.1688.F32.TF32 R4, R8, R14, R16 ;  /* 0x0000000e0804723c */ /* 0x008fde0000081010 */
[----:B------:R-:W-:-:S04]  /*20150*/  NOP ;  /* 0x0000000000007918 */ /* 0x000fc80000000000 */
[----:B------:R1:W-:Y:S04]  /*20160*/  STL.64 [R1+0x1b0], R4 ;  /* 0x0001b00401007387 */ /* 0x0003e80000100a00 */
[----:B------:R3:W-:Y:S04]  /*20170*/  STL.64 [R1+0x1b8], R6 ;  /* 0x0001b80601007387 */ /* 0x0007e80000100a00 */
[----:B------:R-:W4:Y:S04]  /*20180*/  LDL.LU R13, [R1+0x164] ;  /* 0x00016400010d7983 */ /* 0x000f280000300800 */
[----:B------:R-:W4:Y:S04]  /*20190*/  LDL.LU R14, [R1+0x168] ;  /* 0x00016800010e7983 */ /* 0x000f280000300800 */
[----:B------:R-:W4:Y:S04]  /*201a0*/  LDL.LU R15, [R1+0x16c] ;  /* 0x00016c00010f7983 */ /* 0x000f280000300800 */
[----:B-1----:R-:W4:Y:S04]  /*201b0*/  LDL.LU R4, [R1+0x130] ;  /* 0x0001300001047983 */ /* 0x002f280000300800 */
[----:B------:R-:W4:Y:S04]  /*201c0*/  LDL.LU R5, [R1+0x134] ;  /* 0x0001340001057983 */ /* 0x000f280000300800 */
[----:B---3--:R-:W3:Y:S04]  /*201d0*/  LDL.LU R6, [R1+0x138] ;  /* 0x0001380001067983 */ /* 0x008ee80000300800 */
[----:B------:R-:W3:Y:S04]  /*201e0*/  LDL.LU R7, [R1+0x13c] ;  /* 0x00013c0001077983 */ /* 0x000ee80000300800 */
[----:B------:R-:W4:Y:S04]  /*201f0*/  LDL.LU R16, [R1+0x150] ;  /* 0x0001500001107983 */ /* 0x000f280000300800 */
[----:B------:R-:W4:Y:S04]  /*20200*/  LDL.LU R17, [R1+0x154] ;  /* 0x0001540001117983 */ /* 0x000f280000300800 */
[----:B------:R-:W4:Y:S04]  /*20210*/  LDL.LU R18, [R1+0x158] ;  /* 0x0001580001127983 */ /* 0x000f280000300800 */
[----:B------:R-:W4:Y:S01]  /*20220*/  LDL.LU R19, [R1+0x15c] ;  /* 0x00015c0001137983 */ /* 0x000f220000300800 */
[C---:B--2---:R-:W-:Y:S03]  /*20230*/  HMMA.1688.F32.TF32 R20, R8.reuse, R22, R24 ;  /* 0x000000160814723c */ /* 0x044fe60000081018 */
[----:B---3--:R1:W-:Y:S04]  /*20240*/  STL.64 [R1+0x1b58], R6 ;  /* 0x001b580601007387 */ /* 0x0083e80000100a00 */
[----:B----4-:R-:W-:Y:S04]  /*20250*/  STL.64 [R1+0x1b50], R4 ;  /* 0x001b500401007387 */ /* 0x010fe80000100a00 */
[----:B-1----:R-:W2:Y:S04]  /*20260*/  LDL.LU.64 R6, [R1+0x48] ;  /* 0x0000480001067983 */ /* 0x002ea80000300a00 */
[----:B--2---:R1:W-:Y:S04]  /*20270*/  STL.64 [R1+0x1b68], R6 ;  /* 0x001b680601007387 */ /* 0x0043e80000100a00 */
[----:B-1----:R-:W2:Y:S04]  /*20280*/  LDL.LU.64 R6, [R1+0x58] ;  /* 0x0000580001067983 */ /* 0x002ea80000300a00 */
[----:B------:R-:W3:Y:S04]  /*20290*/  LDL.LU.64 R26, [R1+0x1bd8] ;  /* 0x001bd800011a7983 */ /* 0x000ee80000300a00 */
[----:B------:R-:W3:Y:S04]  /*202a0*/  LDL.LU.64 R24, [R1+0x1bd0] ;  /* 0x001bd00001187983 */ /* 0x000ee80000300a00 */
[----:B------:R-:W-:Y:S04]  /*202b0*/  STL.64 [R1+0x1a0], R20 ;  /* 0x0001a01401007387 */ /* 0x000fe80000100a00 */
[----:B------:R1:W-:Y:S04]  /*202c0*/  STL.64 [R1+0x1a8], R22 ;  /* 0x0001a81601007387 */ /* 0x0003e80000100a00 */
[----:B-1----:R-:W3:Y:S02]  /*202d0*/  LDL.LU.64 R22, [R1+0x1bc8] ;  /* 0x001bc80001167983 */ /* 0x002ee40000300a00 */
[----:B---3--:R-:W-:Y:S02]  /*202e0*/  HMMA.1688.F32.TF32 R20, R8, R22, R24 ;  /* 0x000000160814723c */ /* 0x008fe40000081018 */
[----:B------:R-:W3:Y:S04]  /*202f0*/  LDL.LU.64 R26, [R1+0x1bc0] ;  /* 0x001bc000011a7983 */ /* 0x000ee80000300a00 */
[----:B------:R-:W3:-:S13]  /*20300*/  LDL.LU.64 R24, [R1+0x1bb8] ;  /* 0x001bb80001187983 */ /* 0x000eda0000300a00 */
        /* <DEDUP_REMOVED lines=8> */
[----:B-1----:R-:W3:Y:S04]  /*20390*/  LDL.LU.64 R22, [R1+0x1b98] ;  /* 0x001b980001167983 */ /* 0x002ee80000300a00 */
[----:B------:R-:W4:Y:S01]  /*203a0*/  LDL.LU.64 R20, [R1+0x1b90] ;  /* 0x001b900001147983 */ /* 0x000f220000300a00 */
[----:B---3--:R-:W-:-:S15]  /*203b0*/  HMMA.1688.F32.TF32 R24, R8, R22, R24 ;  /* 0x000000160818723c */ /* 0x008fde0000081018 */
[----:B------:R-:W-:-:S04]  /*203c0*/  NOP ;  /* 0x0000000000007918 */ /* 0x000fc80000000000 */
[----:B------:R-:W-:Y:S04]  /*203d0*/  STL.64 [R1+0x170], R24 ;  /* 0x0001701801007387 */ /* 0x000fe80000100a00 */
[----:B------:R1:W-:Y:S04]  /*203e0*/  STL.64 [R1+0x178], R26 ;  /* 0x0001781a01007387 */ /* 0x0003e80000100a00 */
[----:B-1----:R-:W3:Y:S04]  /*203f0*/  LDL.LU.64 R26, [R1+0x1b88] ;  /* 0x001b8800011a7983 */ /* 0x002ee80000300a00 */
[----:B------:R-:W2:Y:S04]  /*20400*/  LDL.LU.64 R24, [R1+0x1b80] ;  /* 0x001b800001187983 */ /* 0x000ea80000300a00 */
[----:B------:R-:W-:Y:S04]  /*20410*/  STL.64 [R1+0x1af8], R22 ;  /* 0x001af81601007387 */ /* 0x000fe80000100a00 */
[----:B----4-:R1:W-:Y:S04]  /*20420*/  STL.64 [R1+0x1af0], R20 ;  /* 0x001af01401007387 */ /* 0x0103e80000100a00 */
[----:B-1----:R-:W4:Y:S04]  /*20430*/  LDL.LU R20, [R1+0x110] ;  /* 0x0001100001147983 */ /* 0x002f280000300800 */
[----:B------:R-:W4:Y:S04]  /*20440*/  LDL.LU R21, [R1+0x114] ;  /* 0x0001140001157983 */ /* 0x000f280000300800 */
[----:B------:R-:W2:Y:S04]  /*20450*/  LDL.LU R22, [R1+0x118] ;  /* 0x0001180001167983 */ /* 0x000ea80000300800 */
[----:B------:R-:W2:Y:S04]  /*20460*/  LDL.LU R23, [R1+0x11c] ;  /* 0x00011c0001177983 */ /* 0x000ea80000300800 */
[----:B--2---:R1:W-:Y:S04]  /*20470*/  STL.64 [R1+0x1b38], R22 ;  /* 0x001b381601007387 */ /* 0x0043e80000100a00 */
[----:B----4-:R-:W-:Y:S04]  /*20480*/  STL.64 [R1+0x1b30], R20 ;  /* 0x001b301401007387 */ /* 0x010fe80000100a00 */
        /* <DEDUP_REMOVED lines=13> */
[----:B-1----:R-:W4:Y:S01]  /*20560*/  LDL.LU.64 R10, [R1+0x18] ;  /* 0x00001800010a7983 */ /* 0x002f220000300a00 */
[----:B---3--:R-:W-:Y:S03]  /*20570*/  HMMA.1688.F32.TF32 R16, R12, R6, R16 ;  /* 0x000000060c10723c */ /* 0x008fe60000081010 */
[----:B----4-:R1:W-:Y:S04]  /*20580*/  STL.64 [R1+0x1b40], R10 ;  /* 0x001b400a01007387 */ /* 0x0103e80000100a00 */
[----:B------:R-:W3:Y:S04]  /*20590*/  LDL.LU R8, [R1+0x120] ;  /* 0x0001200001087983 */ /* 0x000ee80000300800 */
[----:B------:R-:W3:Y:S04]  /*205a0*/  LDL.LU R9, [R1+0x124] ;  /* 0x0001240001097983 */ /* 0x000ee80000300800 */
[----:B-1----:R-:W3:Y:S04]  /*205b0*/  LDL.LU R10, [R1+0x128] ;  /* 0x00012800010a7983 */ /* 0x002ee80000300800 */
[----:B------:R-:W3:Y:S04]  /*205c0*/  LDL.LU R11, [R1+0x12c] ;  /* 0x00012c00010b7983 */ /* 0x000ee80000300800 */
[----:B------:R-:W-:Y:S04]  /*205d0*/  STL.64 [R1+0x1ae8], R26 ;  /* 0x001ae81a01007387 */ /* 0x000fe80000100a00 */
[----:B------:R-:W-:Y:S04]  /*205e0*/  STL [R1+0x1ae0], R24 ;  /* 0x001ae01801007387 */ /* 0x000fe80000100800 */
[----:B------:R1:W-:Y:S04]  /*205f0*/  STL.64 [R1+0x150], R16 ;  /* 0x0001501001007387 */ /* 0x0003e80000100a00 */
[----:B------:R4:W-:Y:S01]  /*20600*/  STL.64 [R1+0x158], R18 ;  /* 0x0001581201007387 */ /* 0x0009e20000100a00 */
[----:B-1----:R-:W-:-:S02]  /*20610*/  IMAD.MOV.U32 R17, RZ, RZ, R6 ;  /* 0x000000ffff117224 */ /* 0x002fc400078e0006 */
[----:B------:R-:W-:Y:S02]  /*20620*/  IMAD.MOV.U32 R16, RZ, RZ, R7 ;  /* 0x000000ffff107224 */ /* 0x000fe400078e0007 */
[----:B------:R-:W2:Y:S02]  /*20630*/  LDL.LU.64 R6, [R1+0x1b68] ;  /* 0x001b680001067983 */ /* 0x000ea40000300a00 */
[----:B--2---:R-:W-:Y:S01]  /*20640*/  HMMA.1688.F32.TF32 R20, R12, R6, R20 ;  /* 0x000000060c14723c */ /* 0x004fe20000081014 */
[----:B----4-:R-:W-:Y:S02]  /*20650*/  IMAD.MOV.U32 R19, RZ, RZ, R6 ;  /* 0x000000ffff137224 */ /* 0x010fe400078e0006 */
        /* <DEDUP_REMOVED lines=27> */
[----:B------:R-:W2:Y:S04]  /*20810*/  LDL.LU R8, [R1+0x70] ;  /* 0x0000700001087983 */ /* 0x000ea80000300800 */
[----:B------:R-:W2:Y:S01]  /*20820*/  LDL.LU R9, [R1+0x74] ;  /* 0x0000740001097983 */ /* 0x000ea20000300800 */
[----:B-1----:R-:W-:-:S02]  /*20830*/  IMAD.MOV.U32 R21, RZ, RZ, R10 ;  /* 0x000000ffff157224 */ /* 0x002fc400078e000a */
[----:B------:R-:W-:Y:S01]  /*20840*/  IMAD.MOV.U32 R20, RZ, RZ, R11 ;  /* 0x000000ffff147224 */ /* 0x000fe200078e000b */
[----:B------:R-:W3:Y:S04]  /*20850*/  LDL.LU R10, [R1+0x78] ;  /* 0x00007800010a7983 */ /* 0x000ee80000300800 */
[----:B------:R-:W3:Y:S04]  /*20860*/  LDL.LU R11, [R1+0x7c] ;  /* 0x00007c00010b7983 */ /* 0x000ee80000300800 */
[----:B---3--:R-:W-:Y:S04]  /*20870*/  STL.64 [R1+0x1a48], R10 ;  /* 0x001a480a01007387 */ /* 0x008fe80000100a00 */
[----:B--2---:R1:W-:Y:S04]  /*20880*/  STL.64 [R1+0x1a40], R8 ;  /* 0x001a400801007387 */ /* 0x0043e80000100a00 */
[----:B-1----:R-:W2:Y:S04]  /*20890*/  LDL.LU R8, [R1+0x80] ;  /* 0x0000800001087983 */ /* 0x002ea80000300800 */
[----:B------:R-:W2:Y:S04]  /*208a0*/  LDL.LU R9, [R1+0x84] ;  /* 0x0000840001097983 */ /* 0x000ea80000300800 */
[----:B------:R-:W3:Y:S04]  /*208b0*/  LDL.LU R10, [R1+0x88] ;  /* 0x00008800010a7983 */ /* 0x000ee80000300800 */
[----:B------:R-:W3:Y:S04]  /*208c0*/  LDL.LU R11, [R1+0x8c] ;  /* 0x00008c00010b7983 */ /* 0x000ee80000300800 */
[----:B---3--:R1:W-:Y:S04]  /*208d0*/  STL.64 [R1+0x1a58], R10 ;  /* 0x001a580a01007387 */ /* 0x0083e80000100a00 */
[----:B--2---:R-:W-:Y:S01]  /*208e0*/  STL.64 [R1+0x1a50], R8 ;  /* 0x001a500801007387 */ /* 0x004fe20000100a00 */
[----:B-1----:R-:W-:-:S02]  /*208f0*/  IMAD.MOV.U32 R10, RZ, RZ, R21 ;  /* 0x000000ffff0a7224 */ /* 0x002fc400078e0015 */
[----:B------:R-:W-:-:S05]  /*20900*/  IMAD.MOV.U32 R11, RZ, RZ, R20 ;  /* 0x000000ffff0b7224 */ /* 0x000fca00078e0014 */
[----:B------:R1:W-:Y:S02]  /*20910*/  STL.64 [R1+0x1a70], R10 ;  /* 0x001a700a01007387 */ /* 0x0003e40000100a00 */
[----:B-1----:R-:W-:Y:S02]  /*20920*/  IMAD.MOV.U32 R10, RZ, RZ, R7 ;  /* 0x000000ffff0a7224 */ /* 0x002fe400078e0007 */
[----:B------:R-:W-:-:S05]  /*20930*/  IMAD.MOV.U32 R11, RZ, RZ, R6 ;  /* 0x000000ffff0b7224 */ /* 0x000fca00078e0006 */
[----:B------:R1:W-:Y:S01]  /*20940*/  STL.64 [R1+0x1a88], R10 ;  /* 0x001a880a01007387 */ /* 0x0003e20000100a00 */
[----:B------:R-:W-:Y:S02]  /*20950*/  IMAD.MOV.U32 R6, RZ, RZ, R29 ;  /* 0x000000ffff067224 */ /* 0x000fe400078e001d */
[----:B-1----:R-:W-:Y:S02]  /*20960*/  IMAD.MOV.U32 R10, RZ, RZ, R5 ;  /* 0x000000ffff0a7224 */ /* 0x002fe400078e0005 */
[----:B------:R-:W-:Y:S02]  /*20970*/  IMAD.MOV.U32 R11, RZ, RZ, R4 ;  /* 0x000000ffff0b7224 */ /* 0x000fe400078e0004 */
[----:B------:R-:W-:Y:S02]  /*20980*/  IMAD.MOV.U32 R4, RZ, RZ, R3 ;  /* 0x000000ffff047224 */ /* 0x000fe400078e0003 */
[----:B------:R-:W-:Y:S01]  /*20990*/  IMAD.MOV.U32 R5, RZ, RZ, R28 ;  /* 0x000000ffff057224 */ /* 0x000fe200078e001c */
[----:B------:R1:W-:Y:S04]  /*209a0*/  STL.64 [R1+0x1aa0], R10 ;  /* 0x001aa00a01007387 */ /* 0x0003e80000100a00 */
[----:B------:R-:W2:Y:S04]  /*209b0*/  LDL.LU R3, [R1+0x1b28] ;  /* 0x001b280001037983 */ /* 0x000ea80000300800 */
[----:B------:R-:W3:Y:S04]  /*209c0*/  LDL.LU R28, [R1+0x1b24] ;  /* 0x001b2400011c7983 */ /* 0x000ee80000300800 */
[----:B------:R-:W4:Y:S01]  /*209d0*/  LDL.LU R29, [R1+0x1b20] ;  /* 0x001b2000011d7983 */ /* 0x000f220000300800 */
[----:B-1----:R-:W-:-:S02]  /*209e0*/  IMAD.MOV.U32 R10, RZ, RZ, R19 ;  /* 0x000000ffff0a7224 */ /* 0x002fc400078e0013 */
[----:B------:R-:W-:-:S05]  /*209f0*/  IMAD.MOV.U32 R11, RZ, RZ, R18 ;  /* 0x000000ffff0b7224 */ /* 0x000fca00078e0012 */
[----:B------:R1:W-:Y:S01]  /*20a00*/  STL.64 [R1+0x1ab8], R10 ;  /* 0x001ab80a01007387 */ /* 0x0003e20000100a00 */
[----:B------:R-:W-:Y:S02]  /*20a10*/  IMAD.MOV.U32 R7, RZ, RZ, R25 ;  /* 0x000000ffff077224 */ /* 0x000fe400078e0019 */
[----:B-1----:R-:W-:Y:S02]  /*20a20*/  IMAD.MOV.U32 R10, RZ, RZ, R17 ;  /* 0x000000ffff0a7224 */ /* 0x002fe400078e0011 */
[----:B------:R-:W-:-:S05]  /*20a30*/  IMAD.MOV.U32 R11, RZ, RZ, R16 ;  /* 0x000000ffff0b7224 */ /* 0x000fca00078e0010 */
[----:B------:R1:W-:Y:S04]  /*20a40*/  STL.64 [R1+0x1b00], R10 ;  /* 0x001b000a01007387 */ /* 0x0003e80000100a00 */
        /* <DEDUP_REMOVED lines=12> */
[----:B------:R-:W4:Y:S04]  /*20b10*/  LDL.LU.64 R22, [R1+0x8] ;  /* 0x0000080001167983 */ /* 0x000f280000300a00 */
[----:B------:R-:W-:Y:S04]  /*20b20*/  STL.64 [R1+0x1a68], R6 ;  /* 0x001a680601007387 */ /* 0x000fe80000100a00 */
[----:B------:R1:W-:Y:S04]  /*20b30*/  STL.64 [R1+0x1a60], R4 ;  /* 0x001a600401007387 */ /* 0x0003e80000100a00 */
[----:B-1----:R-:W4:Y:S01]  /*20b40*/  LDL.LU R4, [R1+0x90] ;  /* 0x0000900001047983 */ /* 0x002f220000300800 */
[----:B--2---:R-:W-:-:S02]  /*20b50*/  IMAD.MOV.U32 R7, RZ, RZ, R3 ;  /* 0x000000ffff077224 */ /* 0x004fc400078e0003 */
[----:B---3--:R-:W-:Y:S02]  /*20b60*/  IMAD.MOV.U32 R6, RZ, RZ, R28 ;  /* 0x000000ffff067224 */ /* 0x008fe400078e001c */
[----:B----4-:R-:W-:Y:S02]  /*20b70*/  IMAD.MOV.U32 R5, RZ, RZ, R29 ;  /* 0x000000ffff057224 */ /* 0x010fe400078e001d */
[----:B------:R-:W2:Y:S04]  /*20b80*/  LDL.LU R29, [R1+0x1b1c] ;  /* 0x001b1c00011d7983 */ /* 0x000ea80000300800 */
[----:B------:R-:W3:Y:S04]  /*20b90*/  LDL.LU R28, [R1+0x1b18] ;  /* 0x001b1800011c7983 */ /* 0x000ee80000300800 */
[----:B------:R-:W4:Y:S04]  /*20ba0*/  LDL.LU R3, [R1+0x1b14] ;  /* 0x001b140001037983 */ /* 0x000f280000300800 */
[----:B------:R-:W-:Y:S04]  /*20bb0*/  STL.64 [R1+0x1a80], R6 ;  /* 0x001a800601007387 */ /* 0x000fe80000100a00 */
        /* <DEDUP_REMOVED lines=10> */
[----:B----4-:R-:W-:Y:S02]  /*20c60*/  IMAD.MOV.U32 R5, RZ, RZ, R3 ;  /* 0x000000ffff057224 */ /* 0x010fe400078e0003 */
[----:B------:R-:W3:Y:S04]  /*20c70*/  LDL.LU R3, [R1+0x1b10] ;  /* 0x001b100001037983 */ /* 0x000ee80000300800 */
[----:B------:R-:W4:Y:S04]  /*20c80*/  LDL.LU R28, [R1+0x1b0c] ;  /* 0x001b0c00011c7983 */ /* 0x000f280000300800 */
[----:B------:R-:W3:Y:S04]  /*20c90*/  LDL.LU R29, [R1+0x1b08] ;  /* 0x001b0800011d7983 */ /* 0x000ee80000300800 */
[----:B------:R-:W-:Y:S01]  /*20ca0*/  STL.64 [R1+0x1ab0], R6 ;  /* 0x001ab00601007387 */ /* 0x000fe20000100a00 */
[----:B------:R-:W-:Y:S03]  /*20cb0*/  HMMA.1688.F32.TF32 R8, R12, R22, R8 ;  /* 0x000000160c08723c */ /* 0x000fe60000081008 */
[----:B--2---:R1:W-:Y:S04]  /*20cc0*/  STL.64 [R1+0x1aa8], R4 ;  /* 0x001aa80401007387 */ /* 0x0043e80000100a00 */
[----:B-1----:R-:W2:Y:S04]  /*20cd0*/  LDL.LU R4, [R1+0xc0] ;  /* 0x0000c00001047983 */ /* 0x002ea80000300800 */
[----:B------:R-:W2:Y:S04]  /*20ce0*/  LDL.LU R5, [R1+0xc4] ;  /* 0x0000c40001057983 */ /* 0x000ea80000300800 */
[----:B------:R-:W2:Y:S04]  /*20cf0*/  LDL.LU R6, [R1+0xc8] ;  /* 0x0000c80001067983 */ /* 0x000ea80000300800 */
[----:B------:R-:W2:Y:S04]  /*20d00*/  LDL.LU R7, [R1+0xcc] ;  /* 0x0000cc0001077983 */ /* 0x000ea80000300800 */
[----:B--2---:R-:W-:Y:S04]  /*20d10*/  STL.64 [R1+0x1ac8], R6 ;  /* 0x001ac80601007387 */ /* 0x004fe80000100a00 */
[----:B------:R1:W-:Y:S04]  /*20d20*/  STL.64 [R1+0x1ac0], R4 ;  /* 0x001ac00401007387 */ /* 0x0003e80000100a00 */
[----:B-1----:R-:W2:Y:S04]  /*20d30*/  LDL.LU R4, [R1+0xd0] ;  /* 0x0000d00001047983 */ /* 0x002ea80000300800 */
[----:B------:R1:W-:Y:S01]  /*20d40*/  STL.64 [R1+0x100], R8 ;  /* 0x0001000801007387 */ /* 0x0003e20000100a00 */
[----:B---3--:R-:W-:-:S03]  /*20d50*/  IMAD.MOV.U32 R7, RZ, RZ, R3 ;  /* 0x000000ffff077224 */ /* 0x008fc600078e0003 */
[----:B------:R3:W-:Y:S01]  /*20d60*/  STL.64 [R1+0x108], R10 ;  /* 0x0001080a01007387 */ /* 0x0007e20000100a00 */
[----:B------:R-:W-:Y:S02]  /*20d70*/  IMAD.MOV.U32 R3, RZ, RZ, R23 ;  /* 0x000000ffff037224 */ /* 0x000fe400078e0017 */
[----:B-1----:R-:W-:Y:S01]  /*20d80*/  IMAD.MOV.U32 R8, RZ, RZ, R22 ;  /* 0x000000ffff087224 */ /* 0x002fe200078e0016 */
[----:B---3--:R-:W2:Y:S04]  /*20d90*/  LDL.LU.64 R10, [R1+0x1b00] ;  /* 0x001b0000010a7983 */ /* 0x008ea80000300a00 */
[----:B------:R-:W3:Y:S04]  /*20da0*/  LDL.LU.64 R22, [R1+0x1af8] ;  /* 0x001af80001167983 */ /* 0x000ee80000300a00 */
[----:B------:R-:W2:Y:S01]  /*20db0*/  LDL.LU.64 R20, [R1+0x1af0] ;  /* 0x001af00001147983 */ /* 0x000ea20000300a00 */
[----:B---3--:R-:W-:-:S15]  /*20dc0*/  HMMA.1688.F32.TF32 R24, R12, R22, R24 ;  /* 0x000000160c18723c */ /* 0x008fde0000081018 */
[----:B------:R-:W-:-:S04]  /*20dd0*/  NOP ;  /* 0x0000000000007918 */ /* 0x000fc80000000000 */
[----:B------:R-:W-:Y:S04]  /*20de0*/  STL.64 [R1+0xf0], R24 ;  /* 0x0000f01801007387 */ /* 0x000fe80000100a00 */
[----:B------:R1:W-:Y:S04]  /*20df0*/  STL.64 [R1+0xf8], R26 ;  /* 0x0000f81a01007387 */ /* 0x0003e80000100a00 */
[----:B-1----:R-:W3:Y:S04]  /*20e00*/  LDL.LU.64 R26, [R1+0x1ae8] ;  /* 0x001ae800011a7983 */ /* 0x002ee80000300a00 */
[----:B------:R-:W2:Y:S01]  /*20e10*/  LDL.LU R24, [R1+0x1ae0] ;  /* 0x001ae00001187983 */ /* 0x000ea20000300800 */
[----:B------:R-:W-:-:S02]  /*20e20*/  IMAD.MOV.U32 R5, RZ, RZ, R29 ;  /* 0x000000ffff057224 */ /* 0x000fc400078e001d */
[----:B----4-:R-:W-:Y:S01]  /*20e30*/  IMAD.MOV.U32 R6, RZ, RZ, R28 ;  /* 0x000000ffff067224 */ /* 0x010fe200078e001c */
[----:B---3--:R-:W-:Y:S01]  /*20e40*/  HMMA.1688.F32.TF32 R12, R12, R26, R16 ;  /* 0x0000001a0c0c723c */ /* 0x008fe20000081010 */
[----:B------:R-:W2:Y:S04]  /*20e50*/  LDL.LU.64 R18, [R1+0x1ad8] ;  /* 0x001ad80001127983 */ /* 0x000ea80000300a00 */
[----:B------:R-:W2:-:S14]  /*20e60*/  LDL.LU.64 R16, [R1+0x1ad0] ;  /* 0x001ad00001107983 */ /* 0x000e9c0000300a00 */
[----:B------:R-:W-:Y:S04]  /*20e70*/  STL.64 [R1+0xe0], R12 ;  /* 0x0000e00c01007387 */ /* 0x000fe80000100a00 */
[----:B------:R1:W-:Y:S04]  /*20e80*/  STL.64 [R1+0xe8], R14 ;  /* 0x0000e80e01007387 */ /* 0x0003e80000100a00 */
[----:B------:R-:W3:Y:S01]  /*20e90*/  LDL R25, [R1+0x3c8] ;  /* 0x0003c80001197983 */ /* 0x000ee20000100800 */
        /* <DEDUP_REMOVED lines=44> */
[----:B-1----:R-:W4:Y:S02]  /*21160*/  LDL.LU.64 R8, [R1+0x1a50] ;  /* 0x001a500001087983 */ /* 0x002f240000300a00 */
[----:B----4-:R-:W-:Y:S02]  /*21170*/  HMMA.1688.F32.TF32 R12, R16, R14, R8 ;  /* 0x0000000e100c723c */ /* 0x010fe40000081008 */
[----:B------:R-:W4:Y:S04]  /*21180*/  LDL.LU.64 R10, [R1+0x1a48] ;  /* 0x001a4800010a7983 */ /* 0x000f280000300a00 */
[----:B------:R-:W4:-:S13]  /*21190*/  LDL.LU.64 R8, [R1+0x1a40] ;  /* 0x001a400001087983 */ /* 0x000f1a0000300a00 */
[----:B------:R-:W-:Y:S04]  /*211a0*/  STL.64 [R1+0x1858], R14 ;  /* 0x0018580e01007387 */ /* 0x000fe80000100a00 */
[----:B------:R-:W-:Y:S04]  /*211b0*/  STL.64 [R1+0x1850], R12 ;  /* 0x0018500c01007387 */ /* 0x000fe80000100a00 */
[----:B---3--:R-:W-:Y:S01]  /*211c0*/  LDSM.16.M88.4 R12, [R25+UR9+0x44100] ;  /* 0x04410009190c783b */ /* 0x008fe20008000200 */
[C---:B----4-:R-:W-:Y:S08]  /*211d0*/  HMMA.1688.F32.TF32 R8, R16.reuse, R22, R8 ;  /* 0x000000161008723c */ /* 0x050ff00000081008 */
[----:B--2---:R-:W-:Y:S01]  /*211e0*/  HMMA.1688.F32.TF32 R16, R16, R26, R4 ;  /* 0x0000001a1010723c */ /* 0x004fe20000081004 */
[----:B------:R-:W-:Y:S04]  /*211f0*/  LDS R4, [R0+UR9+0x10000] ;  /* 0x0100000900047984 */ /* 0x000fe80008000800 */
        /* <DEDUP_REMOVED lines=9> */
[----:B-1----:R1:W-:Y:S04]  /*21290*/  STL.64 [R1+0x50], R16 ;  /* 0x0000501001007387 */ /* 0x0023e80000100a00 */
[----:B------:R3:W-:Y:S04]  /*212a0*/  STL.64 [R1+0x58], R18 ;  /* 0x0000581201007387 */ /* 0x0007e80000100a00 */
[----:B-1----:R-:W4:Y:S04]  /*212b0*/  LDL.LU R16, [R1+0x230] ;  /* 0x0002300001107983 */ /* 0x002f280000300800 */
[----:B------:R-:W-:Y:S04]  /*212c0*/  STL.64 [R1+0x40], R12 ;  /* 0x0000400c01007387 */ /* 0x000fe80000100a00 */
[----:B------:R-:W-:Y:S04]  /*212d0*/  STL.64 [R1+0x48], R14 ;  /* 0x0000480e01007387 */ /* 0x000fe80000100a00 */
[----:B--2---:R-:W-:Y:S04]  /*212e0*/  STL.64 [R1+0x30], R8 ;  /* 0x0000300801007387 */ /* 0x004fe80000100a00 */
[----:B------:R-:W-:Y:S04]  /*212f0*/  STL.64 [R1+0x38], R10 ;  /* 0x0000380a01007387 */ /* 0x000fe80000100a00 */
[----:B------:R-:W4:Y:S01]  /*21300*/  LDL.LU R17, [R1+0x234] ;  /* 0x0002340001117983 */ /* 0x000f220000300800 */
[----:B---3--:R-:W-:-:S02]  /*21310*/  IMAD.MOV.U32 R18, RZ, RZ, R21 ;  /* 0x000000ffff127224 */ /* 0x008fc400078e0015 */
[----:B------:R-:W-:Y:S01]  /*21320*/  IMAD.MOV.U32 R19, RZ, RZ, R20 ;  /* 0x000000ffff137224 */ /* 0x000fe200078e0014 */
[----:B------:R-:W1:Y:S04]  /*21330*/  LDSM.16.M88.4 R8, [R25+UR9+0x4c100] ;  /* 0x04c100091908783b */ /* 0x000e680008000200 */
[----:B------:R-:W2:Y:S04]  /*21340*/  LDSM.16.M88.4 R20, [R25+UR9+0x58100] ;  /* 0x058100091914783b */ /* 0x000ea80008000200 */
[----:B------:R-:W-:Y:S04]  /*21350*/  STL.64 [R1+0x1a18], R18 ;  /* 0x001a181201007387 */ /* 0x000fe80000100a00 */
[----:B------:R-:W3:Y:S04]  /*21360*/  LDSM.16.M88.4 R12, [R25+UR9+0x50100] ;  /* 0x05010009190c783b */ /* 0x000ee80008000200 */
[----:B----4-:R4:W-:Y:S04]  /*21370*/  STL.64 [R1+0x1a10], R16 ;  /* 0x001a101001007387 */ /* 0x0109e80000100a00 */
[----:B----4-:R-:W4:Y:S04]  /*21380*/  LDL.64 R16, [R1+0x40] ;  /* 0x0000400001107983 */ /* 0x010f280000100a00 */
[----:B----4-:R4:W-:Y:S04]  /*21390*/  STL.64 [R1+0x1a28], R16 ;  /* 0x001a281001007387 */ /* 0x0109e80000100a00 */
[----:B----4-:R-:W4:Y:S04]  /*213a0*/  LDL.64 R16, [R1+0x50] ;  /* 0x0000500001107983 */ /* 0x010f280000100a00 */
[----:B-1----:R-:W-:Y:S04]  /*213b0*/  STL.64 [R1+0x20], R8 ;  /* 0x0000200801007387 */ /* 0x002fe80000100a00 */
[----:B------:R-:W-:Y:S04]  /*213c0*/  STL.64 [R1+0x28], R10 ;  /* 0x0000280a01007387 */ /* 0x000fe80000100a00 */
[----:B--2---:R-:W-:Y:S04]  /*213d0*/  STL [R1+0x17dc], R22 ;  /* 0x0017dc1601007387 */ /* 0x004fe80000100800 */
[----:B---3--:R-:W-:Y:S04]  /*213e0*/  STL.64 [R1+0x18], R14 ;  /* 0x0000180e01007387 */ /* 0x008fe80000100a00 */
[----:B------:R1:W-:Y:S04]  /*213f0*/  STL.64 [R1+0x1a20], R12 ;  /* 0x001a200c01007387 */ /* 0x0003e80000100a00 */
[----:B-1----:R-:W2:Y:S04]  /*21400*/  LDL.LU R12, [R1+0x240] ;  /* 0x00024000010c7983 */ /* 0x002ea80000300800 */
[----:B------:R-:W2:Y:S04]  /*21410*/  LDL.LU R13, [R1+0x244] ;  /* 0x00024400010d7983 */ /* 0x000ea80000300800 */
[----:B------:R-:W3:Y:S04]  /*21420*/  LDL.LU R14, [R1+0x248] ;  /* 0x00024800010e7983 */ /* 0x000ee80000300800 */
[----:B------:R-:W3:Y:S04]  /*21430*/  LDL.LU R15, [R1+0x24c] ;  /* 0x00024c00010f7983 */ /* 0x000ee80000300800 */
[----:B---3--:R-:W-:Y:S04]  /*21440*/  STL.64 [R1+0x1a38], R14 ;  /* 0x001a380e01007387 */ /* 0x008fe80000100a00 */
[----:B--2---:R1:W-:Y:S04]  /*21450*/  STL.64 [R1+0x1a30], R12 ;  /* 0x001a300c01007387 */ /* 0x0043e80000100a00 */
[----:B-1----:R-:W4:Y:S04]  /*21460*/  LDL.LU R12, [R1+0x250] ;  /* 0x00025000010c7983 */ /* 0x002f280000300800 */
[----:B------:R-:W4:Y:S04]  /*21470*/  LDL.LU R13, [R1+0x254] ;  /* 0x00025400010d7983 */ /* 0x000f280000300800 */
[----:B------:R-:W4:Y:S04]  /*21480*/  LDL.LU R14, [R1+0x258] ;  /* 0x00025800010e7983 */ /* 0x000f280000300800 */
[----:B------:R-:W4:Y:S04]  /*21490*/  LDL.LU R15, [R1+0x25c] ;  /* 0x00025c00010f7983 */ /* 0x000f280000300800 */
[----:B------:R-:W-:Y:S04]  /*214a0*/  STL [R1+0x17d8], R23 ;  /* 0x0017d81701007387 */ /* 0x000fe80000100800 */
[----:B------:R1:W-:Y:S04]  /*214b0*/  STL.64 [R1+0x19e8], R20 ;  /* 0x0019e81401007387 */ /* 0x0003e80000100a00 */
[----:B-1----:R-:W2:Y:S04]  /*214c0*/  LDL.LU R20, [R1+0x210] ;  /* 0x0002100001147983 */ /* 0x002ea80000300800 */
[----:B------:R-:W2:Y:S04]  /*214d0*/  LDL.LU R21, [R1+0x214] ;  /* 0x0002140001157983 */ /* 0x000ea80000300800 */
[----:B------:R-:W3:Y:S04]  /*214e0*/  LDL.LU R22, [R1+0x218] ;  /* 0x0002180001167983 */ /* 0x000ee80000300800 */
[----:B------:R-:W3:Y:S01]  /*214f0*/  LDL.LU R23, [R1+0x21c] ;  /* 0x00021c0001177983 */ /* 0x000ee20000300800 */
[----:B------:R-:W-:-:S02]  /*21500*/  IMAD.MOV.U32 R19, RZ, RZ, R8 ;  /* 0x000000ffff137224 */ /* 0x000fc400078e0008 */
[----:B------:R-:W-:Y:S02]  /*21510*/  IMAD.MOV.U32 R18, RZ, RZ, R9 ;  /* 0x000000ffff127224 */ /* 0x000fe400078e0009 */
[----:B------:R-:W1:Y:S04]  /*21520*/  LDSM.16.M88.4 R8, [R25+UR9+0x54100] ;  /* 0x054100091908783b */ /* 0x000e680008000200 */
[----:B---3--:R-:W-:Y:S04]  /*21530*/  STL.64 [R1+0x19f8], R22 ;  /* 0x0019f81601007387 */ /* 0x008fe80000100a00 */
[----:B--2---:R2:W-:Y:S04]  /*21540*/  STL.64 [R1+0x19f0], R20 ;  /* 0x0019f01401007387 */ /* 0x0045e80000100a00 */
[----:B--2---:R-:W2:Y:S04]  /*21550*/  LDL.LU R20, [R1+0x220] ;  /* 0x0002200001147983 */ /* 0x004ea80000300800 */
[----:B------:R-:W2:Y:S04]  /*21560*/  LDL.LU R21, [R1+0x224] ;  /* 0x0002240001157983 */ /* 0x000ea80000300800 */
[----:B------:R-:W3:Y:S01]  /*21570*/  LDL.LU R22, [R1+0x228] ;  /* 0x0002280001167983 */ /* 0x000ee20000300800 */
[----:B------:R-:W-:-:S03]  /*21580*/  IMAD.MOV.U32 R23, RZ, RZ, R24 ;  /* 0x000000ffff177224 */ /* 0x000fc600078e0018 */
[----:B------:R-:W1:Y:S01]  /*21590*/  LDSM.16.M88.4 R24, [R25+UR9+0x5c100] ;  /* 0x05c100091918783b */ /* 0x000e620008000200 */
[----:B----4-:R-:W-:Y:S03]  /*215a0*/  HMMA.1688.F32.TF32 R12, R4, R16, R12 ;  /* 0x00000010040c723c */ /* 0x010fe6000008100c */
[----:B---3--:R-:W-:Y:S04]  /*215b0*/  STL.64 [R1+0x1a08], R22 ;  /* 0x001a081601007387 */ /* 0x008fe80000100a00 */
[----:B--2---:R2:W-:Y:S04]  /*215c0*/  STL.64 [R1+0x1a00], R20 ;  /* 0x001a001401007387 */ /* 0x0045e80000100a00 */
[----:B--2---:R-:W2:Y:S04]  /*215d0*/  LDL.64 R20, [R1+0x30] ;  /* 0x0000300001147983 */ /* 0x004ea80000100a00 */
[----:B-1----:R1:W-:Y:S04]  /*215e0*/  STL.64 [R1+0x8], R10 ;  /* 0x0000080a01007387 */ /* 0x0023e80000100a00 */
[----:B------:R-:W-:Y:S04]  /*215f0*/  STL [R1+0x17c4], R26 ;  /* 0x0017c41a01007387 */ /* 0x000fe80000100800 */
[----:B------:R-:W-:Y:S04]  /*21600*/  STL [R1+0x17c0], R27 ;  /* 0x0017c01b01007387 */ /* 0x000fe80000100800 */
[----:B------:R-:W-:Y:S04]  /*21610*/  STL.64 [R1+0x19e0], R24 ;  /* 0x0019e01801007387 */ /* 0x000fe80000100a00 */
[----:B------:R-:W-:Y:S04]  /*21620*/  STL.64 [R1+0x250], R12 ;  /* 0x0002500c01007387 */ /* 0x000fe80000100a00 */
[----:B------:R3:W-:Y:S01]  /*21630*/  STL.64 [R1+0x258], R14 ;  /* 0x0002580e01007387 */ /* 0x0007e20000100a00 */
[----:B-1----:R-:W-:-:S02]  /*21640*/  IMAD.MOV.U32 R11, RZ, RZ, R16 ;  /* 0x000000ffff0b7224 */ /* 0x002fc400078e0010 */
[----:B------:R-:W-:Y:S01]  /*21650*/  IMAD.MOV.U32 R10, RZ, RZ, R17 ;  /* 0x000000ffff0a7224 */ /* 0x000fe200078e0011 */
[----:B---3--:R-:W3:Y:S04]  /*21660*/  LDL.LU.64 R14, [R1+0x1a38] ;  /* 0x001a3800010e7983 */ /* 0x008ee80000300a00 */
[----:B------:R-:W3:Y:S04]  /*21670*/  LDL.LU.64 R12, [R1+0x1a30] ;  /* 0x001a3000010c7983 */ /* 0x000ee80000300a00 */
[----:B------:R-:W3:Y:S01]  /*21680*/  LDL.LU.64 R16, [R1+0x1a28] ;  /* 0x001a280001107983 */ /* 0x000ee20000300a00 */
[----:B------:R-:W-:-:S02]  /*21690*/  IMAD.MOV.U32 R24, RZ, RZ, R19 ;  /* 0x000000ffff187224 */ /* 0x000fc400078e0013 */
[----:B------:R-:W-:Y:S01]  /*216a0*/  IMAD.MOV.U32 R25, RZ, RZ, R18 ;  /* 0x000000ffff197224 */ /* 0x000fe200078e0012 */
[----:B---3--:R-:W-:-:S15]  /*216b0*/  HMMA.1688.F32.TF32 R12, R4, R16, R12 ;  /* 0x00000010040c723c */ /* 0x008fde000008100c */
[----:B------:R-:W-:-:S04]  /*216c0*/  NOP ;  /* 0x0000000000007918 */ /* 0x000fc80000000000 */
[----:B------:R1:W-:Y:S04]  /*216d0*/  STL.64 [R1+0x240], R12 ;  /* 0x0002400c01007387 */ /* 0x0003e80000100a00 */
[----:B------:R3:W-:Y:S04]  /*216e0*/  STL.64 [R1+0x248], R14 ;  /* 0x0002480e01007387 */ /* 0x0007e80000100a00 */
[----:B-1----:R-:W4:Y:S01]  /*216f0*/  LDL.LU.64 R12, [R1+0x1a20] ;  /* 0x001a2000010c7983 */ /* 0x002f220000300a00 */
[----:B---3--:R-:W-:Y:S02]  /*21700*/  IMAD.MOV.U32 R15, RZ, RZ, R16 ;  /* 0x000000ffff0f7224 */ /* 0x008fe400078e0010 */
[----:B------:R-:W-:Y:S01]  /*21710*/  IMAD.MOV.U32 R14, RZ, RZ, R17 ;  /* 0x000000ffff0e7224 */ /* 0x000fe200078e0011 */
        /* <DEDUP_REMOVED lines=9> */
[----:B------:R-:W2:Y:S02]  /*217b0*/  LDL.LU.64 R20, [R1+0x1a00] ;  /* 0x001a000001147983 */ /* 0x000ea40000300a00 */
[C---:B--2---:R-:W-:Y:S02]  /*217c0*/  HMMA.1688.F32.TF32 R24, R4.reuse, R24, R20 ;  /* 0x000000180418723c */ /* 0x044fe40000081014 */
[----:B------:R-:W2:Y:S04]  /*217d0*/  LDL.LU.64 R22, [R1+0x19f8] ;  /* 0x0019f80001167983 */ /* 0x000ea80000300a00 */
[----:B------:R-:W2:Y:S04]  /*217e0*/  LDL.LU.64 R20, [R1+0x19f0] ;  /* 0x0019f00001147983 */ /* 0x000ea80000300a00 */
[----:B----4-:R1:W-:Y:S09]  /*217f0*/  STL.64 [R1+0x1978], R12 ;  /* 0x0019780c01007387 */ /* 0x0103f20000100a00 */
[----:B------:R-:W-:Y:S04]  /*21800*/  STL.64 [R1+0x220], R24 ;  /* 0x0002201801007387 */ /* 0x000fe80000100a00 */
[----:B------:R-:W-:Y:S01]  /*21810*/  STL.64 [R1+0x228], R26 ;  /* 0x0002281a01007387 */ /* 0x000fe20000100a00 */
[----:B--2---:R-:W-:Y:S03]  /*21820*/  HMMA.1688.F32.TF32 R20, R4, R12, R20 ;  /* 0x0000000c0414723c */ /* 0x004fe60000081014 */
[----:B-1----:R-:W2:-:S15]  /*21830*/  LDL.LU.64 R12, [R1+0x20] ;  /* 0x00002000010c7983 */ /* 0x002e9e0000300a00 */
[----:B------:R-:W-:Y:S01]  /*21840*/  NOP ;  /* 0x0000000000007918 */ /* 0x000fe20000000000 */
[----:B------:R-:W-:Y:S04]  /*21850*/  STL.64 [R1+0x210], R20 ;  /* 0x0002101401007387 */ /* 0x000fe80000100a00 */
[----:B------:R-:W-:Y:S04]  /*21860*/  STL.64 [R1+0x218], R22 ;  /* 0x0002181601007387 */ /* 0x000fe80000100a00 */
[----:B--2---:R1:W-:Y:S02]  /*21870*/  STL.64 [R1+0x1990], R12 ;  /* 0x0019900c01007387 */ /* 0x0043e40000100a00 */
[----:B-1----:R-:W-:-:S02]  /*21880*/  IMAD.MOV.U32 R12, RZ, RZ, R17 ;  /* 0x000000ffff0c7224 */ /* 0x002fc400078e0011 */
[----:B------:R-:W-:-:S05]  /*21890*/  IMAD.MOV.U32 R13, RZ, RZ, R16 ;  /* 0x000000ffff0d7224 */ /* 0x000fca00078e0010 */
[----:B------:R1:W-:Y:S04]  /*218a0*/  STL.64 [R1+0x19a8], R12 ;  /* 0x0019a80c01007387 */ /* 0x0003e80000100a00 */
[----:B------:R-:W2:Y:S04]  /*218b0*/  LDL.LU R16, [R1+0x160] ;  /* 0x0001600001107983 */ /* 0x000ea80000300800 */
[----:B------:R-:W2:Y:S04]  /*218c0*/  LDL.LU R17, [R1+0x164] ;  /* 0x0001640001117983 */ /* 0x000ea80000300800 */
[----:B------:R-:W3:Y:S04]  /*218d0*/  LDL.LU R18, [R1+0x168] ;  /* 0x0001680001127983 */ /* 0x000ee80000300800 */
[----:B------:R-:W3:Y:S01]  /*218e0*/  LDL.LU R19, [R1+0x16c] ;  /* 0x00016c0001137983 */ /* 0x000ee20000300800 */
[----:B-1----:R-:W-:-:S02]  /*218f0*/  IMAD.MOV.U32 R12, RZ, RZ, R15 ;  /* 0x000000ffff0c7224 */ /* 0x002fc400078e000f */
[----:B------:R-:W-:-:S05]  /*21900*/  IMAD.MOV.U32 R13, RZ, RZ, R14 ;  /* 0x000000ffff0d7224 */ /* 0x000fca00078e000e */
[----:B------:R-:W-:Y:S04]  /*21910*/  STL.64 [R1+0x19c0], R12 ;  /* 0x0019c00c01007387 */ /* 0x000fe80000100a00 */
[----:B---3--:R-:W-:Y:S04]  /*21920*/  STL.64 [R1+0x1960], R18 ;  /* 0x0019601201007387 */ /* 0x008fe80000100a00 */
[----:B--2---:R1:W-:Y:S04]  /*21930*/  STL.64 [R1+0x1958], R16 ;  /* 0x0019581001007387 */ /* 0x0043e80000100a00 */
[----:B-1----:R-:W2:Y:S04]  /*21940*/  LDL.LU R16, [R1+0x180] ;  /* 0x0001800001107983 */ /* 0x002ea80000300800 */
[----:B------:R-:W2:Y:S04]  /*21950*/  LDL.LU R17, [R1+0x184] ;  /* 0x0001840001117983 */ /* 0x000ea80000300800 */
[----:B------:R-:W3:Y:S04]  /*21960*/  LDL.LU R18, [R1+0x188] ;  /* 0x0001880001127983 */ /* 0x000ee80000300800 */
[----:B------:R-:W3:Y:S01]  /*21970*/  LDL.LU R19, [R1+0x18c] ;  /* 0x00018c0001137983 */ /* 0x000ee20000300800 */
[----:B------:R-:W-:-:S02]  /*21980*/  IMAD.MOV.U32 R12, RZ, RZ, R11 ;  /* 0x000000ffff0c7224 */ /* 0x000fc400078e000b */
[----:B------:R-:W-:-:S05]  /*21990*/  IMAD.MOV.U32 R13, RZ, RZ, R10 ;  /* 0x000000ffff0d7224 */ /* 0x000fca00078e000a */
[----:B------:R1:W-:Y:S04]  /*219a0*/  STL.64 [R1+0x19d8], R12 ;  /* 0x0019d80c01007387 */ /* 0x0003e80000100a00 */
[----:B-1----:R-:W4:Y:S04]  /*219b0*/  LDL.LU R12, [R1+0x1e0] ;  /* 0x0001e000010c7983 */ /* 0x002f280000300800 */
        /* <DEDUP_REMOVED lines=11> */
[----:B---3--:R-:W-:Y:S04]  /*21a70*/  STL.64 [R1+0x1970], R18 ;  /* 0x0019701201007387 */ /* 0x008fe80000100a00 */
[----:B--2---:R1:W-:Y:S04]  /*21a80*/  STL.64 [R1+0x1968], R16 ;  /* 0x0019681001007387 */ /* 0x0043e80000100a00 */
        /* <DEDUP_REMOVED lines=16> */
[C---:B----4-:R-:W-:Y:S03]  /*21b90*/  HMMA.1688.F32.TF32 R20, R4.reuse, R8, R20 ;  /* 0x000000080414723c */ /* 0x050fe60000081014 */
        /* <DEDUP_REMOVED lines=12> */
[----:B------:R1:W-:Y:S04]  /*21c60*/  STL.64 [R1+0x200], R20 ;  /* 0x0002001401007387 */ /* 0x0003e80000100a00 */
[----:B------:R-:W-:Y:S04]  /*21c70*/  STL.64 [R1+0x208], R22 ;  /* 0x0002081601007387 */ /* 0x000fe80000100a00 */
[----:B-1----:R-:W3:Y:S02]  /*21c80*/  LDL.LU.64 R20, [R1+0x19e8] ;  /* 0x0019e80001147983 */ /* 0x002ee40000300a00 */
[----:B---3--:R-:W-:-:S15]  /*21c90*/  HMMA.1688.F32.TF32 R24, R4, R20, R24 ;  /* 0x000000140418723c */ /* 0x008fde0000081018 */
[----:B------:R-:W-:-:S04]  /*21ca0*/  NOP ;  /* 0x0000000000007918 */ /* 0x000fc80000000000 */
[----:B------:R1:W-:Y:S04]  /*21cb0*/  STL.64 [R1+0x1f0], R24 ;  /* 0x0001f01801007387 */ /* 0x0003e80000100a00 */
[----:B------:R-:W-:Y:S04]  /*21cc0*/  STL.64 [R1+0x1f8], R26 ;  /* 0x0001f81a01007387 */ /* 0x000fe80000100a00 */
[----:B-1----:R-:W3:Y:S02]  /*21cd0*/  LDL.LU.64 R24, [R1+0x19e0] ;  /* 0x0019e00001187983 */ /* 0x002ee40000300a00 */
[----:B---3--:R-:W-:Y:S02]  /*21ce0*/  HMMA.1688.F32.TF32 R4, R4, R24, R12 ;  /* 0x000000180404723c */ /* 0x008fe4000008100c */
[----:B------:R-:W2:-:S15]  /*21cf0*/  LDL.LU.64 R12, [R1+0x19d8] ;  /* 0x0019d800010c7983 */ /* 0x000e9e0000300a00 */
[----:B------:R-:W-:Y:S02]  /*21d00*/  NOP ;  /* 0x0000000000007918 */ /* 0x000fe40000000000 */
[----:B------:R-:W-:Y:S01]  /*21d10*/  IMAD.MOV.U32 R22, RZ, RZ, R6 ;  /* 0x000000ffff167224 */ /* 0x000fe200078e0006 */
[----:B------:R-:W-:Y:S01]  /*21d20*/  STL.64 [R1+0x1e0], R4 ;  /* 0x0001e00401007387 */ /* 0x000fe20000100a00 */
[----:B------:R-:W-:-:S03]  /*21d30*/  IMAD.MOV.U32 R23, RZ, RZ, R7 ;  /* 0x000000ffff177224 */ /* 0x000fc600078e0007 */
        /* <DEDUP_REMOVED lines=22> */
[----:B------:R-:W-:-:S03]  /*21ea0*/  IMAD.MOV.U32 R26, RZ, RZ, R14 ;  /* 0x000000ffff1a7224 */ /* 0x000fc600078e000e */
[----:B------:R-:W-:Y:S04]  /*21eb0*/  STL [R1+0x17cc], R27 ;  /* 0x0017cc1b01007387 */ /* 0x000fe80000100800 */
[----:B------:R-:W-:Y:S01]  /*21ec0*/  STL [R1+0x17c8], R26 ;  /* 0x0017c81a01007387 */ /* 0x000fe20000100800 */
[----:B--2---:R-:W-:Y:S01]  /*21ed0*/  HMMA.1688.F32.TF32 R16, R4, R12, R16 ;  /* 0x0000000c0410723c */ /* 0x004fe20000081010 */
[----:B------:R-:W-:Y:S02]  /*21ee0*/  IMAD.MOV.U32 R11, RZ, RZ, R12 ;  /* 0x000000ffff0b7224 */ /* 0x000fe400078e000c */
        /* <DEDUP_REMOVED lines=20> */
[----:B------:R-:W-:Y:S01]  /*22030*/  IMAD.MOV.U32 R27, RZ, RZ, R18 ;  /* 0x000000ffff1b7224 */ /* 0x000fe200078e0012 */
[----:B------:R1:W-:Y:S01]  /*22040*/  STL.64 [R1+0x180], R16 ;  /* 0x0001801001007387 */ /* 0x0003e20000100a00 */
[----:B------:R-:W-:-:S03]  /*22050*/  IMAD.MOV.U32 R26, RZ, RZ, R19 ;  /* 0x000000ffff1a7224 */ /* 0x000fc600078e0013 */
[----:B------:R-:W2:Y:S04]  /*22060*/  LDL.LU.64 R18, [R1+0x1960] ;  /* 0x0019600001127983 */ /* 0x000ea80000300a00 */
[----:B-1----:R-:W2:Y:S01]  /*22070*/  LDL.LU.64 R16, [R1+0x1958] ;  /* 0x0019580001107983 */ /* 0x002ea20000300a00 */
[C---:B---3--:R-:W-:Y:S03]  /*22080*/  HMMA.1688.F32.TF32 R12, R4.reuse, R20, R12 ;  /* 0x00000014040c723c */ /* 0x048fe6000008100c */
[----:B------:R-:W-:Y:S04]  /*22090*/  STL.64 [R1+0x1908], R8 ;  /* 0x0019080801007387 */ /* 0x000fe80000100a00 */
[----:B------:R-:W-:Y:S04]  /*220a0*/  STL [R1+0x180c], R26 ;  /* 0x00180c1a01007387 */ /* 0x000fe80000100800 */
[----:B------:R-:W-:Y:S04]  /*220b0*/  STL [R1+0x1808], R27 ;  /* 0x0018081b01007387 */ /* 0x000fe80000100800 */
[----:B------:R-:W-:Y:S04]  /*220c0*/  STL.64 [R1+0x18f0], R22 ;  /* 0x0018f01601007387 */ /* 0x000fe80000100a00 */
[----:B------:R-:W-:Y:S04]  /*220d0*/  STL.64 [R1+0x18e8], R20 ;  /* 0x0018e81401007387 */ /* 0x000fe80000100a00 */
[----:B------:R1:W-:Y:S04]  /*220e0*/  STL.64 [R1+0x170], R12 ;  /* 0x0001700c01007387 */ /* 0x0003e80000100a00 */
[----:B------:R3:W-:Y:S04]  /*220f0*/  STL.64 [R1+0x178], R14 ;  /* 0x0001780e01007387 */ /* 0x0007e80000100a00 */
[----:B-1----:R-:W4:Y:S01]  /*22100*/  LDL.LU R12, [R1+0x150] ;  /* 0x00015000010c7983 */ /* 0x002f220000300800 */
[----:B--2---:R-:W-:-:S15]  /*22110*/  HMMA.1688.F32.TF32 R4, R4, R24, R16 ;  /* 0x000000180404723c */ /* 0x004fde0000081010 */
[----:B------:R-:W-:-:S04]  /*22120*/  NOP ;  /* 0x0000000000007918 */ /* 0x000fc80000000000 */
[----:B------:R-:W-:Y:S04]  /*22130*/  STL.64 [R1+0x160], R4 ;  /* 0x0001600401007387 */ /* 0x000fe80000100a00 */
[----:B------:R-:W-:Y:S04]  /*22140*/  STL.64 [R1+0x168], R6 ;  /* 0x0001680601007387 */ /* 0x000fe80000100a00 */
[----:B------:R-:W4:Y:S04]  /*22150*/  LDL.LU R13, [R1+0x154] ;  /* 0x00015400010d7983 */ /* 0x000f280000300800 */
[----:B---3--:R-:W4:Y:S04]  /*22160*/  LDL.LU R14, [R1+0x158] ;  /* 0x00015800010e7983 */ /* 0x008f280000300800 */
[----:B------:R-:W4:Y:S04]  /*22170*/  LDL.LU R15, [R1+0x15c] ;  /* 0x00015c00010f7983 */ /* 0x000f280000300800 */
[----:B------:R1:W-:Y:S01]  /*22180*/  STL.64 [R1+0x1930], R24 ;  /* 0x0019301801007387 */ /* 0x0003e20000100a00 */
[----:B------:R-:W-:-:S02]  /*22190*/  IMAD.MOV.U32 R18, RZ, RZ, R28 ;  /* 0x000000ffff127224 */ /* 0x000fc400078e001c */
[----:B------:R-:W-:Y:S02]  /*221a0*/  IMAD.MOV.U32 R19, RZ, RZ, R3 ;  /* 0x000000ffff137224 */ /* 0x000fe400078e0003 */
[----:B------:R-:W-:Y:S01]  /*221b0*/  IMAD.MOV.U32 R17, RZ, RZ, R29 ;  /* 0x000000ffff117224 */ /* 0x000fe200078e001d */
[----:B------:R-:W-:Y:S04]  /*221c0*/  LDS R4, [R0+UR9+0x10200] ;  /* 0x0102000900047984 */ /* 0x000fe80008000800 */
[----:B------:R-:W-:Y:S04]  /*221d0*/  LDS R6, [R0+UR9+0x11200] ;  /* 0x0112000900067984 */ /* 0x000fe80008000800 */
[----:B------:R-:W-:Y:S04]  /*221e0*/  LDS R5, [R2+UR9+0x10200] ;  /* 0x0102000902057984 */ /* 0x000fe80008000800 */
[----:B------:R-:W4:Y:S04]  /*221f0*/  LDS R7, [R2+UR9+0x11200] ;  /* 0x0112000902077984 */ /* 0x000f280008000800 */
[----:B-1----:R-:W2:Y:S04]  /*22200*/  LDL.LU.64 R24, [R1+0x40] ;  /* 0x0000400001187983 */ /* 0x002ea80000300a00 */
[----:B--2---:R1:W-:Y:S04]  /*22210*/  STL.64 [R1+0x1938], R24 ;  /* 0x0019381801007387 */ /* 0x0043e80000100a00 */
[----:B-1----:R-:W4:Y:S04]  /*22220*/  LDL.LU.64 R24, [R1+0x50] ;  /* 0x0000500001187983 */ /* 0x002f280000300a00 */
[----:B------:R-:W2:Y:S04]  /*22230*/  LDL.LU R20, [R1+0x130] ;  /* 0x0001300001147983 */ /* 0x000ea80000300800 */
        /* <DEDUP_REMOVED lines=9> */
[----:B------:R-:W3:Y:S04]  /*222d0*/  LDL.LU R16, [R1+0x90] ;  /* 0x0000900001107983 */ /* 0x000ee80000300800 */
[----:B------:R-:W2:Y:S04]  /*222e0*/  LDL.LU R29, [R1+0x1950] ;  /* 0x00195000011d7983 */ /* 0x000ea80000300800 */
[----:B------:R-:W2:Y:S04]  /*222f0*/  LDL.LU R28, [R1+0x194c] ;  /* 0x00194c00011c7983 */ /* 0x000ea80000300800 */
[----:B------:R-:W2:Y:S04]  /*22300*/  LDL.LU R3, [R1+0x1948] ;  /* 0x0019480001037983 */ /* 0x000ea80000300800 */
[----:B------:R-:W-:Y:S01]  /*22310*/  STL.64 [R1+0x1878], R18 ;  /* 0x0018781201007387 */ /* 0x000fe20000100a00 */
[----:B----4-:R-:W-:Y:S03]  /*22320*/  HMMA.1688.F32.TF32 R12, R4, R24, R12 ;  /* 0x00000018040c723c */ /* 0x010fe6000008100c */
[----:B---3--:R1:W-:Y:S04]  /*22330*/  STL.64 [R1+0x1870], R16 ;  /* 0x0018701001007387 */ /* 0x0083e80000100a00 */
[----:B------:R-:W3:Y:S04]  /*22340*/  LDL.LU R8, [R1+0x110] ;  /* 0x0001100001087983 */ /* 0x000ee80000300800 */
[----:B------:R-:W3:Y:S01]  /*22350*/  LDL.LU R9, [R1+0x114] ;  /* 0x0001140001097983 */ /* 0x000ee20000300800 */
[----:B-1----:R-:W-:-:S02]  /*22360*/  IMAD.MOV.U32 R17, RZ, RZ, R10 ;  /* 0x000000ffff117224 */ /* 0x002fc400078e000a */
[----:B------:R-:W-:Y:S01]  /*22370*/  IMAD.MOV.U32 R16, RZ, RZ, R11 ;  /* 0x000000ffff107224 */ /* 0x000fe200078e000b */
[----:B------:R-:W4:Y:S04]  /*22380*/  LDL.LU R10, [R1+0x118] ;  /* 0x00011800010a7983 */ /* 0x000f280000300800 */
[----:B------:R-:W4:Y:S04]  /*22390*/  LDL.LU R11, [R1+0x11c] ;  /* 0x00011c00010b7983 */ /* 0x000f280000300800 */
[----:B----4-:R-:W-:Y:S04]  /*223a0*/  STL.64 [R1+0x1918], R10 ;  /* 0x0019180a01007387 */ /* 0x010fe80000100a00 */
[----:B---3--:R1:W-:Y:S04]  /*223b0*/  STL.64 [R1+0x1910], R8 ;  /* 0x0019100801007387 */ /* 0x0083e80000100a00 */
[----:B-1----:R-:W3:Y:S04]  /*223c0*/  LDL.LU.64 R8, [R1+0x30] ;  /* 0x0000300001087983 */ /* 0x002ee80000300a00 */
[----:B------:R1:W-:Y:S04]  /*223d0*/  STL.64 [R1+0x150], R12 ;  /* 0x0001500c01007387 */ /* 0x0003e80000100a00 */
[----:B------:R4:W-:Y:S04]  /*223e0*/  STL.64 [R1+0x158], R14 ;  /* 0x0001580e01007387 */ /* 0x0009e80000100a00 */
[----:B-1----:R-:W2:Y:S01]  /*223f0*/  LDL.LU.64 R12, [R1+0x1940] ;  /* 0x00194000010c7983 */ /* 0x002ea20000300a00 */
[----:B----4-:R-:W-:-:S02]  /*22400*/  IMAD.MOV.U32 R15, RZ, RZ, R24 ;  /* 0x000000ffff0f7224 */ /* 0x010fc400078e0018 */
[----:B------:R-:W-:Y:S02]  /*22410*/  IMAD.MOV.U32 R14, RZ, RZ, R25 ;  /* 0x000000ffff0e7224 */ /* 0x000fe400078e0019 */
[----:B------:R-:W2:Y:S02]  /*22420*/  LDL.LU.64 R24, [R1+0x1938] ;  /* 0x0019380001187983 */ /* 0x000ea40000300a00 */
[----:B--2---:R-:W-:Y:S01]  /*22430*/  HMMA.1688.F32.TF32 R20, R4, R24, R20 ;  /* 0x000000180414723c */ /* 0x004fe20000081014 */
[----:B------:R-:W-:Y:S02]  /*22440*/  IMAD.MOV.U32 R19, RZ, RZ, R24 ;  /* 0x000000ffff137224 */ /* 0x000fe400078e0018 */
[----:B------:R-:W-:Y:S02]  /*22450*/  IMAD.MOV.U32 R18, RZ, RZ, R25 ;  /* 0x000000ffff127224 */ /* 0x000fe400078e0019 */
[----:B------:R-:W2:-:S14]  /*22460*/  LDL.LU.64 R24, [R1+0x1930] ;  /* 0x0019300001187983 */ /* 0x000e9c0000300a00 */
[----:B------:R-:W-:Y:S01]  /*22470*/  IMAD.MOV.U32 R26, RZ, RZ, R22 ;  /* 0x000000ffff1a7224 */ /* 0x000fe200078e0016 */
[----:B------:R1:W-:Y:S01]  /*22480*/  STL.64 [R1+0x140], R20 ;  /* 0x0001401401007387 */ /* 0x0003e20000100a00 */
[----:B------:R-:W-:-:S03]  /*22490*/  IMAD.MOV.U32 R27, RZ, RZ, R23 ;  /* 0x000000ffff1b7224 */ /* 0x000fc600078e0017 */
[----:B------:R-:W3:Y:S04]  /*224a0*/  LDL.LU.64 R22, [R1+0x1928] ;  /* 0x0019280001167983 */ /* 0x000ee80000300a00 */
[----:B-1----:R-:W3:Y:S04]  /*224b0*/  LDL.LU.64 R20, [R1+0x1920] ;  /* 0x0019200001147983 */ /* 0x002ee80000300a00 */
[----:B------:R-:W-:Y:S04]  /*224c0*/  STL.64 [R1+0x18e0], R26 ;  /* 0x0018e01a01007387 */ /* 0x000fe80000100a00 */
[----:B--2---:R1:W-:Y:S04]  /*224d0*/  STL.64 [R1+0x18d8], R24 ;  /* 0x0018d81801007387 */ /* 0x0043e80000100a00 */
[----:B-1----:R-:W2:Y:S04]  /*224e0*/  LDL.LU R24, [R1+0x120] ;  /* 0x0001200001187983 */ /* 0x002ea80000300800 */
[----:B------:R-:W2:Y:S04]  /*224f0*/  LDL.LU R25, [R1+0x124] ;  /* 0x0001240001197983 */ /* 0x000ea80000300800 */
[----:B------:R-:W2:Y:S04]  /*22500*/  LDL.LU R26, [R1+0x128] ;  /* 0x00012800011a7983 */ /* 0x000ea80000300800 */
[----:B------:R-:W2:Y:S01]  /*22510*/  LDL.LU R27, [R1+0x12c] ;  /* 0x00012c00011b7983 */ /* 0x000ea20000300800 */
[----:B---3--:R-:W-:-:S15]  /*22520*/  HMMA.1688.F32.TF32 R20, R4, R8, R20 ;  /* 0x000000080414723c */ /* 0x008fde0000081014 */
[----:B------:R-:W-:-:S04]  /*22530*/  NOP ;  /* 0x0000000000007918 */ /* 0x000fc80000000000 */
[----:B------:R1:W-:Y:S04]  /*22540*/  STL.64 [R1+0x130], R20 ;  /* 0x0001301401007387 */ /* 0x0003e80000100a00 */
[----:B------:R-:W-:Y:S04]  /*22550*/  STL.64 [R1+0x138], R22 ;  /* 0x0001381601007387 */ /* 0x000fe80000100a00 */
[----:B------:R-:W3:Y:S01]  /*22560*/  LDL.LU.64 R10, [R1+0x1918] ;  /* 0x00191800010a7983 */ /* 0x000ee20000300a00 */
[----:B-1----:R-:W-:Y:S02]  /*22570*/  IMAD.MOV.U32 R21, RZ, RZ, R8 ;  /* 0x000000ffff157224 */ /* 0x002fe400078e0008 */
[----:B------:R-:W-:-:S02]  /*22580*/  IMAD.MOV.U32 R20, RZ, RZ, R9 ;  /* 0x000000ffff147224 */ /* 0x000fc400078e0009 */
[----:B------:R-:W3:Y:S04]  /*22590*/  LDL.LU.64 R8, [R1+0x1910] ;  /* 0x0019100001087983 */ /* 0x000ee80000300a00 */
[----:B------:R1:W-:Y:S01]  /*225a0*/  STL.64 [R1+0x1888], R16 ;  /* 0x0018881001007387 */ /* 0x0003e20000100a00 */
[----:B--2---:R-:W-:Y:S01]  /*225b0*/  HMMA.1688.F32.TF32 R24, R4, R16, R24 ;  /* 0x000000100418723c */ /* 0x004fe20000081018 */
[----:B-1----:R-:W-:Y:S02]  /*225c0*/  IMAD.MOV.U32 R16, RZ, RZ, R21 ;  /* 0x000000ffff107224 */ /* 0x002fe400078e0015 */
        /* <DEDUP_REMOVED lines=10> */
[----:B------:R-:W2:Y:S04]  /*22670*/  LDL.LU R22, [R1+0x108] ;  /* 0x0001080001167983 */ /* 0x000ea80000300800 */
[----:B------:R-:W2:Y:S04]  /*22680*/  LDL.LU R23, [R1+0x10c] ;  /* 0x00010c0001177983 */ /* 0x000ea80000300800 */
[----:B------:R-:W4:Y:S04]  /*22690*/  LDL.LU R24, [R1+0xf0] ;  /* 0x0000f00001187983 */ /* 0x000f280000300800 */
[----:B------:R-:W4:Y:S04]  /*226a0*/  LDL.LU R25, [R1+0xf4] ;  /* 0x0000f40001197983 */ /* 0x000f280000300800 */
[----:B------:R-:W4:Y:S01]  /*226b0*/  LDL.LU R26, [R1+0xf8] ;  /* 0x0000f800011a7983 */ /* 0x000f220000300800 */
[----:B---3--:R-:W-:Y:S03]  /*226c0*/  HMMA.1688.F32.TF32 R8, R4, R12, R8 ;  /* 0x0000000c0408723c */ /* 0x008fe60000081008 */
[----:B------:R-:W4:Y:S01]  /*226d0*/  LDL.LU R27, [R1+0xfc] ;  /* 0x0000fc00011b7983 */ /* 0x000f220000300800 */
[----:B-1----:R-:W-:-:S02]  /*226e0*/  IMAD.MOV.U32 R16, RZ, RZ, R15 ;  /* 0x000000ffff107224 */ /* 0x002fc400078e000f */
[----:B------:R-:W-:-:S05]  /*226f0*/  IMAD.MOV.U32 R17, RZ, RZ, R14 ;  /* 0x000000ffff117224 */ /* 0x000fca00078e000e */
[----:B------:R1:W-:Y:S04]  /*22700*/  STL.64 [R1+0x18d0], R16 ;  /* 0x0018d01001007387 */ /* 0x0003e80000100a00 */
[----:B-1----:R-:W3:Y:S04]  /*22710*/  LDL.LU R16, [R1+0xe0] ;  /* 0x0000e00001107983 */ /* 0x002ee80000300800 */
[----:B------:R-:W3:Y:S04]  /*22720*/  LDL.LU R17, [R1+0xe4] ;  /* 0x0000e40001117983 */ /* 0x000ee80000300800 */
[----:B------:R-:W3:Y:S04]  /*22730*/  LDL.LU R18, [R1+0xe8] ;  /* 0x0000e80001127983 */ /* 0x000ee80000300800 */
[----:B------:R-:W3:Y:S04]  /*22740*/  LDL.LU R19, [R1+0xec] ;  /* 0x0000ec0001137983 */ /* 0x000ee80000300800 */
        /* <DEDUP_REMOVED lines=17> */
[----:B------:R-:W-:Y:S01]  /*22860*/  STL.64 [R1+0x18b0], R14 ;  /* 0x0018b00e01007387 */ /* 0x000fe20000100a00 */
[C---:B------:R-:W-:Y:S03]  /*22870*/  HMMA.1688.F32.TF32 R20, R4.reuse, R8, R20 ;  /* 0x000000080414723c */ /* 0x040fe60000081014 */
        /* <DEDUP_REMOVED lines=8> */
[----:B------:R-:W-:Y:S04]  /*22900*/  STL.64 [R1+0x100], R20 ;  /* 0x0001001401007387 */ /* 0x000fe80000100a00 */
[----:B------:R1:W-:Y:S04]  /*22910*/  STL.64 [R1+0x108], R22 ;  /* 0x0001081601007387 */ /* 0x0003e80000100a00 */
[----:B-1----:R-:W2:Y:S04]  /*22920*/  LDL.LU.64 R22, [R1+0x18f0] ;  /* 0x0018f00001167983 */ /* 0x002ea80000300a00 */
[----:B------:R-:W4:Y:S02]  /*22930*/  LDL.LU.64 R20, [R1+0x18e8] ;  /* 0x0018e80001147983 */ /* 0x000f240000300a00 */
[----:B----4-:R-:W-:-:S15]  /*22940*/  HMMA.1688.F32.TF32 R24, R4, R20, R24 ;  /* 0x000000140418723c */ /* 0x010fde0000081018 */
[----:B------:R-:W-:-:S04]  /*22950*/  NOP ;  /* 0x0000000000007918 */ /* 0x000fc80000000000 */
[----:B------:R-:W-:Y:S04]  /*22960*/  STL.64 [R1+0xf0], R24 ;  /* 0x0000f01801007387 */ /* 0x000fe80000100a00 */
[----:B------:R1:W-:Y:S04]  /*22970*/  STL.64 [R1+0xf8], R26 ;  /* 0x0000f81a01007387 */ /* 0x0003e80000100a00 */
[----:B-1----:R-:W4:Y:S04]  /*22980*/  LDL.LU.64 R26, [R1+0x18e0] ;  /* 0x0018e000011a7983 */ /* 0x002f280000300a00 */
[----:B------:R-:W2:Y:S01]  /*22990*/  LDL.LU.64 R24, [R1+0x18d8] ;  /* 0x0018d80001187983 */ /* 0x000ea20000300a00 */
[----:B---3--:R-:W-:-:S02]  /*229a0*/  IMAD.MOV.U32 R13, RZ, RZ, R29 ;  /* 0x000000ffff0d7224 */ /* 0x008fc400078e001d */
[----:B------:R-:W-:Y:S02]  /*229b0*/  IMAD.MOV.U32 R14, RZ, RZ, R28 ;  /* 0x000000ffff0e7224 */ /* 0x000fe400078e001c */
        /* <DEDUP_REMOVED lines=48> */
[----:B------:R-:W-:Y:S04]  /*22cc0*/  STL.64 [R1+0x90], R12 ;  /* 0x0000900c01007387 */ /* 0x000fe80000100a00 */
[----:B------:R1:W-:Y:S01]  /*22cd0*/  STL [R1+0x98], R14 ;  /* 0x0000980e01007387 */ /* 0x0003e20000100800 */
[----:B------:R-:W-:-:S03]  /*22ce0*/  IMAD.MOV.U32 R29, RZ, RZ, R15 ;  /* 0x000000ffff1d7224 */ /* 0x000fc600078e000f */
[----:B-1----:R-:W3:Y:S04]  /*22cf0*/  LDL.LU.64 R14, [R1+0x1858] ;  /* 0x00185800010e7983 */ /* 0x002ee80000300a00 */
[----:B------:R-:W3:Y:S04]  /*22d00*/  LDL.LU.64 R12, [R1+0x1850] ;  /* 0x00185000010c7983 */ /* 0x000ee80000300a00 */
[----:B------:R-:W-:Y:S04]  /*22d10*/  STL [R1+0x1704], R29 ;  /* 0x0017041d01007387 */ /* 0x000fe80000100800 */
[----:B------:R-:W2:Y:S01]  /*22d20*/  LDL.LU.64 R10, [R1+0x1848] ;  /* 0x00184800010a7983 */ /* 0x000ea20000300a00 */
[----:B---3--:R-:W-:Y:S03]  /*22d30*/  HMMA.1688.F32.TF32 R12, R4, R8, R12 ;  /* 0x00000008040c723c */ /* 0x008fe6000008100c */
[----:B------:R-:W3:Y:S04]  /*22d40*/  LDL.LU.64 R8, [R1+0x1840] ;  /* 0x0018400001087983 */ /* 0x000ee80000300a00 */
[----:B------:R-:W-:-:S12]  /*22d50*/  STL.64 [R1+0x1820], R22 ;  /* 0x0018201601007387 */ /* 0x000fd80000100a00 */
[----:B------:R-:W-:Y:S04]  /*22d60*/  STL.64 [R1+0x80], R12 ;  /* 0x0000800c01007387 */ /* 0x000fe80000100a00 */
[----:B------:R2:W-:Y:S02]  /*22d70*/  STL.64 [R1+0x88], R14 ;  /* 0x0000880e01007387 */ /* 0x0005e40000100a00 */
[C---:B--2---:R-:W-:Y:S02]  /*22d80*/  HMMA.1688.F32.TF32 R12, R4.reuse, R24, R16 ;  /* 0x00000018040c723c */ /* 0x044fe40000081010 */
[----:B------:R-:W-:Y:S04]  /*22d90*/  LDS R18, [R0+UR9+0x13300] ;  /* 0x0133000900127984 */ /* 0x000fe80008000800 */
[----:B------:R-:W-:Y:S04]  /*22da0*/  LDS R19, [R2+UR9+0x13300] ;  /* 0x0133000902137984 */ /* 0x000fe80008000800 */
[----:B------:R-:W-:Y:S04]  /*22db0*/  LDS R16, [R0+UR9+0x12300] ;  /* 0x0123000900107984 */ /* 0x000fe80008000800 */
[----:B------:R-:W-:Y:S01]  /*22dc0*/  LDS R17, [R2+UR9+0x12300] ;  /* 0x0123000902117984 */ /* 0x000fe20008000800 */
[----:B---3--:R-:W-:Y:S03]  /*22dd0*/  HMMA.1688.F32.TF32 R8, R4, R20, R8 ;  /* 0x000000140408723c */ /* 0x008fe60000081008 */
[----:B------:R-:W-:Y:S04]  /*22de0*/  LDS R4, [R0+UR9+0x12000] ;  /* 0x0120000900047984 */ /* 0x000fe80008000800 */
[----:B------:R-:W-:Y:S04]  /*22df0*/  LDS R6, [R0+UR9+0x13000] ;  /* 0x0130000900067984 */ /* 0x000fe80008000800 */
[----:B------:R-:W-:Y:S04]  /*22e00*/  LDS R5, [R2+UR9+0x12000] ;  /* 0x0120000902057984 */ /* 0x000fe80008000800 */
[----:B------:R-:W-:Y:S04]  /*22e10*/  LDS R7, [R2+UR9+0x13000] ;  /* 0x0130000902077984 */ /* 0x000fe80008000800 */
[----:B------:R-:W-:Y:S04]  /*22e20*/  STL.64 [R1+0x70], R8 ;  /* 0x0000700801007387 */ /* 0x000fe80000100a00 */
[----:B------:R-:W-:Y:S04]  /*22e30*/  STL.64 [R1+0x78], R10 ;  /* 0x0000780a01007387 */ /* 0x000fe80000100a00 */
[----:B------:R-:W-:Y:S04]  /*22e40*/  STL.64 [R1+0x60], R12 ;  /* 0x0000600c01007387 */ /* 0x000fe80000100a00 */
[----:B------:R-:W-:Y:S04]  /*22e50*/  STL [R1+0x6c], R15 ;  /* 0x00006c0f01007387 */ /* 0x000fe80000100800 */
[----:B------:R-:W2:Y:S04]  /*22e60*/  LDL.LU R20, [R1+0x240] ;  /* 0x0002400001147983 */ /* 0x000ea80000300800 */
[----:B------:R-:W2:Y:S04]  /*22e70*/  LDL.LU R21, [R1+0x244] ;  /* 0x0002440001157983 */ /* 0x000ea80000300800 */
[----:B------:R-:W3:Y:S04]  /*22e80*/  LDL.LU R22, [R1+0x248] ;  /* 0x0002480001167983 */ /* 0x000ee80000300800 */
[----:B------:R-:W3:Y:S04]  /*22e90*/  LDL.LU R23, [R1+0x24c] ;  /* 0x00024c0001177983 */ /* 0x000ee80000300800 */
[----:B------:R-:W-:Y:S04]  /*22ea0*/  LDS R10, [R0+UR9+0x13100] ;  /* 0x01310009000a7984 */ /* 0x000fe80008000800 */
[----:B------:R-:W1:Y:S04]  /*22eb0*/  LDS R11, [R2+UR9+0x13100] ;  /* 0x01310009020b7984 */ /* 0x000e680008000800 */
[----:B------:R-:W-:Y:S04]  /*22ec0*/  LDS R8, [R0+UR9+0x12100] ;  /* 0x0121000900087984 */ /* 0x000fe80008000800 */
[----:B------:R-:W1:Y:S01]  /*22ed0*/  LDS R9, [R2+UR9+0x12100] ;  /* 0x0121000902097984 */ /* 0x000e620008000800 */
[----:B------:R-:W-:-:S03]  /*22ee0*/  IMAD.MOV.U32 R29, RZ, RZ, R14 ;  /* 0x000000ffff1d7224 */ /* 0x000fc600078e000e */
[----:B------:R-:W-:Y:S04]  /*22ef0*/  LDS R14, [R0+UR9+0x13200] ;  /* 0x01320009000e7984 */ /* 0x000fe80008000800 */
[----:B------:R-:W1:Y:S04]  /*22f00*/  LDS R15, [R2+UR9+0x13200] ;  /* 0x01320009020f7984 */ /* 0x000e680008000800 */
[----:B------:R-:W-:Y:S04]  /*22f10*/  LDS R12, [R0+UR9+0x12200] ;  /* 0x01220009000c7984 */ /* 0x000fe80008000800 */
[----:B------:R-:W1:Y:S04]  /*22f20*/  LDS R13, [R2+UR9+0x12200] ;  /* 0x01220009020d7984 */ /* 0x000e680008000800 */
[----:B---3--:R3:W-:Y:S04]  /*22f30*/  STL.64 [R1+0x1830], R22 ;  /* 0x0018301601007387 */ /* 0x0087e80000100a00 */
[----:B--2---:R-:W-:Y:S04]  /*22f40*/  STL.64 [R1+0x1828], R20 ;  /* 0x0018281401007387 */ /* 0x004fe80000100a00 */
[----:B---3--:R-:W2:Y:S04]  /*22f50*/  LDL R22, [R1+0x58] ;  /* 0x0000580001167983 */ /* 0x008ea80000100800 */
[----:B------:R-:W2:Y:S04]  /*22f60*/  LDL R23, [R1+0x5c] ;  /* 0x00005c0001177983 */ /* 0x000ea80000100800 */
[----:B----4-:R3:W-:Y:S04]  /*22f70*/  STL.64 [R1+0x1810], R26 ;  /* 0x0018101a01007387 */ /* 0x0107e80000100a00 */
[----:B---3--:R-:W3:Y:S04]  /*22f80*/  LDL.64 R26, [R1+0x38] ;  /* 0x00003800011a7983 */ /* 0x008ee80000100a00 */
[----:B---3--:R3:W-:Y:S04]  /*22f90*/  STL.64 [R1+0x1818], R26 ;  /* 0x0018181a01007387 */ /* 0x0087e80000100a00 */
[----:B---3--:R-:W3:Y:S04]  /*22fa0*/  LDL.64 R26, [R1+0x48] ;  /* 0x00004800011a7983 */ /* 0x008ee80000100a00 */
[----:B---3--:R3:W-:Y:S04]  /*22fb0*/  STL.64 [R1+0x1838], R26 ;  /* 0x0018381a01007387 */ /* 0x0087e80000100a00 */
[----:B------:R-:W2:Y:S04]  /*22fc0*/  LDL.LU R24, [R1+0x250] ;  /* 0x0002500001187983 */ /* 0x000ea80000300800 */
[----:B------:R-:W2:Y:S04]  /*22fd0*/  LDL.LU R25, [R1+0x254] ;  /* 0x0002540001197983 */ /* 0x000ea80000300800 */
[----:B---3--:R-:W2:Y:S04]  /*22fe0*/  LDL.LU R26, [R1+0x258] ;  /* 0x00025800011a7983 */ /* 0x008ea80000300800 */
[----:B------:R-:W2:Y:S04]  /*22ff0*/  LDL.LU R27, [R1+0x25c] ;  /* 0x00025c00011b7983 */ /* 0x000ea80000300800 */
[----:B-1----:R-:W-:Y:S04]  /*23000*/  STL.64 [R1+0x17b8], R10 ;  /* 0x0017b80a01007387 */ /* 0x002fe80000100a00 */
[----:B------:R1:W-:Y:S04]  /*23010*/  STL.64 [R1+0x17b0], R8 ;  /* 0x0017b00801007387 */ /* 0x0003e80000100a00 */
[----:B-1----:R-:W3:Y:S04]  /*23020*/  LDL.LU R8, [R1+0x230] ;  /* 0x0002300001087983 */ /* 0x002ee80000300800 */
[----:B------:R-:W3:Y:S04]  /*23030*/  LDL.LU R9, [R1+0x234] ;  /* 0x0002340001097983 */ /* 0x000ee80000300800 */
[----:B------:R-:W3:Y:S04]  /*23040*/  LDL.LU R10, [R1+0x238] ;  /* 0x00023800010a7983 */ /* 0x000ee80000300800 */
[----:B------:R-:W3:Y:S04]  /*23050*/  LDL.LU R11, [R1+0x23c] ;  /* 0x00023c00010b7983 */ /* 0x000ee80000300800 */
[----:B------:R1:W-:Y:S04]  /*23060*/  STL.64 [R1+0x1728], R14 ;  /* 0x0017280e01007387 */ /* 0x0003e80000100a00 */
[----:B------:R-:W-:Y:S04]  /*23070*/  STL.64 [R1+0x1720], R12 ;  /* 0x0017200c01007387 */ /* 0x000fe80000100a00 */
[----:B-1----:R-:W4:Y:S04]  /*23080*/  LDL R14, [R1+0x28] ;  /* 0x00002800010e7983 */ /* 0x002f280000100800 */
[----:B------:R-:W4:Y:S04]  /*23090*/  LDL R15, [R1+0x2c] ;  /* 0x00002c00010f7983 */ /* 0x000f280000100800 */
[----:B------:R-:W-:Y:S04]  /*230a0*/  STL.64 [R1+0x16a8], R18 ;  /* 0x0016a81201007387 */ /* 0x000fe80000100a00 */
[----:B------:R1:W-:Y:S04]  /*230b0*/  STL.64 [R1+0x16a0], R16 ;  /* 0x0016a01001007387 */ /* 0x0003e80000100a00 */
[----:B-1----:R-:W4:Y:S04]  /*230c0*/  LDL.LU R16, [R1+0x220] ;  /* 0x0002200001107983 */ /* 0x002f280000300800 */
[----:B------:R-:W4:Y:S04]  /*230d0*/  LDL.LU R17, [R1+0x224] ;  /* 0x0002240001117983 */ /* 0x000f280000300800 */
[----:B------:R-:W4:Y:S04]  /*230e0*/  LDL.LU R18, [R1+0x228] ;  /* 0x0002280001127983 */ /* 0x000f280000300800 */
[----:B------:R-:W4:Y:S01]  /*230f0*/  LDL.LU R19, [R1+0x22c] ;  /* 0x00022c0001137983 */ /* 0x000f220000300800 */
[----:B--2---:R-:W-:Y:S03]  /*23100*/  HMMA.1688.F32.TF32 R20, R4, R22, R24 ;  /* 0x000000160414723c */ /* 0x004fe60000081018 */
[----:B------:R-:W2:-:S15]  /*23110*/  LDL.LU.64 R26, [R1+0x1838] ;  /* 0x00183800011a7983 */ /* 0x000e9e0000300a00 */
[----:B------:R-:W-:Y:S01]  /*23120*/  NOP ;  /* 0x0000000000007918 */ /* 0x000fe20000000000 */
[----:B------:R-:W-:Y:S04]  /*23130*/  STL.64 [R1+0x250], R20 ;  /* 0x0002501401007387 */ /* 0x000fe80000100a00 */
[----:B------:R1:W-:Y:S04]  /*23140*/  STL.64 [R1+0x258], R22 ;  /* 0x0002581601007387 */ /* 0x0003e80000100a00 */
[----:B-1----:R-:W3:Y:S04]  /*23150*/  LDL.LU.64 R22, [R1+0x1830] ;  /* 0x0018300001167983 */ /* 0x002ee80000300a00 */
[----:B------:R-:W3:Y:S01]  /*23160*/  LDL.LU.64 R20, [R1+0x1828] ;  /* 0x0018280001147983 */ /* 0x000ee20000300a00 */
[----:B--2---:R-:W-:Y:S01]  /*23170*/  IMAD.MOV.U32 R3, RZ, RZ, R27 ;  /* 0x000000ffff037224 */ /* 0x004fe200078e001b */
[----:B---3--:R-:W-:-:S15]  /*23180*/  HMMA.1688.F32.TF32 R20, R4, R26, R20 ;  /* 0x0000001a0414723c */ /* 0x008fde0000081014 */
[----:B------:R-:W-:-:S04]  /*23190*/  NOP ;  /* 0x0000000000007918 */ /* 0x000fc80000000000 */
[----:B------:R1:W-:Y:S04]  /*231a0*/  STL.64 [R1+0x240], R20 ;  /* 0x0002401401007387 */ /* 0x0003e80000100a00 */
[----:B------:R2:W-:Y:S01]  /*231b0*/  STL.64 [R1+0x248], R22 ;  /* 0x0002481601007387 */ /* 0x0005e20000100a00 */
[----:B-1----:R-:W-:-:S03]  /*231c0*/  IMAD.MOV.U32 R20, RZ, RZ, R26 ;  /* 0x000000ffff147224 */ /* 0x002fc600078e001a */
[----:B--2---:R-:W2:Y:S04]  /*231d0*/  LDL.LU.64 R22, [R1+0x1820] ;  /* 0x0018200001167983 */ /* 0x004ea80000300a00 */
[----:B------:R-:W3:Y:S04]  /*231e0*/  LDL.LU.64 R26, [R1+0x1818] ;  /* 0x00181800011a7983 */ /* 0x000ee80000300a00 */
[----:B--2---:R-:W-:Y:S04]  /*231f0*/  STL.64 [R1+0x17e8], R22 ;  /* 0x0017e81601007387 */ /* 0x004fe80000100a00 */
[----:B------:R3:W-:Y:S02]  /*23200*/  STL [R1+0x17e0], R20 ;  /* 0x0017e01401007387 */ /* 0x0007e40000100800 */
[----:B---3--:R-:W-:Y:S01]  /*23210*/  HMMA.1688.F32.TF32 R20, R4, R26, R8 ;  /* 0x0000001a0414723c */ /* 0x008fe20000081008 */
[----:B------:R-:W-:-:S02]  /*23220*/  IMAD.MOV.U32 R9, RZ, RZ, R26 ;  /* 0x000000ffff097224 */ /* 0x000fc400078e001a */
[----:B------:R-:W-:Y:S02]  /*23230*/  IMAD.MOV.U32 R8, RZ, RZ, R27 ;  /* 0x000000ffff087224 */ /* 0x000fe400078e001b */
[----:B------:R-:W2:-:S14]  /*23240*/  LDL.LU.64 R26, [R1+0x1810] ;  /* 0x00181000011a7983 */ /* 0x000e9c0000300a00 */
[----:B------:R1:W-:Y:S04]  /*23250*/  STL.64 [R1+0x230], R20 ;  /* 0x0002301401007387 */ /* 0x0003e80000100a00 */
[----:B------:R3:W-:Y:S04]  /*23260*/  STL [R1+0x238], R22 ;  /* 0x0002381601007387 */ /* 0x0007e80000100800 */
[----:B------:R-:W-:Y:S04]  /*23270*/  STL.64 [R1+0x17f0], R8 ;  /* 0x0017f00801007387 */ /* 0x000fe80000100a00 */
[----:B------:R-:W2:Y:S04]  /*23280*/  LDL R10, [R1+0x18] ;  /* 0x00001800010a7983 */ /* 0x000ea80000100800 */
[----:B------:R-:W2:Y:S01]  /*23290*/  LDL R11, [R1+0x1c] ;  /* 0x00001c00010b7983 */ /* 0x000ea20000100800 */
[----:B------:R-:W-:-:S03]  /*232a0*/  IMAD.MOV.U32 R24, RZ, RZ, R23 ;  /* 0x000000ffff187224 */ /* 0x000fc600078e0017 */
[----:B-1----:R-:W2:Y:S04]  /*232b0*/  LDL.LU R20, [R1+0x200] ;  /* 0x0002000001147983 */ /* 0x002ea80000300800 */
[----:B------:R-:W2:Y:S04]  /*232c0*/  LDL.LU R21, [R1+0x204] ;  /* 0x0002040001157983 */ /* 0x000ea80000300800 */
[----:B---3--:R-:W3:Y:S04]  /*232d0*/  LDL.LU R22, [R1+0x208] ;  /* 0x0002080001167983 */ /* 0x008ee80000300800 */
[----:B------:R-:W3:Y:S01]  /*232e0*/  LDL.LU R23, [R1+0x20c] ;  /* 0x00020c0001177983 */ /* 0x000ee20000300800 */
[----:B----4-:R-:W-:Y:S03]  /*232f0*/  HMMA.1688.F32.TF32 R16, R4, R14, R16 ;  /* 0x0000000e0410723c */ /* 0x010fe60000081010 */
[----:B---3--:R-:W-:Y:S04]  /*23300*/  STL.64 [R1+0x1800], R22 ;  /* 0x0018001601007387 */ /* 0x008fe80000100a00 */
[----:B--2---:R1:W-:Y:S04]  /*23310*/  STL.64 [R1+0x17f8], R20 ;  /* 0x0017f81401007387 */ /* 0x0043e80000100a00 */
[----:B-1----:R-:W2:Y:S04]  /*23320*/  LDL.LU R20, [R1+0x210] ;  /* 0x0002100001147983 */ /* 0x002ea80000300800 */
[----:B------:R-:W2:Y:S04]  /*23330*/  LDL.LU R21, [R1+0x214] ;  /* 0x0002140001157983 */ /* 0x000ea80000300800 */
[----:B------:R-:W2:Y:S04]  /*23340*/  LDL.LU R22, [R1+0x218] ;  /* 0x0002180001167983 */ /* 0x000ea80000300800 */
[----:B------:R-:W2:Y:S04]  /*23350*/  LDL.LU R23, [R1+0x21c] ;  /* 0x00021c0001177983 */ /* 0x000ea80000300800 */
[----:B------:R-:W-:Y:S04]  /*23360*/  STL [R1+0x1608], R24 ;  /* 0x0016081801007387 */ /* 0x000fe80000100800 */
[----:B------:R-:W3:Y:S04]  /*23370*/  LDL.LU R12, [R1+0x160] ;  /* 0x00016000010c7983 */ /* 0x000ee80000300800 */
[----:B------:R-:W-:Y:S04]  /*23380*/  STL.64 [R1+0x220], R16 ;  /* 0x0002201001007387 */ /* 0x000fe80000100a00 */
[----:B------:R-:W-:Y:S04]  /*23390*/  STL.64 [R1+0x228], R18 ;  /* 0x0002281201007387 */ /* 0x000fe80000100a00 */
        /* <DEDUP_REMOVED lines=9> */
[----:B------:R-:W-:-:S02]  /*23430*/  IMAD.MOV.U32 R18, RZ, RZ, R26 ;  /* 0x000000ffff127224 */ /* 0x000fc400078e001a */
[----:B------:R-:W-:Y:S01]  /*23440*/  IMAD.MOV.U32 R19, RZ, RZ, R27 ;  /* 0x000000ffff137224 */ /* 0x000fe200078e001b */
[----:B----4-:R1:W-:Y:S04]  /*23450*/  STL.64 [R1+0x1748], R14 ;  /* 0x0017480e01007387 */ /* 0x0103e80000100a00 */
[----:B---3--:R-:W-:Y:S04]  /*23460*/  STL.64 [R1+0x1740], R12 ;  /* 0x0017400c01007387 */ /* 0x008fe80000100a00 */
[----:B-1----:R-:W3:Y:S04]  /*23470*/  LDL R14, [R1+0x8] ;  /* 0x00000800010e7983 */ /* 0x002ee80000100800 */
[----:B------:R-:W3:Y:S04]  /*23480*/  LDL R15, [R1+0xc] ;  /* 0x00000c00010f7983 */ /* 0x000ee80000100800 */
[----:B------:R-:W4:Y:S04]  /*23490*/  LDL.LU R16, [R1+0x140] ;  /* 0x0001400001107983 */ /* 0x000f280000300800 */
[----:B------:R-:W4:Y:S04]  /*234a0*/  LDL.LU R17, [R1+0x144] ;  /* 0x0001440001117983 */ /* 0x000f280000300800 */
[----:B------:R-:W2:Y:S04]  /*234b0*/  LDL.LU R26, [R1+0x180c] ;  /* 0x00180c00011a7983 */ /* 0x000ea80000300800 */
[----:B------:R-:W3:Y:S04]  /*234c0*/  LDL.LU R27, [R1+0x1808] ;  /* 0x00180800011b7983 */ /* 0x000ee80000300800 */
[----:B------:R1:W-:Y:S04]  /*234d0*/  STL.64 [R1+0x1718], R18 ;  /* 0x0017181201007387 */ /* 0x0003e80000100a00 */
[----:B----4-:R4:W-:Y:S04]  /*234e0*/  STL.64 [R1+0x1710], R16 ;  /* 0x0017101001007387 */ /* 0x0109e80000100a00 */
[----:B-1----:R-:W3:Y:S01]  /*234f0*/  LDL.LU.64 R18, [R1+0x58] ;  /* 0x0000580001127983 */ /* 0x002ee20000300a00 */
[C---:B--2---:R-:W-:Y:S03]  /*23500*/  HMMA.1688.F32.TF32 R8, R4.reuse, R10, R20 ;  /* 0x0000000a0408723c */ /* 0x044fe60000081014 */
[----:B---3--:R1:W-:Y:S04]  /*23510*/  STL.64 [R1+0x17d0], R18 ;  /* 0x0017d01201007387 */ /* 0x0083e80000100a00 */
[----:B----4-:R-:W2:Y:S04]  /*23520*/  LDL.LU R16, [R1+0x1f0] ;  /* 0x0001f00001107983 */ /* 0x010ea80000300800 */
[----:B------:R-:W2:Y:S04]  /*23530*/  LDL.LU R17, [R1+0x1f4] ;  /* 0x0001f40001117983 */ /* 0x000ea80000300800 */
[----:B-1----:R-:W2:Y:S04]  /*23540*/  LDL.LU R18, [R1+0x1f8] ;  /* 0x0001f80001127983 */ /* 0x002ea80000300800 */
[----:B------:R-:W2:Y:S04]  /*23550*/  LDL.LU R19, [R1+0x1fc] ;  /* 0x0001fc0001137983 */ /* 0x000ea80000300800 */
[----:B------:R-:W3:Y:S04]  /*23560*/  LDL.LU.64 R22, [R1+0x1800] ;  /* 0x0018000001167983 */ /* 0x000ee80000300a00 */
[----:B------:R-:W3:Y:S04]  /*23570*/  LDL.LU.64 R20, [R1+0x17f8] ;  /* 0x0017f80001147983 */ /* 0x000ee80000300a00 */
[----:B------:R1:W-:Y:S04]  /*23580*/  STL.64 [R1+0x210], R8 ;  /* 0x0002100801007387 */ /* 0x0003e80000100a00 */
[----:B------:R-:W-:Y:S04]  /*23590*/  STL [R1+0x218], R10 ;  /* 0x0002180a01007387 */ /* 0x000fe80000100800 */
[----:B-1----:R-:W4:Y:S01]  /*235a0*/  LDL.LU.64 R8, [R1+0x17f0] ;  /* 0x0017f00001087983 */ /* 0x002f220000300a00 */
[----:B---3--:R-:W-:-:S15]  /*235b0*/  HMMA.1688.F32.TF32 R20, R4, R14, R20 ;  /* 0x0000000e0414723c */ /* 0x008fde0000081014 */
[----:B------:R-:W-:-:S04]  /*235c0*/  NOP ;  /* 0x0000000000007918 */ /* 0x000fc80000000000 */
[----:B------:R-:W-:Y:S04]  /*235d0*/  STL.64 [R1+0x200], R20 ;  /* 0x0002001401007387 */ /* 0x000fe80000100a00 */
[----:B------:R1:W-:Y:S04]  /*235e0*/  STL.64 [R1+0x208], R22 ;  /* 0x0002081601007387 */ /* 0x0003e80000100a00 */
[----:B-1----:R-:W3:Y:S04]  /*235f0*/  LDL.LU.64 R22, [R1+0x17e8] ;  /* 0x0017e80001167983 */ /* 0x002ee80000300a00 */
[----:B------:R-:W2:Y:S04]  /*23600*/  LDL.LU R20, [R1+0x17e0] ;  /* 0x0017e00001147983 */ /* 0x000ea80000300800 */
[----:B------:R1:W-:Y:S04]  /*23610*/  STL.64 [R1+0x1758], R14 ;  /* 0x0017580e01007387 */ /* 0x0003e80000100a00 */
[----:B-1----:R-:W2:Y:S04]  /*23620*/  LDL.LU.64 R14, [R1+0x18] ;  /* 0x00001800010e7983 */ /* 0x002ea80000300a00 */
[----:B--2---:R1:W-:Y:S04]  /*23630*/  STL.64 [R1+0x1760], R14 ;  /* 0x0017600e01007387 */ /* 0x0043e80000100a00 */
[----:B-1----:R-:W2:Y:S01]  /*23640*/  LDL.LU.64 R14, [R1+0x28] ;  /* 0x00002800010e7983 */ /* 0x002ea20000300a00 */
[----:B------:R-:W-:-:S02]  /*23650*/  IMAD.MOV.U32 R24, RZ, RZ, R11 ;  /* 0x000000ffff187224 */ /* 0x000fc400078e000b */
[----:B---3--:R-:W-:Y:S02]  /*23660*/  IMAD.MOV.U32 R10, RZ, RZ, R22 ;  /* 0x000000ffff0a7224 */ /* 0x008fe400078e0016 */
[----:B------:R-:W-:Y:S01]  /*23670*/  IMAD.MOV.U32 R11, RZ, RZ, R23 ;  /* 0x000000ffff0b7224 */ /* 0x000fe200078e0017 */
[----:B--2---:R4:W-:Y:S02]  /*23680*/  STL.64 [R1+0x1778], R14 ;  /* 0x0017780e01007387 */ /* 0x0049e40000100a00 */
[----:B----4-:R-:W-:Y:S02]  /*23690*/  IMAD.MOV.U32 R15, RZ, RZ, R8 ;  /* 0x000000ffff0f7224 */ /* 0x010fe400078e0008 */
[----:B------:R-:W-:Y:S01]  /*236a0*/  IMAD.MOV.U32 R14, RZ, RZ, R9 ;  /* 0x000000ffff0e7224 */ /* 0x000fe200078e0009 */
[----:B------:R-:W2:Y:S04]  /*236b0*/  LDL.LU R8, [R1+0x1e0] ;  /* 0x0001e00001087983 */ /* 0x000ea80000300800 */
[----:B------:R-:W2:Y:S04]  /*236c0*/  LDL.LU R9, [R1+0x1e4] ;  /* 0x0001e40001097983 */ /* 0x000ea80000300800 */
[----:B------:R-:W3:Y:S04]  /*236d0*/  LDL.LU R22, [R1+0x17dc] ;  /* 0x0017dc0001167983 */ /* 0x000ee80000300800 */
[----:B------:R-:W3:Y:S04]  /*236e0*/  LDL.LU R23, [R1+0x17d8] ;  /* 0x0017d80001177983 */ /* 0x000ee80000300800 */
[----:B------:R1:W-:Y:S02]  /*236f0*/  STL.64 [R1+0x1790], R14 ;  /* 0x0017900e01007387 */ /* 0x0003e40000100a00 */
[----:B-1----:R-:W-:-:S02]  /*23700*/  IMAD.MOV.U32 R14, RZ, RZ, R20 ;  /* 0x000000ffff0e7224 */ /* 0x002fc400078e0014 */
[----:B------:R-:W-:-:S05]  /*23710*/  IMAD.MOV.U32 R15, RZ, RZ, R3 ;  /* 0x000000ffff0f7224 */ /* 0x000fca00078e0003 */
[----:B------:R1:W-:Y:S04]  /*23720*/  STL.64 [R1+0x17a8], R14 ;  /* 0x0017a80e01007387 */ /* 0x0003e80000100a00 */
[----:B------:R-:W4:Y:S04]  /*23730*/  LDL.LU R12, [R1+0x1d0] ;  /* 0x0001d000010c7983 */ /* 0x000f280000300800 */
[----:B------:R-:W4:Y:S04]  /*23740*/  LDL.LU R13, [R1+0x1d4] ;  /* 0x0001d400010d7983 */ /* 0x000f280000300800 */
[----:B-1----:R-:W4:Y:S04]  /*23750*/  LDL.LU R14, [R1+0x1d8] ;  /* 0x0001d800010e7983 */ /* 0x002f280000300800 */
[----:B------:R-:W4:Y:S01]  /*23760*/  LDL.LU R15, [R1+0x1dc] ;  /* 0x0001dc00010f7983 */ /* 0x000f220000300800 */
[----:B---3--:R-:W-:-:S15]  /*23770*/  HMMA.1688.F32.TF32 R16, R4, R22, R16 ;  /* 0x000000160410723c */ /* 0x008fde0000081010 */
[----:B------:R-:W-:-:S04]  /*23780*/  NOP ;  /* 0x0000000000007918 */ /* 0x000fc80000000000 */
[----:B------:R-:W-:Y:S04]  /*23790*/  STL.64 [R1+0x1f0], R16 ;  /* 0x0001f01001007387 */ /* 0x000fe80000100a00 */
[----:B------:R1:W-:Y:S04]  /*237a0*/  STL.64 [R1+0x1f8], R18 ;  /* 0x0001f81201007387 */ /* 0x0003e80000100a00 */
[----:B-1----:R-:W4:Y:S04]  /*237b0*/  LDL.LU.64 R18, [R1+0x17d0] ;  /* 0x0017d00001127983 */ /* 0x002f280000300a00 */
[----:B------:R1:W-:Y:S04]  /*237c0*/  STL.64 [R1+0x1750], R22 ;  /* 0x0017501601007387 */ /* 0x0003e80000100a00 */
[----:B------:R-:W3:Y:S04]  /*237d0*/  LDL.LU R20, [R1+0x180] ;  /* 0x0001800001147983 */ /* 0x000ee80000300800 */
[----:B------:R-:W3:Y:S01]  /*237e0*/  LDL.LU R21, [R1+0x184] ;  /* 0x0001840001157983 */ /* 0x000ee20000300800 */
[----:B-1----:R-:W-:-:S02]  /*237f0*/  IMAD.MOV.U32 R22, RZ, RZ, R27 ;  /* 0x000000ffff167224 */ /* 0x002fc400078e001b */
        /* <DEDUP_REMOVED lines=9> */
[----:B--2---:R-:W-:Y:S04]  /*23890*/  STL.64 [R1+0x1788], R22 ;  /* 0x0017881601007387 */ /* 0x004fe80000100a00 */
[----:B---3--:R1:W-:Y:S04]  /*238a0*/  STL.64 [R1+0x1780], R20 ;  /* 0x0017801401007387 */ /* 0x0083e80000100a00 */
[----:B-1----:R-:W2:Y:S04]  /*238b0*/  LDL.LU R20, [R1+0x1b0] ;  /* 0x0001b00001147983 */ /* 0x002ea80000300800 */
[----:B------:R-:W2:Y:S01]  /*238c0*/  LDL.LU R21, [R1+0x1b4] ;  /* 0x0001b40001157983 */ /* 0x000ea20000300800 */
[----:B------:R-:W-:-:S02]  /*238d0*/  IMAD.MOV.U32 R22, RZ, RZ, R26 ;  /* 0x000000ffff167224 */ /* 0x000fc400078e001a */
[----:B------:R-:W-:Y:S01]  /*238e0*/  IMAD.MOV.U32 R23, RZ, RZ, R27 ;  /* 0x000000ffff177224 */ /* 0x000fe200078e001b */
[----:B------:R-:W3:Y:S04]  /*238f0*/  LDL.LU R26, [R1+0x17c4] ;  /* 0x0017c400011a7983 */ /* 0x000ee80000300800 */
[----:B------:R-:W3:Y:S04]  /*23900*/  LDL.LU R27, [R1+0x17c0] ;  /* 0x0017c000011b7983 */ /* 0x000ee80000300800 */
[----:B------:R-:W-:Y:S04]  /*23910*/  STL.64 [R1+0x17a0], R22 ;  /* 0x0017a01601007387 */ /* 0x000fe80000100a00 */
[----:B--2---:R1:W-:Y:S01]  /*23920*/  STL.64 [R1+0x1798], R20 ;  /* 0x0017981401007387 */ /* 0x0043e20000100a00 */
[----:B---3--:R-:W-:Y:S03]  /*23930*/  HMMA.1688.F32.TF32 R4, R4, R26, R8 ;  /* 0x0000001a0404723c */ /* 0x008fe60000081008 */
[----:B-1----:R-:W2:Y:S04]  /*23940*/  LDL.LU R20, [R1+0x1c0] ;  /* 0x0001c00001147983 */ /* 0x002ea80000300800 */
[----:B------:R-:W2:Y:S04]  /*23950*/  LDL.LU R21, [R1+0x1c4] ;  /* 0x0001c40001157983 */ /* 0x000ea80000300800 */
[----:B------:R-:W2:Y:S04]  /*23960*/  LDL.LU R22, [R1+0x1c8] ;  /* 0x0001c80001167983 */ /* 0x000ea80000300800 */
[----:B------:R-:W2:Y:S04]  /*23970*/  LDL.LU R23, [R1+0x1cc] ;  /* 0x0001cc0001177983 */ /* 0x000ea80000300800 */
[----:B------:R-:W4:Y:S04]  /*23980*/  LDL.LU.64 R10, [R1+0x17b8] ;  /* 0x0017b800010a7983 */ /* 0x000f280000300a00 */
[----:B------:R-:W4:Y:S04]  /*23990*/  LDL.LU.64 R8, [R1+0x17b0] ;  /* 0x0017b00001087983 */ /* 0x000f280000300a00 */
[----:B------:R1:W-:Y:S04]  /*239a0*/  STL.64 [R1+0x1e0], R4 ;  /* 0x0001e00401007387 */ /* 0x0003e80000100a00 */
[----:B------:R3:W-:Y:S04]  /*239b0*/  STL.64 [R1+0x1e8], R6 ;  /* 0x0001e80601007387 */ /* 0x0007e80000100a00 */
[----:B-1----:R-:W2:Y:S04]  /*239c0*/  LDL.LU R4, [R1+0x190] ;  /* 0x0001900001047983 */ /* 0x002ea80000300800 */
[----:B------:R-:W2:Y:S04]  /*239d0*/  LDL.LU R5, [R1+0x194] ;  /* 0x0001940001057983 */ /* 0x000ea80000300800 */
[----:B---3--:R-:W3:Y:S04]  /*239e0*/  LDL.LU R6, [R1+0x198] ;  /* 0x0001980001067983 */ /* 0x008ee80000300800 */
[----:B------:R-:W3:Y:S01]  /*239f0*/  LDL.LU R7, [R1+0x19c] ;  /* 0x00019c0001077983 */ /* 0x000ee20000300800 */
[----:B----4-:R-:W-:-:S15]  /*23a00*/  HMMA.1688.F32.TF32 R12, R8, R18, R12 ;  /* 0x00000012080c723c */ /* 0x010fde000008100c */
[----:B------:R-:W-:-:S04]  /*23a10*/  NOP ;  /* 0x0000000000007918 */ /* 0x000fc80000000000 */
        /* <DEDUP_REMOVED lines=23> */
[----:B------:R-:W3:Y:S02]  /*23b90*/  LDL.LU.64 R14, [R1+0x1760] ;  /* 0x00176000010e7983 */ /* 0x000ee40000300a00 */
[----:B---3--:R-:W-:-:S15]  /*23ba0*/  HMMA.1688.F32.TF32 R4, R8, R14, R4 ;  /* 0x0000000e0804723c */ /* 0x008fde0000081004 */
[----:B------:R-:W-:-:S04]  /*23bb0*/  NOP ;  /* 0x0000000000007918 */ /* 0x000fc80000000000 */
[----:B------:R1:W-:Y:S04]  /*23bc0*/  STL.64 [R1+0x190], R4 ;  /* 0x0001900401007387 */ /* 0x0003e80000100a00 */
[----:B------:R-:W-:Y:S01]  /*23bd0*/  STL.64 [R1+0x198], R6 ;  /* 0x0001980601007387 */ /* 0x000fe20000100a00 */
[----:B-1----:R-:W-:Y:S02]  /*23be0*/  IMAD.MOV.U32 R5, RZ, RZ, R14 ;  /* 0x000000ffff057224 */ /* 0x002fe400078e000e */
[----:B------:R-:W-:Y:S02]  /*23bf0*/  IMAD.MOV.U32 R4, RZ, RZ, R15 ;  /* 0x000000ffff047224 */ /* 0x000fe400078e000f */
[----:B------:R-:W2:Y:S04]  /*23c00*/  LDL.LU.64 R14, [R1+0x1758] ;  /* 0x00175800010e7983 */ /* 0x000ea80000300a00 */
[----:B------:R1:W-:Y:S04]  /*23c10*/  STL.64 [R1+0x1708], R4 ;  /* 0x0017080401007387 */ /* 0x0003e80000100a00 */
[----:B-1----:R-:W3:Y:S04]  /*23c20*/  LDL.LU R4, [R1+0x130] ;  /* 0x0001300001047983 */ /* 0x002ee80000300800 */
[----:B------:R-:W3:Y:S04]  /*23c30*/  LDL.LU R5, [R1+0x134] ;  /* 0x0001340001057983 */ /* 0x000ee80000300800 */
[----:B------:R-:W3:Y:S04]  /*23c40*/  LDL.LU R6, [R1+0x138] ;  /* 0x0001380001067983 */ /* 0x000ee80000300800 */
[----:B------:R-:W3:Y:S01]  /*23c50*/  LDL.LU R7, [R1+0x13c] ;  /* 0x00013c0001077983 */ /* 0x000ee20000300800 */
[----:B--2---:R-:W-:Y:S03]  /*23c60*/  HMMA.1688.F32.TF32 R12, R8, R14, R20 ;  /* 0x0000000e080c723c */ /* 0x004fe60000081014 */
[----:B------:R-:W2:-:S15]  /*23c70*/  LDL.LU.64 R22, [R1+0x1750] ;  /* 0x0017500001167983 */ /* 0x000e9e0000300a00 */
[----:B------:R-:W-:Y:S01]  /*23c80*/  NOP ;  /* 0x0000000000007918 */ /* 0x000fe20000000000 */
        /* <DEDUP_REMOVED lines=11> */
[----:B------:R-:W4:Y:S04]  /*23d40*/  LDL.LU R20, [R1+0x150] ;  /* 0x0001500001147983 */ /* 0x000f280000300800 */
[----:B------:R-:W4:Y:S04]  /*23d50*/  LDL.LU R21, [R1+0x154] ;  /* 0x0001540001157983 */ /* 0x000f280000300800 */
[----:B-1----:R-:W4:Y:S04]  /*23d60*/  LDL.LU R22, [R1+0x158] ;  /* 0x0001580001167983 */ /* 0x002f280000300800 */
[----:B------:R-:W4:Y:S01]  /*23d70*/  LDL.LU R23, [R1+0x15c] ;  /* 0x00015c0001177983 */ /* 0x000f220000300800 */
[----:B--2---:R-:W-:Y:S03]  /*23d80*/  HMMA.1688.F32.TF32 R8, R8, R26, R12 ;  /* 0x0000001a0808723c */ /* 0x004fe6000008100c */
[----:B------:R-:W4:Y:S04]  /*23d90*/  LDL.LU.64 R14, [R1+0x1728] ;  /* 0x00172800010e7983 */ /* 0x000f280000300a00 */
[----:B------:R-:W4:-:S12]  /*23da0*/  LDL.LU.64 R12, [R1+0x1720] ;  /* 0x00172000010c7983 */ /* 0x000f180000300a00 */
[----:B------:R-:W-:Y:S04]  /*23db0*/  STL.64 [R1+0x160], R8 ;  /* 0x0001600801007387 */ /* 0x000fe80000100a00 */
[----:B------:R1:W-:Y:S04]  /*23dc0*/  STL.64 [R1+0x168], R10 ;  /* 0x0001680a01007387 */ /* 0x0003e80000100a00 */
[----:B-1----:R-:W3:Y:S04]  /*23dd0*/  LDL.LU.64 R10, [R1+0x38] ;  /* 0x00003800010a7983 */ /* 0x002ee80000300a00 */
[----:B------:R1:W-:Y:S04]  /*23de0*/  STL.64 [R1+0x16b8], R26 ;  /* 0x0016b81a01007387 */ /* 0x0003e80000100a00 */
[----:B------:R-:W-:Y:S04]  /*23df0*/  STL [R1+0x16b0], R24 ;  /* 0x0016b01801007387 */ /* 0x000fe80000100800 */
[----:B-1----:R-:W2:Y:S01]  /*23e00*/  LDL.LU.64 R26, [R1+0x48] ;  /* 0x00004800011a7983 */ /* 0x002ea20000300a00 */
[----:B----4-:R-:W-:-:S15]  /*23e10*/  HMMA.1688.F32.TF32 R20, R12, R18, R20 ;  /* 0x000000120c14723c */ /* 0x010fde0000081014 */
[----:B------:R-:W-:-:S04]  /*23e20*/  NOP ;  /* 0x0000000000007918 */ /* 0x000fc80000000000 */
[----:B------:R1:W-:Y:S04]  /*23e30*/  STL.64 [R1+0x150], R20 ;  /* 0x0001501401007387 */ /* 0x0003e80000100a00 */
[----:B------:R-:W-:Y:S01]  /*23e40*/  STL.64 [R1+0x158], R22 ;  /* 0x0001581601007387 */ /* 0x000fe20000100a00 */
[----:B-1----:R-:W-:Y:S02]  /*23e50*/  IMAD.MOV.U32 R21, RZ, RZ, R18 ;  /* 0x000000ffff157224 */ /* 0x002fe400078e0012 */
[----:B------:R-:W-:Y:S02]  /*23e60*/  IMAD.MOV.U32 R20, RZ, RZ, R19 ;  /* 0x000000ffff147224 */ /* 0x000fe400078e0013 */
[----:B------:R-:W2:Y:S04]  /*23e70*/  LDL.LU.64 R18, [R1+0x1718] ;  /* 0x0017180001127983 */ /* 0x000ea80000300a00 */
[----:B------:R-:W2:Y:S01]  /*23e80*/  LDL.LU.64 R16, [R1+0x1710] ;  /* 0x0017100001107983 */ /* 0x000ea20000300a00 */
[C---:B---3--:R-:W-:Y:S08]  /*23e90*/  HMMA.1688.F32.TF32 R4, R12.reuse, R10, R4 ;  /* 0x0000000a0c04723c */ /* 0x048ff00000081004 */
[----:B--2---:R-:W-:-:S15]  /*23ea0*/  HMMA.1688.F32.TF32 R16, R12, R26, R16 ;  /* 0x0000001a0c10723c */ /* 0x004fde0000081010 */
[----:B------:R-:W-:-:S04]  /*23eb0*/  NOP ;  /* 0x0000000000007918 */ /* 0x000fc80000000000 */
[----:B------:R1:W-:Y:S04]  /*23ec0*/  STL.64 [R1+0x140], R16 ;  /* 0x0001401001007387 */ /* 0x0003e80000100a00 */
[----:B------:R2:W-:Y:S04]  /*23ed0*/  STL.64 [R1+0x148], R18 ;  /* 0x0001481201007387 */ /* 0x0005e80000100a00 */
[----:B------:R-:W3:Y:S04]  /*23ee0*/  LDL.LU R24, [R1+0x120] ;  /* 0x0001200001187983 */ /* 0x000ee80000300800 */
[----:B------:R-:W3:Y:S01]  /*23ef0*/  LDL.LU R25, [R1+0x124] ;  /* 0x0001240001197983 */ /* 0x000ee20000300800 */
[----:B-1----:R-:W-:-:S02]  /*23f00*/  IMAD.MOV.U32 R17, RZ, RZ, R26 ;  /* 0x000000ffff117224 */ /* 0x002fc400078e001a */
[----:B------:R-:W-:Y:S01]  /*23f10*/  IMAD.MOV.U32 R16, RZ, RZ, R27 ;  /* 0x000000ffff107224 */ /* 0x000fe200078e001b */
[----:B------:R-:W3:Y:S04]  /*23f20*/  LDL.LU R26, [R1+0x128] ;  /* 0x00012800011a7983 */ /* 0x000ee80000300800 */
[----:B------:R-:W3:Y:S04]  /*23f30*/  LDL.LU R27, [R1+0x12c] ;  /* 0x00012c00011b7983 */ /* 0x000ee80000300800 */
[----:B------:R1:W-:Y:S04]  /*23f40*/  STL.64 [R1+0x130], R4 ;  /* 0x0001300401007387 */ /* 0x0003e80000100a00 */
[----:B------:R-:W-:Y:S01]  /*23f50*/  STL.64 [R1+0x138], R6 ;  /* 0x0001380601007387 */ /* 0x000fe20000100a00 */
[----:B--2---:R-:W-:-:S02]  /*23f60*/  IMAD.MOV.U32 R19, RZ, RZ, R10 ;  /* 0x000000ffff137224 */ /* 0x004fc400078e000a */
[----:B------:R-:W-:Y:S01]  /*23f70*/  IMAD.MOV.U32 R18, RZ, RZ, R11 ;  /* 0x000000ffff127224 */ /* 0x000fe200078e000b */
[----:B-1----:R-:W2:Y:S04]  /*23f80*/  LDL.LU.64 R4, [R1+0x1708] ;  /* 0x0017080001047983 */ /* 0x002ea80000300a00 */
        /* <DEDUP_REMOVED lines=10> */
[----:B------:R-:W-:-:S03]  /*24030*/  IMAD.MOV.U32 R6, RZ, RZ, R29 ;  /* 0x000000ffff067224 */ /* 0x000fc600078e001d */
[----:B----4-:R1:W-:Y:S04]  /*24040*/  STL.64 [R1+0x1628], R10 ;  /* 0x0016280a01007387 */ /* 0x0103e80000100a00 */
[----:B--2---:R-:W-:Y:S01]  /*24050*/  STL.64 [R1+0x1620], R8 ;  /* 0x0016200801007387 */ /* 0x004fe20000100a00 */
[----:B-1----:R-:W-:Y:S02]  /*24060*/  IMAD.MOV.U32 R11, RZ, RZ, R4 ;  /* 0x000000ffff0b7224 */ /* 0x002fe400078e0004 */
[----:B------:R-:W-:Y:S01]  /*24070*/  IMAD.MOV.U32 R10, RZ, RZ, R5 ;  /* 0x000000ffff0a7224 */ /* 0x000fe200078e0005 */
[----:B------:R-:W2:Y:S04]  /*24080*/  LDL.LU R4, [R1+0x60] ;  /* 0x0000600001047983 */ /* 0x000ea80000300800 */
[----:B------:R-:W2:Y:S04]  /*24090*/  LDL.LU R5, [R1+0x64] ;  /* 0x0000640001057983 */ /* 0x000ea80000300800 */
[----:B------:R-:W4:Y:S04]  /*240a0*/  LDL.LU R29, [R1+0x1704] ;  /* 0x00170400011d7983 */ /* 0x000f280000300800 */
[----:B------:R-:W2:Y:S04]  /*240b0*/  LDL.LU R7, [R1+0x6c] ;  /* 0x00006c0001077983 */ /* 0x000ea80000300800 */
[----:B--2---:R-:W-:Y:S04]  /*240c0*/  STL.64 [R1+0x1638], R6 ;  /* 0x0016380601007387 */ /* 0x004fe80000100a00 */
[----:B------:R1:W-:Y:S04]  /*240d0*/  STL.64 [R1+0x1630], R4 ;  /* 0x0016300401007387 */ /* 0x0003e80000100a00 */
[----:B-1----:R-:W2:Y:S04]  /*240e0*/  LDL.LU R4, [R1+0x90] ;  /* 0x0000900001047983 */ /* 0x002ea80000300800 */
[----:B------:R-:W2:Y:S04]  /*240f0*/  LDL.LU R5, [R1+0x94] ;  /* 0x0000940001057983 */ /* 0x000ea80000300800 */
[----:B------:R-:W2:Y:S01]  /*24100*/  LDL.LU R6, [R1+0x98] ;  /* 0x0000980001067983 */ /* 0x000ea20000300800 */
[----:B----4-:R-:W-:-:S03]  /*24110*/  IMAD.MOV.U32 R7, RZ, RZ, R29 ;  /* 0x000000ffff077224 */ /* 0x010fc600078e001d */
[----:B------:R-:W4:Y:S04]  /*24120*/  LDL.LU R29, [R1+0x1700] ;  /* 0x00170000011d7983 */ /* 0x000f280000300800 */
[----:B--2---:R1:W-:Y:S02]  /*24130*/  STL.64 [R1+0x1648], R6 ;  /* 0x0016480601007387 */ /* 0x0043e40000100a00 */
[----:B-1----:R-:W-:Y:S02]  /*24140*/  IMAD.MOV.U32 R6, RZ, RZ, R28 ;  /* 0x000000ffff067224 */ /* 0x002fe400078e001c */
[----:B------:R-:W-:-:S07]  /*24150*/  IMAD.MOV.U32 R7, RZ, RZ, R3 ;  /* 0x000000ffff077224 */ /* 0x000fce00078e0003 */
[----:B---3--:R-:W-:Y:S01]  /*24160*/  HMMA.1688.F32.TF32 R24, R12, R6, R24 ;  /* 0x000000060c18723c */ /* 0x008fe20000081018 */
[----:B------:R-:W-:Y:S04]  /*24170*/  STL.64 [R1+0x1640], R4 ;  /* 0x0016400401007387 */ /* 0x000fe80000100a00 */
[----:B------:R-:W2:Y:S04]  /*24180*/  LDL.LU R28, [R1+0x16fc] ;  /* 0x0016fc00011c7983 */ /* 0x000ea80000300800 */
[----:B------:R-:W3:Y:S04]  /*24190*/  LDL.LU R3, [R1+0x16f8] ;  /* 0x0016f80001037983 */ /* 0x000ee80000300800 */
[----:B------:R1:W-:Y:S02]  /*241a0*/  STL.64 [R1+0x1658], R6 ;  /* 0x0016580601007387 */ /* 0x0003e40000100a00 */
[----:B-1----:R-:W-:-:S02]  /*241b0*/  IMAD.MOV.U32 R6, RZ, RZ, R19 ;  /* 0x000000ffff067224 */ /* 0x002fc400078e0013 */
[----:B------:R-:W-:Y:S02]  /*241c0*/  IMAD.MOV.U32 R7, RZ, RZ, R18 ;  /* 0x000000ffff077224 */ /* 0x000fe400078e0012 */
[----:B------:R-:W-:Y:S04]  /*241d0*/  STL.64 [R1+0x120], R24 ;  /* 0x0001201801007387 */ /* 0x000fe80000100a00 */
[----:B------:R-:W-:Y:S04]  /*241e0*/  STL.64 [R1+0x128], R26 ;  /* 0x0001281a01007387 */ /* 0x000fe80000100a00 */
[----:B------:R1:W-:Y:S02]  /*241f0*/  STL.64 [R1+0x1670], R6 ;  /* 0x0016700601007387 */ /* 0x0003e40000100a00 */
[----:B-1----:R-:W-:-:S02]  /*24200*/  IMAD.MOV.U32 R7, RZ, RZ, R16 ;  /* 0x000000ffff077224 */ /* 0x002fc400078e0010 */
[----:B------:R-:W-:Y:S01]  /*24210*/  IMAD.MOV.U32 R6, RZ, RZ, R17 ;  /* 0x000000ffff067224 */ /* 0x000fe200078e0011 */
        /* <DEDUP_REMOVED lines=16> */
[----:B------:R-:W3:Y:S04]  /*24320*/  LDL.LU.64 R22, [R1+0x8] ;  /* 0x0000080001167983 */ /* 0x000ee80000300a00 */
        /* <DEDUP_REMOVED lines=9> */
[----:B-1----:R-:W2:Y:S04]  /*243c0*/  LDL.LU.64 R18, [R1+0x16f0] ;  /* 0x0016f00001127983 */ /* 0x002ea80000300a00 */
[----:B------:R-:W2:Y:S04]  /*243d0*/  LDL.LU.64 R16, [R1+0x16e8] ;  /* 0x0016e80001107983 */ /* 0x000ea80000300a00 */
        /* <DEDUP_REMOVED lines=8> */
[----:B------:R-:W-:-:S02]  /*24460*/  IMAD.MOV.U32 R10, RZ, RZ, R28 ;  /* 0x000000ffff0a7224 */ /* 0x000fc400078e001c */
[----:B----4-:R-:W-:Y:S02]  /*24470*/  IMAD.MOV.U32 R11, RZ, RZ, R29 ;  /* 0x000000ffff0b7224 */ /* 0x010fe400078e001d */
[----:B---3--:R-:W-:Y:S02]  /*24480*/  IMAD.MOV.U32 R9, RZ, RZ, R3 ;  /* 0x000000ffff097224 */ /* 0x008fe400078e0003 */
        /* <DEDUP_REMOVED lines=9> */
[----:B------:R-:W2:Y:S01]  /*24520*/  LDL.LU R11, [R1+0xcc] ;  /* 0x0000cc00010b7983 */ /* 0x000ea20000300800 */
[----:B------:R-:W-:-:S03]  /*24530*/  IMAD.MOV.U32 R4, RZ, RZ, R22 ;  /* 0x000000ffff047224 */ /* 0x000fc600078e0016 */
[----:B--2---:R-:W-:Y:S04]  /*24540*/  STL.64 [R1+0x1698], R10 ;  /* 0x0016980a01007387 */ /* 0x004fe80000100a00 */
[----:B------:R1:W-:Y:S04]  /*24550*/  STL.64 [R1+0x1690], R8 ;  /* 0x0016900801007387 */ /* 0x0003e80000100a00 */
[----:B-1----:R-:W2:Y:S04]  /*24560*/  LDL.LU R8, [R1+0xd0] ;  /* 0x0000d00001087983 */ /* 0x002ea80000300800 */
[----:B------:R-:W-:Y:S04]  /*24570*/  STL.64 [R1+0x100], R16 ;  /* 0x0001001001007387 */ /* 0x000fe80000100a00 */
[----:B------:R1:W-:Y:S01]  /*24580*/  STL.64 [R1+0x108], R18 ;  /* 0x0001081201007387 */ /* 0x0003e20000100a00 */
[----:B---3--:R-:W-:-:S02]  /*24590*/  IMAD.MOV.U32 R11, RZ, RZ, R3 ;  /* 0x000000ffff0b7224 */ /* 0x008fc400078e0003 */
[----:B------:R-:W-:Y:S01]  /*245a0*/  IMAD.MOV.U32 R3, RZ, RZ, R23 ;  /* 0x000000ffff037224 */ /* 0x000fe200078e0017 */
[----:B-1----:R-:W3:Y:S04]  /*245b0*/  LDL.LU.64 R18, [R1+0x16d0] ;  /* 0x0016d00001127983 */ /* 0x002ee80000300a00 */
[----:B------:R-:W3:Y:S04]  /*245c0*/  LDL.LU.64 R16, [R1+0x16c8] ;  /* 0x0016c80001107983 */ /* 0x000ee80000300a00 */
[----:B------:R-:W2:Y:S02]  /*245d0*/  LDL.LU.64 R22, [R1+0x16c0] ;  /* 0x0016c00001167983 */ /* 0x000ea40000300a00 */
[----:B--2---:R-:W-:-:S15]  /*245e0*/  HMMA.1688.F32.TF32 R24, R12, R22, R24 ;  /* 0x000000160c18723c */ /* 0x004fde0000081018 */
[----:B------:R-:W-:-:S04]  /*245f0*/  NOP ;  /* 0x0000000000007918 */ /* 0x000fc80000000000 */
[----:B------:R-:W-:Y:S04]  /*24600*/  STL.64 [R1+0xf0], R24 ;  /* 0x0000f01801007387 */ /* 0x000fe80000100a00 */
[----:B------:R1:W-:Y:S04]  /*24610*/  STL.64 [R1+0xf8], R26 ;  /* 0x0000f81a01007387 */ /* 0x0003e80000100a00 */
[----:B-1----:R-:W3:Y:S04]  /*24620*/  LDL.LU.64 R26, [R1+0x16b8] ;  /* 0x0016b800011a7983 */ /* 0x002ee80000300a00 */
[----:B------:R-:W2:Y:S01]  /*24630*/  LDL.LU R24, [R1+0x16b0] ;  /* 0x0016b00001187983 */ /* 0x000ea20000300800 */
[----:B------:R-:W-:-:S02]  /*24640*/  IMAD.MOV.U32 R6, RZ, RZ, R21 ;  /* 0x000000ffff067224 */ /* 0x000fc400078e0015 */
[----:B------:R-:W-:Y:S02]  /*24650*/  IMAD.MOV.U32 R7, RZ, RZ, R20 ;  /* 0x000000ffff077224 */ /* 0x000fe400078e0014 */
[----:B------:R-:W-:Y:S02]  /*24660*/  IMAD.MOV.U32 R9, RZ, RZ, R29 ;  /* 0x000000ffff097224 */ /* 0x000fe400078e001d */
[----:B----4-:R-:W-:Y:S01]  /*24670*/  IMAD.MOV.U32 R10, RZ, RZ, R28 ;  /* 0x000000ffff0a7224 */ /* 0x010fe200078e001c */
[----:B---3--:R-:W-:Y:S01]  /*24680*/  HMMA.1688.F32.TF32 R12, R12, R26, R16 ;  /* 0x0000001a0c0c723c */ /* 0x008fe20000081010 */
[----:B------:R-:W3:Y:S04]  /*24690*/  LDL.LU.64 R18, [R1+0x16a8] ;  /* 0x0016a80001127983 */ /* 0x000ee80000300a00 */
[----:B------:R-:W3:-:S14]  /*246a0*/  LDL.LU.64 R16, [R1+0x16a0] ;  /* 0x0016a00001107983 */ /* 0x000edc0000300a00 */
[----:B------:R-:W-:Y:S04]  /*246b0*/  STL.64 [R1+0xe0], R12 ;  /* 0x0000e00c01007387 */ /* 0x000fe80000100a00 */
[----:B------:R1:W-:Y:S04]  /*246c0*/  STL.64 [R1+0xe8], R14 ;  /* 0x0000e80e01007387 */ /* 0x0003e80000100a00 */
[----:B------:R-:W4:Y:S01]  /*246d0*/  LDL R25, [R1+0x5f0] ;  /* 0x0005f00001197983 */ /* 0x000f220000100800 */
[----:B-1----:R-:W-:Y:S02]  /*246e0*/  IMAD.MOV.U32 R14, RZ, RZ, R4 ;  /* 0x000000ffff0e7224 */ /* 0x002fe400078e0004 */
[----:B------:R-:W-:Y:S01]  /*246f0*/  IMAD.MOV.U32 R15, RZ, RZ, R3 ;  /* 0x000000ffff0f7224 */ /* 0x000fe200078e0003 */
[----:B---3--:R-:W-:Y:S01]  /*24700*/  HMMA.1688.F32.TF32 R4, R16, R6, R8 ;  /* 0x000000061004723c */ /* 0x008fe20000081008 */
[----:B------:R-:W3:Y:S04]  /*24710*/  LDL.LU.64 R10, [R1+0x1698] ;  /* 0x00169800010a7983 */ /* 0x000ee80000300a00 */
[----:B------:R-:W3:-:S14]  /*24720*/  LDL.LU.64 R8, [R1+0x1690] ;  /* 0x0016900001087983 */ /* 0x000edc0000300a00 */
[----:B------:R-:W-:Y:S01]  /*24730*/  IMAD.MOV.U32 R28, RZ, RZ, R6 ;  /* 0x000000ffff1c7224 */ /* 0x000fe200078e0006 */
[----:B------:R3:W-:Y:S01]  /*24740*/  STL [R1+0xd0], R4 ;  /* 0x0000d00401007387 */ /* 0x0007e20000100800 */
[----:B------:R-:W-:-:S03]  /*24750*/  IMAD.MOV.U32 R3, RZ, RZ, R7 ;  /* 0x000000ffff037224 */ /* 0x000fc600078e0007 */
[----:B------:R-:W3:Y:S01]  /*24760*/  LDL.LU.64 R6, [R1+0x1688] ;  /* 0x0016880001067983 */ /* 0x000ee20000300a00 */
[----:B------:R-:W-:-:S03]  /*24770*/  IMAD.MOV.U32 R29, RZ, RZ, R5 ;  /* 0x000000ffff1d7224 */ /* 0x000fc600078e0005 */
[----:B------:R-:W-:Y:S04]  /*24780*/  STL [R1+0x14c8], R3 ;  /* 0x0014c80301007387 */ /* 0x000fe80000100800 */
[----:B------:R-:W-:Y:S04]  /*24790*/  STL [R1+0x14c4], R28 ;  /* 0x0014c41c01007387 */ /* 0x000fe80000100800 */
[----:B------:R-:W-:Y:S01]  /*247a0*/  STL [R1+0x14c0], R29 ;  /* 0x0014c01d01007387 */ /* 0x000fe20000100800 */
[----:B---3--:R-:W-:Y:S03]  /*247b0*/  HMMA.1688.F32.TF32 R4, R16, R6, R8 ;  /* 0x000000061004723c */ /* 0x008fe60000081008 */
[----:B------:R-:W3:Y:S04]  /*247c0*/  LDL.LU.64 R10, [R1+0x1680] ;  /* 0x00168000010a7983 */ /* 0x000ee80000300a00 */
[----:B------:R-:W3:-:S12]  /*247d0*/  LDL.LU.64 R8, [R1+0x1678] ;  /* 0x0016780001087983 */ /* 0x000ed80000300a00 */
[----:B------:R-:W-:Y:S04]  /*247e0*/  STL.64 [R1+0xc0], R4 ;  /* 0x0000c00401007387 */ /* 0x000fe80000100a00 */
[----:B------:R1:W-:Y:S04]  /*247f0*/  STL.64 [R1+0xc8], R6 ;  /* 0x0000c80601007387 */ /* 0x0003e80000100a00 */
[----:B-1----:R-:W3:Y:S02]  /*24800*/  LDL.LU.64 R6, [R1+0x1670] ;  /* 0x0016700001067983 */ /* 0x002ee40000300a00 */
[----:B---3--:R-:W-:Y:S02]  /*24810*/  HMMA.1688.F32.TF32 R4, R16, R6, R8 ;  /* 0x000000061004723c */ /* 0x008fe40000081008 */
[----:B------:R-:W3:Y:S04]  /*24820*/  LDL.LU.64 R10, [R1+0x1668] ;  /* 0x00166800010a7983 */ /* 0x000ee80000300a00 */
[----:B------:R-:W3:-:S13]  /*24830*/  LDL.LU.64 R8, [R1+0x1660] ;  /* 0x0016600001087983 */ /* 0x000eda0000300a00 */
        /* <DEDUP_REMOVED lines=9> */
[----:B------:R-:W3:-:S15]  /*248d0*/  LDL.LU.64 R10, [R1+0x1650] ;  /* 0x00165000010a7983 */ /* 0x000ede0000300a00 */
[----:B------:R-:W-:Y:S01]  /*248e0*/  NOP ;  /* 0x0000000000007918 */ /* 0x000fe20000000000 */
[----:B------:R-:W-:Y:S04]  /*248f0*/  STL.64 [R1+0xa0], R4 ;  /* 0x0000a00401007387 */ /* 0x000fe80000100a00 */
[----:B------:R1:W-:Y:S04]  /*24900*/  STL.64 [R1+0xa8], R6 ;  /* 0x0000a80601007387 */ /* 0x0003e80000100a00 */
[----:B-1----:R-:W3:Y:S04]  /*24910*/  LDL.LU.64 R6, [R1+0x1648] ;  /* 0x0016480001067983 */ /* 0x002ee80000300a00 */
[----:B------:R-:W3:Y:S02]  /*24920*/  LDL.LU.64 R4, [R1+0x1640] ;  /* 0x0016400001047983 */ /* 0x000ee40000300a00 */
[----:B---3--:R-:W-:Y:S02]  /*24930*/  HMMA.1688.F32.TF32 R8, R16, R10, R4 ;  /* 0x0000000a1008723c */ /* 0x008fe40000081004 */
[----:B------:R-:W3:Y:S04]  /*24940*/  LDL.LU.64 R6, [R1+0x1638] ;  /* 0x0016380001067983 */ /* 0x000ee80000300a00 */
[----:B------:R-:W3:-:S13]  /*24950*/  LDL.LU.64 R4, [R1+0x1630] ;  /* 0x0016300001047983 */ /* 0x000eda0000300a00 */
[----:B------:R-:W-:Y:S04]  /*24960*/  STL.64 [R1+0x90], R8 ;  /* 0x0000900801007387 */ /* 0x000fe80000100a00 */
[----:B------:R1:W-:Y:S01]  /*24970*/  STL [R1+0x98], R10 ;  /* 0x0000980a01007387 */ /* 0x0003e20000100800 */
[----:B------:R-:W-:-:S03]  /*24980*/  IMAD.MOV.U32 R29, RZ, RZ, R11 ;  /* 0x000000ffff1d7224 */ /* 0x000fc600078e000b */
[----:B-1----:R-:W2:Y:S04]  /*24990*/  LDL.LU.64 R10, [R1+0x1628] ;  /* 0x00162800010a7983 */ /* 0x002ea80000300a00 */
[----:B------:R-:W2:Y:S02]  /*249a0*/  LDL.LU.64 R8, [R1+0x1620] ;  /* 0x0016200001087983 */ /* 0x000ea40000300a00 */
[----:B--2---:R-:W-:Y:S02]  /*249b0*/  HMMA.1688.F32.TF32 R12, R16, R14, R8 ;  /* 0x0000000e100c723c */ /* 0x004fe40000081008 */
[----:B------:R-:W2:Y:S04]  /*249c0*/  LDL.LU.64 R10, [R1+0x1618] ;  /* 0x00161800010a7983 */ /* 0x000ea80000300a00 */
[----:B------:R-:W2:-:S13]  /*249d0*/  LDL.LU.64 R8, [R1+0x1610] ;  /* 0x0016100001087983 */ /* 0x000e9a0000300a00 */
[----:B------:R-:W-:Y:S04]  /*249e0*/  STL.64 [R1+0x1420], R14 ;  /* 0x0014200e01007387 */ /* 0x000fe80000100a00 */
[----:B------:R-:W-:Y:S04]  /*249f0*/  STL.64 [R1+0x1418], R12 ;  /* 0x0014180c01007387 */ /* 0x000fe80000100a00 */
[----:B----4-:R-:W-:Y:S01]  /*24a00*/  LDSM.16.M88.4 R12, [R25+UR9+0x48100] ;  /* 0x04810009190c783b */ /* 0x010fe20008000200 */
[C---:B--2---:R-:W-:Y:S08]  /*24a10*/  HMMA.1688.F32.TF32 R8, R16.reuse, R22, R8 ;  /* 0x000000161008723c */ /* 0x044ff00000081008 */
[----:B---3--:R-:W-:Y:S01]  /*24a20*/  HMMA.1688.F32.TF32 R16, R16, R26, R4 ;  /* 0x0000001a1010723c */ /* 0x008fe20000081004 */
[----:B------:R-:W-:Y:S04]  /*24a30*/  LDSM.16.M88.4 R20, [R25+UR9+0x58100] ;  /* 0x058100091914783b */ /* 0x000fe80008000200 */
[----:B------:R-:W-:Y:S04]  /*24a40*/  LDS R4, [R0+UR9+0x14000] ;  /* 0x0140000900047984 */ /* 0x000fe80008000800 */
[----:B------:R-:W-:Y:S04]  /*24a50*/  LDS R6, [R0+UR9+0x15000] ;  /* 0x0150000900067984 */ /* 0x000fe80008000800 */
[----:B------:R-:W-:Y:S04]  /*24a60*/  LDS R5, [R2+UR9+0x14000] ;  /* 0x0140000902057984 */ /* 0x000fe80008000800 */
[----:B------:R-:W-:Y:S04]  /*24a70*/  LDS R7, [R2+UR9+0x15000] ;  /* 0x0150000902077984 */ /* 0x000fe80008000800 */
[----:B------:R-:W-:Y:S04]  /*24a80*/  STL.64 [R1+0x1410], R10 ;  /* 0x0014100a01007387 */ /* 0x000fe80000100a00 */
[----:B------:R-:W-:Y:S04]  /*24a90*/  STL.64 [R1+0x1408], R8 ;  /* 0x0014080801007387 */ /* 0x000fe80000100a00 */
[----:B------:R-:W1:Y:S04]  /*24aa0*/  LDSM.16.M88.4 R8, [R25+UR9+0x40100] ;  /* 0x040100091908783b */ /* 0x000e680008000200 */
[----:B------:R-:W-:Y:S04]  /*24ab0*/  STL.64 [R1+0x1430], R18 ;  /* 0x0014301201007387 */ /* 0x000fe80000100a00 */
[----:B------:R-:W-:Y:S04]  /*24ac0*/  STL.64 [R1+0x1428], R16 ;  /* 0x0014281001007387 */ /* 0x000fe80000100a00 */
[----:B------:R-:W-:Y:S04]  /*24ad0*/  LDSM.16.M88.4 R16, [R25+UR9+0x44100] ;  /* 0x044100091910783b */ /* 0x000fe80008000200 */
[----:B-1----:R-:W-:Y:S04]  /*24ae0*/  STL.64 [R1+0x50], R8 ;  /* 0x0000500801007387 */ /* 0x002fe80000100a00 */
[----:B------:R-:W-:Y:S04]  /*24af0*/  STL.64 [R1+0x58], R10 ;  /* 0x0000580a01007387 */ /* 0x000fe80000100a00 */
[----:B------:R-:W1:Y:S04]  /*24b00*/  LDSM.16.M88.4 R8, [R25+UR9+0x4c100] ;  /* 0x04c100091908783b */ /* 0x000e680008000200 */
[----:B------:R-:W-:Y:S04]  /*24b10*/  STL.64 [R1+0x30], R12 ;  /* 0x0000300c01007387 */ /* 0x000fe80000100a00 */
[----:B------:R-:W-:Y:S04]  /*24b20*/  STL.64 [R1+0x38], R14 ;  /* 0x0000380e01007387 */ /* 0x000fe80000100a00 */
[----:B------:R-:W2:Y:S04]  /*24b30*/  LDSM.16.M88.4 R12, [R25+UR9+0x50100] ;  /* 0x05010009190c783b */ /* 0x000ea80008000200 */
[----:B-1----:R-:W-:Y:S04]  /*24b40*/  STL.64 [R1+0x20], R8 ;  /* 0x0000200801007387 */ /* 0x002fe80000100a00 */
[----:B------:R-:W-:Y:S04]  /*24b50*/  STL.64 [R1+0x28], R10 ;  /* 0x0000280a01007387 */ /* 0x000fe80000100a00 */
[----:B------:R-:W-:Y:S04]  /*24b60*/  STL.64 [R1+0x48], R18 ;  /* 0x0000481201007387 */ /* 0x000fe80000100a00 */
[----:B------:R-:W-:Y:S04]  /*24b70*/  STL.64 [R1+0x1600], R16 ;  /* 0x0016001001007387 */ /* 0x000fe80000100a00 */
[----:B------:R-:W-:Y:S04]  /*24b80*/  STL [R1+0x13cc], R22 ;  /* 0x0013cc1601007387 */ /* 0x000fe80000100800 */
[----:B--2---:R-:W-:Y:S04]  /*24b90*/  STL.64 [R1+0x18], R14 ;  /* 0x0000180e01007387 */ /* 0x004fe80000100a00 */
[----:B------:R-:W-:Y:S04]  /*24ba0*/  STL.64 [R1+0x15f8], R12 ;  /* 0x0015f80c01007387 */ /* 0x000fe80000100a00 */
[----:B------:R-:W-:Y:S04]  /*24bb0*/  STL [R1+0x13c8], R23 ;  /* 0x0013c81701007387 */ /* 0x000fe80000100800 */
        /* <DEDUP_REMOVED lines=9> */
[----:B------:R-:W3:Y:S01]  /*24c50*/  LDL.LU R22, [R1+0x218] ;  /* 0x0002180001167983 */ /* 0x000ee20000300800 */
[----:B------:R-:W-:-:S03]  /*24c60*/  IMAD.MOV.U32 R23, RZ, RZ, R24 ;  /* 0x000000ffff177224 */ /* 0x000fc600078e0018 */
[----:B------:R-:W4:Y:S04]  /*24c70*/  LDL.LU R24, [R1+0x1608] ;  /* 0x0016080001187983 */ /* 0x000f280000300800 */
[----:B------:R-:W4:Y:S04]  /*24c80*/  LDL.LU R16, [R1+0x250] ;  /* 0x0002500001107983 */ /* 0x000f280000300800 */
[----:B------:R-:W4:Y:S04]  /*24c90*/  LDL.LU R17, [R1+0x254] ;  /* 0x0002540001117983 */ /* 0x000f280000300800 */
[----:B------:R-:W4:Y:S01]  /*24ca0*/  LDL.LU R18, [R1+0x258] ;  /* 0x0002580001127983 */ /* 0x000f220000300800 */
[----:B------:R-:W-:-:S02]  /*24cb0*/  IMAD.MOV.U32 R26, RZ, RZ, R8 ;  /* 0x000000ffff1a7224 */ /* 0x000fc400078e0008 */
[----:B------:R-:W-:Y:S01]  /*24cc0*/  IMAD.MOV.U32 R3, RZ, RZ, R9 ;  /* 0x000000ffff037224 */ /* 0x000fe200078e0009 */
[----:B------:R-:W4:Y:S04]  /*24cd0*/  LDL.LU R19, [R1+0x25c] ;  /* 0x00025c0001137983 */ /* 0x000f280000300800 */
[----:B------:R-:W4:Y:S04]  /*24ce0*/  LDL.64 R12, [R1+0x50] ;  /* 0x00005000010c7983 */ /* 0x000f280000100a00 */
[----:B------:R-:W1:Y:S04]  /*24cf0*/  LDSM.16.M88.4 R8, [R25+UR9+0x54100] ;  /* 0x054100091908783b */ /* 0x000e680008000200 */
[----:B---3--:R-:W-:Y:S04]  /*24d00*/  STL.64 [R1+0x15c8], R22 ;  /* 0x0015c81601007387 */ /* 0x008fe80000100a00 */
[----:B--2---:R2:W-:Y:S02]  /*24d10*/  STL.64 [R1+0x15c0], R20 ;  /* 0x0015c01401007387 */ /* 0x0045e40000100a00 */
[----:B--2---:R-:W-:-:S02]  /*24d20*/  IMAD.MOV.U32 R20, RZ, RZ, R26 ;  /* 0x000000ffff147224 */ /* 0x004fc400078e001a */
[----:B------:R-:W-:-:S05]  /*24d30*/  IMAD.MOV.U32 R21, RZ, RZ, R3 ;  /* 0x000000ffff157224 */ /* 0x000fca00078e0003 */
[----:B------:R2:W-:Y:S04]  /*24d40*/  STL.64 [R1+0x15d8], R20 ;  /* 0x0015d81401007387 */ /* 0x0005e80000100a00 */
[----:B--2---:R-:W2:Y:S04]  /*24d50*/  LDL.64 R20, [R1+0x30] ;  /* 0x0000300001147983 */ /* 0x004ea80000100a00 */
[----:B--2---:R2:W-:Y:S04]  /*24d60*/  STL.64 [R1+0x15f0], R20 ;  /* 0x0015f01401007387 */ /* 0x0045e80000100a00 */
[----:B--2---:R-:W2:Y:S04]  /*24d70*/  LDL.LU R20, [R1+0x240] ;  /* 0x0002400001147983 */ /* 0x004ea80000300800 */
[----:B------:R-:W2:Y:S04]  /*24d80*/  LDL.LU R21, [R1+0x244] ;  /* 0x0002440001157983 */ /* 0x000ea80000300800 */
[----:B------:R-:W2:Y:S04]  /*24d90*/  LDL.LU R22, [R1+0x248] ;  /* 0x0002480001167983 */ /* 0x000ea80000300800 */
[----:B------:R-:W2:Y:S04]  /*24da0*/  LDL.LU R23, [R1+0x24c] ;  /* 0x00024c0001177983 */ /* 0x000ea80000300800 */
[----:B-1----:R-:W-:Y:S04]  /*24db0*/  STL.64 [R1+0x8], R10 ;  /* 0x0000080a01007387 */ /* 0x002fe80000100a00 */
[----:B------:R1:W-:Y:S04]  /*24dc0*/  STL.64 [R1+0x15d0], R8 ;  /* 0x0015d00801007387 */ /* 0x0003e80000100a00 */
[----:B-1----:R-:W3:Y:S04]  /*24dd0*/  LDL.LU R8, [R1+0x220] ;  /* 0x0002200001087983 */ /* 0x002ee80000300800 */
[----:B------:R-:W3:Y:S04]  /*24de0*/  LDL.LU R9, [R1+0x224] ;  /* 0x0002240001097983 */ /* 0x000ee80000300800 */
[----:B------:R-:W2:Y:S04]  /*24df0*/  LDL.LU R10, [R1+0x228] ;  /* 0x00022800010a7983 */ /* 0x000ea80000300800 */
[----:B------:R-:W2:Y:S01]  /*24e00*/  LDL.LU R11, [R1+0x22c] ;  /* 0x00022c00010b7983 */ /* 0x000ea20000300800 */
[----:B----4-:R-:W-:Y:S03]  /*24e10*/  HMMA.1688.F32.TF32 R16, R4, R12, R16 ;  /* 0x0000000c0410723c */ /* 0x010fe60000081010 */
[----:B--2---:R1:W-:Y:S02]  /*24e20*/  STL.64 [R1+0x15e8], R10 ;  /* 0x0015e80a01007387 */ /* 0x0043e40000100a00 */
[----:B-1----:R-:W-:-:S02]  /*24e30*/  IMAD.MOV.U32 R11, RZ, RZ, R24 ;  /* 0x000000ffff0b7224 */ /* 0x002fc400078e0018 */
[----:B------:R-:W1:Y:S04]  /*24e40*/  LDSM.16.M88.4 R24, [R25+UR9+0x5c100] ;  /* 0x05c100091918783b */ /* 0x000e680008000200 */
[----:B---3--:R2:W-:Y:S04]  /*24e50*/  STL.64 [R1+0x15e0], R8 ;  /* 0x0015e00801007387 */ /* 0x0085e80000100a00 */
[----:B--2---:R-:W2:Y:S04]  /*24e60*/  LDL.LU R8, [R1+0x230] ;  /* 0x0002300001087983 */ /* 0x004ea80000300800 */
[----:B------:R-:W2:Y:S04]  /*24e70*/  LDL.LU R9, [R1+0x234] ;  /* 0x0002340001097983 */ /* 0x000ea80000300800 */
        /* <DEDUP_REMOVED lines=8> */
[----:B------:R4:W-:Y:S04]  /*24f00*/  STL.64 [R1+0x258], R18 ;  /* 0x0002581201007387 */ /* 0x0009e80000100a00 */
[----:B-1----:R-:W2:Y:S01]  /*24f10*/  LDL.LU.64 R16, [R1+0x1600] ;  /* 0x0016000001107983 */ /* 0x002ea20000300a00 */
[----:B----4-:R-:W-:-:S02]  /*24f20*/  IMAD.MOV.U32 R18, RZ, RZ, R12 ;  /* 0x000000ffff127224 */ /* 0x010fc400078e000c */
[----:B------:R-:W-:Y:S02]  /*24f30*/  IMAD.MOV.U32 R15, RZ, RZ, R13 ;  /* 0x000000ffff0f7224 */ /* 0x000fe400078e000d */
[----:B------:R-:W4:Y:S01]  /*24f40*/  LDL.LU.64 R12, [R1+0x15f8] ;  /* 0x0015f800010c7983 */ /* 0x000f220000300a00 */
[----:B--2---:R-:W-:-:S15]  /*24f50*/  HMMA.1688.F32.TF32 R20, R4, R16, R20 ;  /* 0x000000100414723c */ /* 0x004fde0000081014 */
[----:B------:R-:W-:-:S04]  /*24f60*/  NOP ;  /* 0x0000000000007918 */ /* 0x000fc80000000000 */
[----:B------:R1:W-:Y:S04]  /*24f70*/  STL.64 [R1+0x240], R20 ;  /* 0x0002401401007387 */ /* 0x0003e80000100a00 */
[----:B------:R-:W-:Y:S04]  /*24f80*/  STL.64 [R1+0x248], R22 ;  /* 0x0002481601007387 */ /* 0x000fe80000100a00 */
[----:B-1----:R-:W2:Y:S04]  /*24f90*/  LDL.LU.64 R20, [R1+0x15f0] ;  /* 0x0015f00001147983 */ /* 0x002ea80000300a00 */
[----:B------:R-:W-:Y:S01]  /*24fa0*/  STL.64 [R1+0x1580], R16 ;  /* 0x0015801001007387 */ /* 0x000fe20000100a00 */
        /* <DEDUP_REMOVED lines=9> */
[----:B--2---:R-:W-:Y:S02]  /*25040*/  HMMA.1688.F32.TF32 R20, R4, R20, R8 ;  /* 0x000000140414723c */ /* 0x004fe40000081008 */
[----:B------:R-:W2:-:S15]  /*25050*/  LDL.LU.64 R8, [R1+0x15d0] ;  /* 0x0015d00001087983 */ /* 0x000e9e0000300a00 */
[----:B------:R-:W-:Y:S02]  /*25060*/  NOP ;  /* 0x0000000000007918 */ /* 0x000fe40000000000 */
        /* <DEDUP_REMOVED lines=8> */
[----:B-1----:R-:W2:Y:S04]  /*250f0*/  LDL.LU.64 R22, [R1+0x15b8] ;  /* 0x0015b80001167983 */ /* 0x002ea80000300a00 */
[----:B------:R-:W2:Y:S04]  /*25100*/  LDL.LU.64 R20, [R1+0x15b0] ;  /* 0x0015b00001147983 */ /* 0x000ea80000300a00 */
[----:B------:R-:W-:Y:S01]  /*25110*/  STL.64 [R1+0x1548], R12 ;  /* 0x0015480c01007387 */ /* 0x000fe20000100a00 */
        /* <DEDUP_REMOVED lines=9> */
[----:B------:R-:W2:Y:S01]  /*251b0*/  LDL.LU R11, [R1+0x1ec] ;  /* 0x0001ec00010b7983 */ /* 0x000ea20000300800 */
[----:B---3--:R-:W-:-:S15]  /*251c0*/  HMMA.1688.F32.TF32 R24, R4, R20, R24 ;  /* 0x000000140418723c */ /* 0x008fde0000081018 */
[----:B------:R-:W-:-:S04]  /*251d0*/  NOP ;  /* 0x0000000000007918 */ /* 0x000fc80000000000 */
[----:B------:R-:W-:Y:S04]  /*251e0*/  STL.64 [R1+0x1f0], R24 ;  /* 0x0001f01801007387 */ /* 0x000fe80000100a00 */
[----:B------:R1:W-:Y:S04]  /*251f0*/  STL.64 [R1+0x1f8], R26 ;  /* 0x0001f81a01007387 */ /* 0x0003e80000100a00 */
[----:B-1----:R-:W3:Y:S04]  /*25200*/  LDL.LU.64 R26, [R1+0x15a0] ;  /* 0x0015a000011a7983 */ /* 0x002ee80000300a00 */
[----:B------:R-:W2:Y:S02]  /*25210*/  LDL.LU.64 R24, [R1+0x1598] ;  /* 0x0015980001187983 */ /* 0x000ea40000300a00 */
[----:B--2---:R-:W-:Y:S02]  /*25220*/  HMMA.1688.F32.TF32 R8, R4, R24, R8 ;  /* 0x000000180408723c */ /* 0x004fe40000081008 */
[----:B------:R-:W-:Y:S04]  /*25230*/  LDS R4, [R0+UR9+0x14100] ;  /* 0x0141000900047984 */ /* 0x000fe80008000800 */
[----:B------:R-:W-:Y:S04]  /*25240*/  LDS R6, [R0+UR9+0x15100] ;  /* 0x0151000900067984 */ /* 0x000fe80008000800 */
[----:B------:R-:W-:Y:S04]  /*25250*/  LDS R5, [R2+UR9+0x14100] ;  /* 0x0141000902057984 */ /* 0x000fe80008000800 */
[----:B------:R-:W1:Y:S05]  /*25260*/  LDS R7, [R2+UR9+0x15100] ;  /* 0x0151000902077984 */ /* 0x000e6a0008000800 */
[----:B------:R2:W-:Y:S01]  /*25270*/  STL.64 [R1+0x1e0], R8 ;  /* 0x0001e00801007387 */ /* 0x0005e20000100a00 */
[----:B------:R-:W-:-:S02]  /*25280*/  IMAD.MOV.U32 R22, RZ, RZ, R10 ;  /* 0x000000ffff167224 */ /* 0x000fc400078e000a */
[----:B------:R-:W-:Y:S01]  /*25290*/  IMAD.MOV.U32 R23, RZ, RZ, R11 ;  /* 0x000000ffff177224 */ /* 0x000fe200078e000b */
[----:B--2---:R-:W2:Y:S04]  /*252a0*/  LDL.LU R8, [R1+0x190] ;  /* 0x0001900001087983 */ /* 0x004ea80000300800 */
[----:B------:R-:W2:Y:S04]  /*252b0*/  LDL.LU R9, [R1+0x194] ;  /* 0x0001940001097983 */ /* 0x000ea80000300800 */
[----:B------:R-:W4:Y:S04]  /*252c0*/  LDL.LU R10, [R1+0x198] ;  /* 0x00019800010a7983 */ /* 0x000f280000300800 */
[----:B------:R-:W4:Y:S04]  /*252d0*/  LDL.LU R11, [R1+0x19c] ;  /* 0x00019c00010b7983 */ /* 0x000f280000300800 */
[----:B----4-:R-:W-:Y:S04]  /*252e0*/  STL.64 [R1+0x1558], R10 ;  /* 0x0015580a01007387 */ /* 0x010fe80000100a00 */
[----:B--2---:R2:W-:Y:S04]  /*252f0*/  STL.64 [R1+0x1550], R8 ;  /* 0x0015500801007387 */ /* 0x0045e80000100a00 */
[----:B--2---:R-:W2:Y:S04]  /*25300*/  LDL.LU R8, [R1+0x1a0] ;  /* 0x0001a00001087983 */ /* 0x004ea80000300800 */
[----:B------:R-:W2:Y:S04]  /*25310*/  LDL.LU R9, [R1+0x1a4] ;  /* 0x0001a40001097983 */ /* 0x000ea80000300800 */
[----:B------:R-:W4:Y:S04]  /*25320*/  LDL.LU R10, [R1+0x1a8] ;  /* 0x0001a800010a7983 */ /* 0x000f280000300800 */
[----:B------:R-:W4:Y:S04]  /*25330*/  LDL.LU R11, [R1+0x1ac] ;  /* 0x0001ac00010b7983 */ /* 0x000f280000300800 */
[----:B----4-:R-:W-:Y:S04]  /*25340*/  STL.64 [R1+0x1568], R10 ;  /* 0x0015680a01007387 */ /* 0x010fe80000100a00 */
[----:B--2---:R2:W-:Y:S02]  /*25350*/  STL.64 [R1+0x1560], R8 ;  /* 0x0015600801007387 */ /* 0x0045e40000100a00 */
[----:B--2---:R-:W-:-:S02]  /*25360*/  IMAD.MOV.U32 R8, RZ, RZ, R14 ;  /* 0x000000ffff087224 */ /* 0x004fc400078e000e */
[----:B------:R-:W-:-:S05]  /*25370*/  IMAD.MOV.U32 R9, RZ, RZ, R3 ;  /* 0x000000ffff097224 */ /* 0x000fca00078e0003 */
[----:B------:R2:W-:Y:S04]  /*25380*/  STL.64 [R1+0x1578], R8 ;  /* 0x0015780801007387 */ /* 0x0005e80000100a00 */
[----:B--2---:R-:W2:Y:S04]  /*25390*/  LDL.LU R8, [R1+0x1c0] ;  /* 0x0001c00001087983 */ /* 0x004ea80000300800 */
[----:B------:R-:W2:Y:S04]  /*253a0*/  LDL.LU R9, [R1+0x1c4] ;  /* 0x0001c40001097983 */ /* 0x000ea80000300800 */
[----:B------:R-:W4:Y:S04]  /*253b0*/  LDL.LU R10, [R1+0x1c8] ;  /* 0x0001c800010a7983 */ /* 0x000f280000300800 */
[----:B------:R-:W4:Y:S01]  /*253c0*/  LDL.LU R11, [R1+0x1cc] ;  /* 0x0001cc00010b7983 */ /* 0x000f220000300800 */
[----:B------:R-:W-:-:S03]  /*253d0*/  IMAD.MOV.U32 R16, RZ, RZ, R18 ;  /* 0x000000ffff107224 */ /* 0x000fc600078e0012 */
[----:B----4-:R-:W-:Y:S04]  /*253e0*/  STL.64 [R1+0x1590], R10 ;  /* 0x0015900a01007387 */ /* 0x010fe80000100a00 */
[----:B--2---:R2:W-:Y:S04]  /*253f0*/  STL.64 [R1+0x1588], R8 ;  /* 0x0015880801007387 */ /* 0x0045e80000100a00 */
[----:B--2---:R-:W1:Y:S04]  /*25400*/  LDL.LU R8, [R1+0x1d0] ;  /* 0x0001d00001087983 */ /* 0x004e680000300800 */
[----:B------:R-:W1:Y:S04]  /*25410*/  LDL.LU R9, [R1+0x1d4] ;  /* 0x0001d40001097983 */ /* 0x000e680000300800 */
[----:B------:R-:W1:Y:S04]  /*25420*/  LDL.LU R10, [R1+0x1d8] ;  /* 0x0001d800010a7983 */ /* 0x000e680000300800 */
[----:B------:R-:W1:Y:S04]  /*25430*/  LDL.LU R11, [R1+0x1dc] ;  /* 0x0001dc00010b7983 */ /* 0x000e680000300800 */
[----:B------:R-:W2:Y:S01]  /*25440*/  LDL.LU.64 R12, [R1+0x20] ;  /* 0x00002000010c7983 */ /* 0x000ea20000300a00 */
[----:B------:R-:W-:-:S07]  /*25450*/  IMAD.MOV.U32 R17, RZ, RZ, R15 ;  /* 0x000000ffff117224 */ /* 0x000fce00078e000f */
[C---:B-1----:R-:W-:Y:S01]  /*25460*/  HMMA.1688.F32.TF32 R16, R4.reuse, R16, R8 ;  /* 0x000000100410723c */ /* 0x042fe20000081008 */
[----:B--2---:R1:W-:Y:S04]  /*25470*/  STL.64 [R1+0x1570], R12 ;  /* 0x0015700c01007387 */ /* 0x0043e80000100a00 */
        /* <DEDUP_REMOVED lines=8> */
[----:B------:R-:W4:Y:S04]  /*25500*/  LDL.LU R22, [R1+0x188] ;  /* 0x0001880001167983 */ /* 0x000f280000300800 */
[----:B------:R-:W4:Y:S04]  /*25510*/  LDL.LU R23, [R1+0x18c] ;  /* 0x00018c0001177983 */ /* 0x000f280000300800 */
[----:B---3--:R-:W-:Y:S04]  /*25520*/  STL.64 [R1+0x1528], R26 ;  /* 0x0015281a01007387 */ /* 0x008fe80000100a00 */
        /* <DEDUP_REMOVED lines=16> */
[----:B-1----:R-:W3:Y:S04]  /*25630*/  LDL.LU R16, [R1+0x150] ;  /* 0x0001500001107983 */ /* 0x002ee80000300800 */
[----:B------:R-:W3:Y:S04]  /*25640*/  LDL.LU R17, [R1+0x154] ;  /* 0x0001540001117983 */ /* 0x000ee80000300800 */
[----:B------:R-:W3:Y:S04]  /*25650*/  LDL.LU R18, [R1+0x158] ;  /* 0x0001580001127983 */ /* 0x000ee80000300800 */
[----:B------:R-:W3:Y:S01]  /*25660*/  LDL.LU R19, [R1+0x15c] ;  /* 0x00015c0001137983 */ /* 0x000ee20000300800 */
[C---:B--2---:R-:W-:Y:S03]  /*25670*/  HMMA.1688.F32.TF32 R8, R4.reuse, R8, R12 ;  /* 0x000000080408723c */ /* 0x044fe6000008100c */
[----:B---3--:R-:W-:Y:S04]  /*25680*/  STL.64 [R1+0x1518], R18 ;  /* 0x0015181201007387 */ /* 0x008fe80000100a00 */
[----:B------:R1:W-:Y:S04]  /*25690*/  STL.64 [R1+0x1510], R16 ;  /* 0x0015101001007387 */ /* 0x0003e80000100a00 */
[----:B-1----:R-:W2:Y:S04]  /*256a0*/  LDL.LU R16, [R1+0x160] ;  /* 0x0001600001107983 */ /* 0x002ea80000300800 */
[----:B------:R-:W2:Y:S04]  /*256b0*/  LDL.LU R17, [R1+0x164] ;  /* 0x0001640001117983 */ /* 0x000ea80000300800 */
[----:B------:R-:W2:Y:S04]  /*256c0*/  LDL.LU R18, [R1+0x168] ;  /* 0x0001680001127983 */ /* 0x000ea80000300800 */
[----:B------:R-:W2:Y:S04]  /*256d0*/  LDL.LU R19, [R1+0x16c] ;  /* 0x00016c0001137983 */ /* 0x000ea80000300800 */
[----:B------:R-:W3:Y:S04]  /*256e0*/  LDL.LU.64 R12, [R1+0x1570] ;  /* 0x00157000010c7983 */ /* 0x000ee80000300a00 */
[----:B------:R-:W-:Y:S04]  /*256f0*/  STL.64 [R1+0x1b0], R8 ;  /* 0x0001b00801007387 */ /* 0x000fe80000100a00 */
[----:B------:R1:W-:Y:S04]  /*25700*/  STL.64 [R1+0x1b8], R10 ;  /* 0x0001b80a01007387 */ /* 0x0003e80000100a00 */
[----:B-1----:R-:W3:Y:S04]  /*25710*/  LDL.LU.64 R10, [R1+0x1568] ;  /* 0x00156800010a7983 */ /* 0x002ee80000300a00 */
[----:B------:R-:W3:Y:S02]  /*25720*/  LDL.LU.64 R8, [R1+0x1560] ;  /* 0x0015600001087983 */ /* 0x000ee40000300a00 */
        /* <DEDUP_REMOVED lines=12> */
[----:B------:R-:W-:Y:S04]  /*257f0*/  STL.64 [R1+0x198], R10 ;  /* 0x0001980a01007387 */ /* 0x000fe80000100a00 */
[----:B-1----:R-:W4:Y:S02]  /*25800*/  LDL.LU.64 R8, [R1+0x1540] ;  /* 0x0015400001087983 */ /* 0x002f240000300a00 */
[----:B----4-:R-:W-:-:S15]  /*25810*/  HMMA.1688.F32.TF32 R20, R4, R8, R20 ;  /* 0x000000080414723c */ /* 0x010fde0000081014 */
[----:B------:R-:W-:-:S04]  /*25820*/  NOP ;  /* 0x0000000000007918 */ /* 0x000fc80000000000 */
[----:B------:R-:W-:Y:S04]  /*25830*/  STL.64 [R1+0x180], R20 ;  /* 0x0001801401007387 */ /* 0x000fe80000100a00 */
[----:B------:R1:W-:Y:S04]  /*25840*/  STL.64 [R1+0x188], R22 ;  /* 0x0001881601007387 */ /* 0x0003e80000100a00 */
[----:B-1----:R-:W3:Y:S04]  /*25850*/  LDL.LU.64 R22, [R1+0x1538] ;  /* 0x0015380001167983 */ /* 0x002ee80000300a00 */
[----:B------:R-:W4:Y:S04]  /*25860*/  LDL.LU.64 R20, [R1+0x1530] ;  /* 0x0015300001147983 */ /* 0x000f280000300a00 */
[----:B------:R1:W-:Y:S04]  /*25870*/  STL.64 [R1+0x14d0], R8 ;  /* 0x0014d00801007387 */ /* 0x0003e80000100a00 */
[----:B-1----:R-:W2:Y:S04]  /*25880*/  LDL.LU R8, [R1+0x140] ;  /* 0x0001400001087983 */ /* 0x002ea80000300800 */
[----:B------:R-:W2:Y:S04]  /*25890*/  LDL.LU R9, [R1+0x144] ;  /* 0x0001440001097983 */ /* 0x000ea80000300800 */
[----:B------:R-:W2:Y:S04]  /*258a0*/  LDL.LU R10, [R1+0x148] ;  /* 0x00014800010a7983 */ /* 0x000ea80000300800 */
[----:B------:R-:W2:Y:S01]  /*258b0*/  LDL.LU R11, [R1+0x14c] ;  /* 0x00014c00010b7983 */ /* 0x000ea20000300800 */
[----:B----4-:R-:W-:-:S15]  /*258c0*/  HMMA.1688.F32.TF32 R24, R4, R20, R24 ;  /* 0x000000140418723c */ /* 0x010fde0000081018 */
[----:B------:R-:W-:-:S04]  /*258d0*/  NOP ;  /* 0x0000000000007918 */ /* 0x000fc80000000000 */
[----:B------:R-:W-:Y:S04]  /*258e0*/  STL.64 [R1+0x170], R24 ;  /* 0x0001701801007387 */ /* 0x000fe80000100a00 */
[----:B------:R1:W-:Y:S04]  /*258f0*/  STL.64 [R1+0x178], R26 ;  /* 0x0001781a01007387 */ /* 0x0003e80000100a00 */
[----:B-1----:R-:W4:Y:S04]  /*25900*/  LDL.LU.64 R26, [R1+0x1528] ;  /* 0x00152800011a7983 */ /* 0x002f280000300a00 */
[----:B------:R-:W2:Y:S04]  /*25910*/  LDL.LU.64 R24, [R1+0x1520] ;  /* 0x0015200001187983 */ /* 0x000ea80000300a00 */
[----:B---3--:R-:W-:Y:S04]  /*25920*/  STL.64 [R1+0x14b8], R22 ;  /* 0x0014b81601007387 */ /* 0x008fe80000100a00 */
[----:B------:R1:W-:Y:S04]  /*25930*/  STL.64 [R1+0x14b0], R20 ;  /* 0x0014b01401007387 */ /* 0x0003e80000100a00 */
[----:B-1----:R-:W3:Y:S01]  /*25940*/  LDL.LU.64 R20, [R1+0x50] ;  /* 0x0000500001147983 */ /* 0x002ee20000300a00 */
[----:B--2---:R-:W-:Y:S03]  /*25950*/  HMMA.1688.F32.TF32 R4, R4, R24, R16 ;  /* 0x000000180404723c */ /* 0x004fe60000081010 */
[----:B------:R-:W3:Y:S04]  /*25960*/  LDL.LU.64 R18, [R1+0x1518] ;  /* 0x0015180001127983 */ /* 0x000ee80000300a00 */
[----:B------:R-:W3:Y:S04]  /*25970*/  LDL.LU.64 R16, [R1+0x1510] ;  /* 0x0015100001107983 */ /* 0x000ee80000300a00 */
[----:B----4-:R-:W-:Y:S04]  /*25980*/  STL.64 [R1+0x14a8], R26 ;  /* 0x0014a81a01007387 */ /* 0x010fe80000100a00 */
[----:B------:R1:W-:Y:S04]  /*25990*/  STL.64 [R1+0x14a0], R24 ;  /* 0x0014a01801007387 */ /* 0x0003e80000100a00 */
[----:B------:R-:W-:Y:S04]  /*259a0*/  STL.64 [R1+0x160], R4 ;  /* 0x0001600401007387 */ /* 0x000fe80000100a00 */
[----:B------:R-:W-:Y:S04]  /*259b0*/  STL.64 [R1+0x168], R6 ;  /* 0x0001680601007387 */ /* 0x000fe80000100a00 */
[----:B-1----:R-:W2:Y:S04]  /*259c0*/  LDL.LU R24, [R1+0x120] ;  /* 0x0001200001187983 */ /* 0x002ea80000300800 */
[----:B------:R-:W2:Y:S04]  /*259d0*/  LDL.LU R25, [R1+0x124] ;  /* 0x0001240001197983 */ /* 0x000ea80000300800 */
[----:B------:R-:W4:Y:S04]  /*259e0*/  LDL.LU R26, [R1+0x128] ;  /* 0x00012800011a7983 */ /* 0x000f280000300800 */
[----:B------:R-:W4:Y:S04]  /*259f0*/  LDL.LU R27, [R1+0x12c] ;  /* 0x00012c00011b7983 */ /* 0x000f280000300800 */
[----:B------:R-:W-:Y:S04]  /*25a00*/  LDS R4, [R0+UR9+0x14200] ;  /* 0x0142000900047984 */ /* 0x000fe80008000800 */
[----:B------:R-:W-:Y:S04]  /*25a10*/  LDS R6, [R0+UR9+0x15200] ;  /* 0x0152000900067984 */ /* 0x000fe80008000800 */
[----:B------:R-:W-:Y:S04]  /*25a20*/  LDS R5, [R2+UR9+0x14200] ;  /* 0x0142000902057984 */ /* 0x000fe80008000800 */
[----:B------:R-:W3:Y:S02]  /*25a30*/  LDS R7, [R2+UR9+0x15200] ;  /* 0x0152000902077984 */ /* 0x000ee40008000800 */
[----:B---3--:R-:W-:Y:S02]  /*25a40*/  HMMA.1688.F32.TF32 R16, R4, R20, R16 ;  /* 0x000000140410723c */ /* 0x008fe40000081010 */
[----:B----4-:R-:W-:Y:S04]  /*25a50*/  STL.64 [R1+0x14e0], R26 ;  /* 0x0014e01a01007387 */ /* 0x010fe80000100a00 */
[----:B--2---:R1:W-:Y:S04]  /*25a60*/  STL.64 [R1+0x14d8], R24 ;  /* 0x0014d81801007387 */ /* 0x0043e80000100a00 */
[----:B-1----:R-:W2:Y:S09]  /*25a70*/  LDL.LU.64 R24, [R1+0x30] ;  /* 0x0000300001187983 */ /* 0x002eb20000300a00 */
[----:B------:R1:W-:Y:S04]  /*25a80*/  STL.64 [R1+0x150], R16 ;  /* 0x0001501001007387 */ /* 0x0003e80000100a00 */
[----:B------:R-:W-:Y:S04]  /*25a90*/  STL.64 [R1+0x158], R18 ;  /* 0x0001581201007387 */ /* 0x000fe80000100a00 */
[----:B-1----:R-:W3:Y:S01]  /*25aa0*/  LDL.LU.64 R16, [R1+0x1508] ;  /* 0x0015080001107983 */ /* 0x002ee20000300a00 */
[----:B------:R-:W-:-:S02]  /*25ab0*/  IMAD.MOV.U32 R15, RZ, RZ, R20 ;  /* 0x000000ffff0f7224 */ /* 0x000fc400078e0014 */
[----:B------:R-:W-:-:S05]  /*25ac0*/  IMAD.MOV.U32 R14, RZ, RZ, R21 ;  /* 0x000000ffff0e7224 */ /* 0x000fca00078e0015 */
[----:B------:R-:W-:Y:S04]  /*25ad0*/  STL.64 [R1+0x14f0], R14 ;  /* 0x0014f00e01007387 */ /* 0x000fe80000100a00 */
[----:B------:R1:W-:Y:S04]  /*25ae0*/  STL.64 [R1+0x14e8], R12 ;  /* 0x0014e80c01007387 */ /* 0x0003e80000100a00 */
[----:B-1----:R-:W2:Y:S04]  /*25af0*/  LDL.LU R12, [R1+0x130] ;  /* 0x00013000010c7983 */ /* 0x002ea80000300800 */
[----:B------:R-:W2:Y:S04]  /*25b00*/  LDL.LU R13, [R1+0x134] ;  /* 0x00013400010d7983 */ /* 0x000ea80000300800 */
[----:B------:R-:W2:Y:S04]  /*25b10*/  LDL.LU R14, [R1+0x138] ;  /* 0x00013800010e7983 */ /* 0x000ea80000300800 */
[----:B------:R-:W2:Y:S01]  /*25b20*/  LDL.LU R15, [R1+0x13c] ;  /* 0x00013c00010f7983 */ /* 0x000ea20000300800 */
[----:B---3--:R-:W-:Y:S01]  /*25b30*/  HMMA.1688.F32.TF32 R8, R4, R16, R8 ;  /* 0x000000100408723c */ /* 0x008fe20000081008 */
[----:B------:R-:W-:-:S02]  /*25b40*/  IMAD.MOV.U32 R21, RZ, RZ, R16 ;  /* 0x000000ffff157224 */ /* 0x000fc400078e0010 */
[----:B------:R-:W-:-:S15]  /*25b50*/  IMAD.MOV.U32 R20, RZ, RZ, R17 ;  /* 0x000000ffff147224 */ /* 0x000fde00078e0011 */
[----:B------:R-:W-:Y:S01]  /*25b60*/  NOP ;  /* 0x0000000000007918 */ /* 0x000fe20000000000 */
[----:B------:R1:W-:Y:S04]  /*25b70*/  STL.64 [R1+0x140], R8 ;  /* 0x0001400801007387 */ /* 0x0003e80000100a00 */
[----:B------:R3:W-:Y:S04]  /*25b80*/  STL.64 [R1+0x148], R10 ;  /* 0x0001480a01007387 */ /* 0x0007e80000100a00 */
[----:B-1----:R-:W4:Y:S04]  /*25b90*/  LDL.LU R8, [R1+0x110] ;  /* 0x0001100001087983 */ /* 0x002f280000300800 */
[----:B------:R-:W4:Y:S04]  /*25ba0*/  LDL.LU R9, [R1+0x114] ;  /* 0x0001140001097983 */ /* 0x000f280000300800 */
[----:B---3--:R-:W4:Y:S04]  /*25bb0*/  LDL.LU R10, [R1+0x118] ;  /* 0x00011800010a7983 */ /* 0x008f280000300800 */
[----:B------:R-:W4:Y:S04]  /*25bc0*/  LDL.LU R11, [R1+0x11c] ;  /* 0x00011c00010b7983 */ /* 0x000f280000300800 */
[----:B------:R-:W3:Y:S04]  /*25bd0*/  LDL.LU R16, [R1+0x90] ;  /* 0x0000900001107983 */ /* 0x000ee80000300800 */
[----:B------:R-:W3:Y:S04]  /*25be0*/  LDL.LU R17, [R1+0x94] ;  /* 0x0000940001117983 */ /* 0x000ee80000300800 */
[----:B------:R-:W3:Y:S01]  /*25bf0*/  LDL.LU R18, [R1+0x98] ;  /* 0x0000980001127983 */ /* 0x000ee20000300800 */
[----:B--2---:R-:W-:Y:S01]  /*25c00*/  HMMA.1688.F32.TF32 R12, R4, R24, R12 ;  /* 0x00000018040c723c */ /* 0x004fe2000008100c */
[----:B------:R-:W-:-:S02]  /*25c10*/  IMAD.MOV.U32 R19, RZ, RZ, R29 ;  /* 0x000000ffff137224 */ /* 0x000fc400078e001d */
[----:B------:R-:W2:Y:S04]  /*25c20*/  LDL.LU R29, [R1+0x1500] ;  /* 0x00150000011d7983 */ /* 0x000ea80000300800 */
[----:B---3--:R-:W-:Y:S04]  /*25c30*/  STL.64 [R1+0x1440], R18 ;  /* 0x0014401201007387 */ /* 0x008fe80000100a00 */
[----:B------:R1:W-:Y:S02]  /*25c40*/  STL.64 [R1+0x1438], R16 ;  /* 0x0014381001007387 */ /* 0x0003e40000100a00 */
[----:B-1----:R-:W-:-:S02]  /*25c50*/  IMAD.MOV.U32 R16, RZ, RZ, R28 ;  /* 0x000000ffff107224 */ /* 0x002fc400078e001c */
[----:B------:R-:W-:Y:S01]  /*25c60*/  IMAD.MOV.U32 R17, RZ, RZ, R3 ;  /* 0x000000ffff117224 */ /* 0x000fe200078e0003 */
[----:B------:R-:W3:Y:S04]  /*25c70*/  LDL.LU R28, [R1+0x14fc] ;  /* 0x0014fc00011c7983 */ /* 0x000ee80000300800 */
[----:B------:R-:W2:Y:S04]  /*25c80*/  LDL.LU R3, [R1+0x14f8] ;  /* 0x0014f80001037983 */ /* 0x000ea80000300800 */
[----:B------:R-:W-:Y:S04]  /*25c90*/  STL.64 [R1+0x130], R12 ;  /* 0x0001300c01007387 */ /* 0x000fe80000100a00 */
[----:B------:R1:W-:Y:S01]  /*25ca0*/  STL.64 [R1+0x138], R14 ;  /* 0x0001380e01007387 */ /* 0x0003e20000100a00 */
[----:B------:R-:W-:-:S02]  /*25cb0*/  IMAD.MOV.U32 R19, RZ, RZ, R24 ;  /* 0x000000ffff137224 */ /* 0x000fc400078e0018 */
[----:B------:R-:W-:Y:S01]  /*25cc0*/  IMAD.MOV.U32 R18, RZ, RZ, R25 ;  /* 0x000000ffff127224 */ /* 0x000fe200078e0019 */
[----:B-1----:R-:W2:Y:S04]  /*25cd0*/  LDL.LU.64 R14, [R1+0x14f0] ;  /* 0x0014f000010e7983 */ /* 0x002ea80000300a00 */
[----:B------:R-:W4:Y:S04]  /*25ce0*/  LDL.LU.64 R12, [R1+0x14e8] ;  /* 0x0014e800010c7983 */ /* 0x000f280000300a00 */
[----:B------:R-:W2:Y:S04]  /*25cf0*/  LDL.LU.64 R26, [R1+0x14e0] ;  /* 0x0014e000011a7983 */ /* 0x000ea80000300a00 */
[----:B------:R-:W2:Y:S04]  /*25d00*/  LDL.LU.64 R24, [R1+0x14d8] ;  /* 0x0014d80001187983 */ /* 0x000ea80000300a00 */
[----:B------:R1:W-:Y:S01]  /*25d10*/  STL.64 [R1+0x1450], R16 ;  /* 0x0014501001007387 */ /* 0x0003e20000100a00 */
[----:B--2---:R-:W-:Y:S01]  /*25d20*/  HMMA.1688.F32.TF32 R24, R4, R16, R24 ;  /* 0x000000100418723c */ /* 0x004fe20000081018 */
[----:B-1----:R-:W-:-:S02]  /*25d30*/  IMAD.MOV.U32 R16, RZ, RZ, R19 ;  /* 0x000000ffff107224 */ /* 0x002fc400078e0013 */
[----:B------:R-:W-:-:S05]  /*25d40*/  IMAD.MOV.U32 R17, RZ, RZ, R18 ;  /* 0x000000ffff117224 */ /* 0x000fca00078e0012 */
[----:B----4-:R-:W-:Y:S11]  /*25d50*/  HMMA.1688.F32.TF32 R8, R4, R12, R8 ;  /* 0x0000000c0408723c */ /* 0x010ff60000081008 */
        /* <DEDUP_REMOVED lines=12> */
[----:B------:R-:W4:Y:S04]  /*25e20*/  LDL.LU R26, [R1+0xf8] ;  /* 0x0000f800011a7983 */ /* 0x000f280000300800 */
[----:B------:R-:W4:Y:S01]  /*25e30*/  LDL.LU R27, [R1+0xfc] ;  /* 0x0000fc00011b7983 */ /* 0x000f220000300800 */
[----:B-1----:R-:W-:-:S02]  /*25e40*/  IMAD.MOV.U32 R16, RZ, RZ, R15 ;  /* 0x000000ffff107224 */ /* 0x002fc400078e000f */
[----:B------:R-:W-:-:S05]  /*25e50*/  IMAD.MOV.U32 R17, RZ, RZ, R14 ;  /* 0x000000ffff117224 */ /* 0x000fca00078e000e */
        /* <DEDUP_REMOVED lines=57> */
[----:B------:R-:W-:Y:S02]  /*261f0*/  IMAD.MOV.U32 R29, RZ, RZ, R16 ;  /* 0x000000ffff1d7224 */ /* 0x000fe400078e0010 */
[----:B------:R-:W-:Y:S02]  /*26200*/  IMAD.MOV.U32 R28, RZ, RZ, R17 ;  /* 0x000000ffff1c7224 */ /* 0x000fe400078e0011 */
[----:B------:R-:W2:Y:S01]  /*26210*/  LDL.LU.64 R16, [R1+0x1480] ;  /* 0x0014800001107983 */ /* 0x000ea20000300a00 */
[----:B------:R-:W-:Y:S02]  /*26220*/  IMAD.MOV.U32 R3, RZ, RZ, R18 ;  /* 0x000000ffff037224 */ /* 0x000fe400078e0012 */
[----:B------:R-:W-:-:S05]  /*26230*/  IMAD.MOV.U32 R2, RZ, RZ, R19 ;  /* 0x000000ffff027224 */ /* 0x000fca00078e0013 */
[----:B------:R-:W-:Y:S04]  /*26240*/  STL [R1+0x127c], R2 ;  /* 0x00127c0201007387 */ /* 0x000fe80000100800 */
        /* <DEDUP_REMOVED lines=31> */
[----:B------:R-:W-:Y:S02]  /*26440*/  IMAD.MOV.U32 R3, RZ, RZ, R14 ;  /* 0x000000ffff037224 */ /* 0x000fe400078e000e */
[----:B------:R-:W-:Y:S02]  /*26450*/  IMAD.MOV.U32 R2, RZ, RZ, R15 ;  /* 0x000000ffff027224 */ /* 0x000fe400078e000f */
[----:B------:R-:W-:Y:S02]  /*26460*/  IMAD.MOV.U32 R29, RZ, RZ, R12 ;  /* 0x000000ffff1d7224 */ /* 0x000fe400078e000c */
[----:B------:R-:W-:Y:S01]  /*26470*/  IMAD.MOV.U32 R28, RZ, RZ, R13 ;  /* 0x000000ffff1c7224 */ /* 0x000fe200078e000d */
[----:B------:R-:W3:Y:S04]  /*26480*/  LDL.LU.64 R14, [R1+0x1420] ;  /* 0x00142000010e7983 */ /* 0x000ee80000300a00 */
[----:B------:R-:W3:Y:S04]  /*26490*/  LDL.LU.64 R12, [R1+0x1418] ;  /* 0x00141800010c7983 */ /* 0x000ee80000300a00 */
[----:B------:R1:W-:Y:S04]  /*264a0*/  STL [R1+0x12ac], R28 ;  /* 0x0012ac1c01007387 */ /* 0x0003e80000100800 */
[----:B------:R1:W-:Y:S04]  /*264b0*/  STL [R1+0x12a8], R29 ;  /* 0x0012a81d01007387 */ /* 0x0003e80000100800 */
[----:B------:R1:W-:Y:S04]  /*264c0*/  STL [R1+0x12a4], R3 ;  /* 0x0012a40301007387 */ /* 0x0003e80000100800 */
[----:B------:R1:W-:Y:S04]  /*264d0*/  STL [R1+0x12a0], R2 ;  /* 0x0012a00201007387 */ /* 0x0003e80000100800 */
[----:B------:R-:W2:Y:S01]  /*264e0*/  LDL.LU.64 R10, [R1+0x1410] ;  /* 0x00141000010a7983 */ /* 0x000ea20000300a00 */
[----:B---3--:R-:W-:Y:S03]  /*264f0*/  HMMA.1688.F32.TF32 R12, R4, R8, R12 ;  /* 0x00000008040c723c */ /* 0x008fe6000008100c */
[----:B------:R-:W2:-:S15]  /*26500*/  LDL.LU.64 R8, [R1+0x1408] ;  /* 0x0014080001087983 */ /* 0x000e9e0000300a00 */
[----:B------:R-:W-:Y:S01]  /*26510*/  NOP ;  /* 0x0000000000007918 */ /* 0x000fe20000000000 */
[----:B------:R-:W-:Y:S04]  /*26520*/  STL.64 [R1+0x80], R12 ;  /* 0x0000800c01007387 */ /* 0x000fe80000100a00 */
[----:B------:R-:W-:Y:S04]  /*26530*/  STL.64 [R1+0x88], R14 ;  /* 0x0000880e01007387 */ /* 0x000fe80000100a00 */
[----:B------:R-:W-:Y:S04]  /*26540*/  LDS R14, [R0+UR9+0x17200] ;  /* 0x01720009000e7984 */ /* 0x000fe80008000800 */
[----:B------:R-:W-:Y:S01]  /*26550*/  LDS R12, [R0+UR9+0x16200] ;  /* 0x01620009000c7984 */ /* 0x000fe20008000800 */
[----:B--2---:R-:W-:Y:S01]  /*26560*/  HMMA.1688.F32.TF32 R8, R4, R20, R8 ;  /* 0x000000140408723c */ /* 0x004fe20000081008 */
[----:B------:R-:W-:-:S07]  /*26570*/  LOP3.LUT R21, R0, 0x20, RZ, 0x3c, !PT ;  /* 0x0000002000157812 */ /* 0x000fce00078e3cff */
[----:B------:R-:W-:Y:S01]  /*26580*/  HMMA.1688.F32.TF32 R4, R4, R24, R16 ;  /* 0x000000180404723c */ /* 0x000fe20000081010 */
[----:B------:R-:W-:Y:S04]  /*26590*/  LDS R18, [R0+UR9+0x17300] ;  /* 0x0173000900127984 */ /* 0x000fe80008000800 */
[----:B------:R-:W-:Y:S04]  /*265a0*/  LDS R15, [R21+UR9+0x17200] ;  /* 0x01720009150f7984 */ /* 0x000fe80008000800 */
[----:B------:R-:W-:Y:S04]  /*265b0*/  LDS R13, [R21+UR9+0x16200] ;  /* 0x01620009150d7984 */ /* 0x000fe80008000800 */
[----:B------:R-:W-:Y:S04]  /*265c0*/  LDS R19, [R21+UR9+0x17300] ;  /* 0x0173000915137984 */ /* 0x000fe80008000800 */
[----:B------:R-:W-:Y:S04]  /*265d0*/  LDS R16, [R0+UR9+0x16300] ;  /* 0x0163000900107984 */ /* 0x000fe80008000800 */
[----:B------:R-:W-:Y:S01]  /*265e0*/  LDS R17, [R21+UR9+0x16300] ;  /* 0x0163000915117984 */ /* 0x000fe20008000800 */
[----:B-1----:R-:W-:-:S02]  /*265f0*/  IMAD.MOV.U32 R28, RZ, RZ, R10 ;  /* 0x000000ffff1c7224 */ /* 0x002fc400078e000a */
[----:B------:R-:W-:Y:S01]  /*26600*/  IMAD.MOV.U32 R29, RZ, RZ, R11 ;  /* 0x000000ffff1d7224 */ /* 0x000fe200078e000b */
[----:B------:R-:W-:Y:S04]  /*26610*/  STL.64 [R1+0x70], R8 ;  /* 0x0000700801007387 */ /* 0x000fe80000100a00 */
[----:B------:R-:W-:Y:S04]  /*26620*/  LDS R10, [R0+UR9+0x17100] ;  /* 0x01710009000a7984 */ /* 0x000fe80008000800 */
[----:B------:R-:W1:Y:S04]  /*26630*/  LDS R11, [R21+UR9+0x17100] ;  /* 0x01710009150b7984 */ /* 0x000e680008000800 */
[----:B------:R-:W-:Y:S04]  /*26640*/  LDS R8, [R0+UR9+0x16100] ;  /* 0x0161000900087984 */ /* 0x000fe80008000800 */
[----:B------:R-:W2:Y:S01]  /*26650*/  LDS R9, [R21+UR9+0x16100] ;  /* 0x0161000915097984 */ /* 0x000ea20008000800 */
[----:B------:R-:W-:-:S03]  /*26660*/  IMAD.MOV.U32 R25, RZ, RZ, R7 ;  /* 0x000000ffff197224 */ /* 0x000fc600078e0007 */
[----:B------:R-:W-:Y:S04]  /*26670*/  STL [R1+0x1374], R29 ;  /* 0x0013741d01007387 */ /* 0x000fe80000100800 */
[----:B------:R-:W-:Y:S04]  /*26680*/  STL [R1+0x1370], R28 ;  /* 0x0013701c01007387 */ /* 0x000fe80000100800 */
[----:B------:R-:W-:Y:S04]  /*26690*/  STL [R1+0x68], R6 ;  /* 0x0000680601007387 */ /* 0x000fe80000100800 */
[----:B----4-:R-:W-:Y:S04]  /*266a0*/  STL.64 [R1+0x13a0], R26 ;  /* 0x0013a01a01007387 */ /* 0x010fe80000100a00 */
[----:B------:R-:W-:Y:S01]  /*266b0*/  STL [R1+0x1398], R25 ;  /* 0x0013981901007387 */ /* 0x000fe20000100800 */
[----:B------:R-:W-:-:S02]  /*266c0*/  IMAD.MOV.U32 R3, RZ, RZ, R4 ;  /* 0x000000ffff037224 */ /* 0x000fc400078e0004 */
[----:B------:R-:W-:Y:S01]  /*266d0*/  IMAD.MOV.U32 R2, RZ, RZ, R5 ;  /* 0x000000ffff027224 */ /* 0x000fe200078e0005 */
[----:B------:R-:W-:Y:S04]  /*266e0*/  LDS R4, [R0+UR9+0x16000] ;  /* 0x0160000900047984 */ /* 0x000fe80008000800 */
[----:B------:R-:W-:Y:S04]  /*266f0*/  LDS R6, [R0+UR9+0x17000] ;  /* 0x0170000900067984 */ /* 0x000fe80008000800 */
[----:B------:R-:W-:Y:S04]  /*26700*/  LDS R5, [R21+UR9+0x16000] ;  /* 0x0160000915057984 */ /* 0x000fe80008000800 */
[----:B------:R-:W3:Y:S04]  /*26710*/  LDS R7, [R21+UR9+0x17000] ;  /* 0x0170000915077984 */ /* 0x000ee80008000800 */
[----:B-1----:R-:W-:Y:S04]  /*26720*/  STL.64 [R1+0x1380], R10 ;  /* 0x0013800a01007387 */ /* 0x002fe80000100a00 */
[----:B--2---:R1:W-:Y:S04]  /*26730*/  STL.64 [R1+0x1378], R8 ;  /* 0x0013780801007387 */ /* 0x0043e80000100a00 */
[----:B-1----:R-:W2:Y:S04]  /*26740*/  LDL.LU R8, [R1+0x1f0] ;  /* 0x0001f00001087983 */ /* 0x002ea80000300800 */
[----:B------:R-:W2:Y:S04]  /*26750*/  LDL.LU R9, [R1+0x1f4] ;  /* 0x0001f40001097983 */ /* 0x000ea80000300800 */
[----:B------:R-:W4:Y:S04]  /*26760*/  LDL.LU R10, [R1+0x1f8] ;  /* 0x0001f800010a7983 */ /* 0x000f280000300800 */
[----:B------:R-:W4:Y:S04]  /*26770*/  LDL.LU R11, [R1+0x1fc] ;  /* 0x0001fc00010b7983 */ /* 0x000f280000300800 */
[----:B------:R-:W2:Y:S04]  /*26780*/  LDL R26, [R1+0x18] ;  /* 0x00001800011a7983 */ /* 0x000ea80000100800 */
[----:B------:R-:W2:Y:S04]  /*26790*/  LDL R27, [R1+0x1c] ;  /* 0x00001c00011b7983 */ /* 0x000ea80000100800 */
[----:B--2---:R-:W-:Y:S04]  /*267a0*/  STL.64 [R1+0x13b0], R26 ;  /* 0x0013b01a01007387 */ /* 0x004fe80000100a00 */
[----:B----4-:R1:W-:Y:S04]  /*267b0*/  STL.64 [R1+0x1390], R10 ;  /* 0x0013900a01007387 */ /* 0x0103e80000100a00 */
[----:B------:R2:W-:Y:S04]  /*267c0*/  STL.64 [R1+0x1388], R8 ;  /* 0x0013880801007387 */ /* 0x0005e80000100a00 */
[----:B-1----:R-:W4:Y:S04]  /*267d0*/  LDL.64 R10, [R1+0x8] ;  /* 0x00000800010a7983 */ /* 0x002f280000100a00 */
[----:B----4-:R1:W-:Y:S04]  /*267e0*/  STL.64 [R1+0x13a8], R10 ;  /* 0x0013a80a01007387 */ /* 0x0103e80000100a00 */
[----:B--2---:R-:W2:Y:S04]  /*267f0*/  LDL.LU R8, [R1+0x210] ;  /* 0x0002100001087983 */ /* 0x004ea80000300800 */
[----:B------:R-:W2:Y:S04]  /*26800*/  LDL.LU R9, [R1+0x214] ;  /* 0x0002140001097983 */ /* 0x000ea80000300800 */
[----:B-1----:R-:W4:Y:S04]  /*26810*/  LDL.LU R10, [R1+0x218] ;  /* 0x00021800010a7983 */ /* 0x002f280000300800 */
[----:B------:R-:W4:Y:S04]  /*26820*/  LDL.LU R11, [R1+0x21c] ;  /* 0x00021c00010b7983 */ /* 0x000f280000300800 */
        /* <DEDUP_REMOVED lines=19> */
[----:B--2---:R-:W-:Y:S04]  /*26960*/  STL.64 [R1+0x13f0], R8 ;  /* 0x0013f00801007387 */ /* 0x004fe80000100a00 */
[----:B------:R-:W2:Y:S04]  /*26970*/  LDL.64 R26, [R1+0x28] ;  /* 0x00002800011a7983 */ /* 0x000ea80000100a00 */
[----:B-1----:R-:W4:Y:S04]  /*26980*/  LDL.64 R10, [R1+0x58] ;  /* 0x00005800010a7983 */ /* 0x002f280000100a00 */
[----:B--2---:R1:W-:Y:S04]  /*26990*/  STL.64 [R1+0x1400], R26 ;  /* 0x0014001a01007387 */ /* 0x0043e80000100a00 */
[----:B------:R-:W3:Y:S04]  /*269a0*/  LDL.LU R24, [R1+0x250] ;  /* 0x0002500001187983 */ /* 0x000ee80000300800 */
[----:B------:R-:W3:Y:S04]  /*269b0*/  LDL.LU R25, [R1+0x254] ;  /* 0x0002540001197983 */ /* 0x000ee80000300800 */
[----:B-1----:R-:W3:Y:S04]  /*269c0*/  LDL.LU R26, [R1+0x258] ;  /* 0x00025800011a7983 */ /* 0x002ee80000300800 */
[----:B------:R-:W3:Y:S04]  /*269d0*/  LDL.LU R27, [R1+0x25c] ;  /* 0x00025c00011b7983 */ /* 0x000ee80000300800 */
[----:B------:R1:W-:Y:S04]  /*269e0*/  STL.64 [R1+0x12f0], R14 ;  /* 0x0012f00e01007387 */ /* 0x0003e80000100a00 */
[----:B------:R-:W-:Y:S01]  /*269f0*/  STL.64 [R1+0x12e8], R12 ;  /* 0x0012e80c01007387 */ /* 0x000fe20000100a00 */
[----:B----4-:R-:W-:-:S03]  /*26a00*/  IMAD.MOV.U32 R29, RZ, RZ, R11 ;  /* 0x000000ffff1d7224 */ /* 0x010fc600078e000b */
[----:B-1----:R-:W2:Y:S04]  /*26a10*/  LDL R14, [R1+0x48] ;  /* 0x00004800010e7983 */ /* 0x002ea80000100800 */
[----:B------:R-:W2:Y:S04]  /*26a20*/  LDL R15, [R1+0x4c] ;  /* 0x00004c00010f7983 */ /* 0x000ea80000100800 */
        /* <DEDUP_REMOVED lines=8> */
[----:B-1----:R-:W3:Y:S04]  /*26ab0*/  LDL.LU.64 R26, [R1+0x1400] ;  /* 0x00140000011a7983 */ /* 0x002ee80000300a00 */
[----:B------:R-:W2:Y:S04]  /*26ac0*/  LDL.LU.64 R10, [R1+0x13f8] ;  /* 0x0013f800010a7983 */ /* 0x000ea80000300a00 */
[----:B------:R-:W2:Y:S02]  /*26ad0*/  LDL.LU.64 R8, [R1+0x13f0] ;  /* 0x0013f00001087983 */ /* 0x000ea40000300a00 */
        /* <DEDUP_REMOVED lines=10> */
[----:B------:R-:W2:Y:S01]  /*26b80*/  LDL.LU R15, [R1+0x20c] ;  /* 0x00020c00010f7983 */ /* 0x000ea20000300800 */
[----:B----4-:R-:W-:-:S15]  /*26b90*/  HMMA.1688.F32.TF32 R8, R4, R18, R8 ;  /* 0x000000120408723c */ /* 0x010fde0000081008 */
[----:B------:R-:W-:-:S04]  /*26ba0*/  NOP ;  /* 0x0000000000007918 */ /* 0x000fc80000000000 */
[----:B------:R-:W-:Y:S04]  /*26bb0*/  STL.64 [R1+0x230], R8 ;  /* 0x0002300801007387 */ /* 0x000fe80000100a00 */
[----:B------:R1:W-:Y:S04]  /*26bc0*/  STL.64 [R1+0x238], R10 ;  /* 0x0002380a01007387 */ /* 0x0003e80000100a00 */
[----:B-1----:R-:W4:Y:S04]  /*26bd0*/  LDL.LU.64 R10, [R1+0x13d8] ;  /* 0x0013d800010a7983 */ /* 0x002f280000300a00 */
[----:B------:R-:W4:Y:S04]  /*26be0*/  LDL.LU.64 R8, [R1+0x13d0] ;  /* 0x0013d00001087983 */ /* 0x000f280000300a00 */
[----:B------:R1:W-:Y:S04]  /*26bf0*/  STL.64 [R1+0x1350], R18 ;  /* 0x0013501201007387 */ /* 0x0003e80000100a00 */
[----:B------:R-:W2:Y:S04]  /*26c00*/  LDL.LU R16, [R1+0x1e0] ;  /* 0x0001e00001107983 */ /* 0x000ea80000300800 */
[----:B------:R-:W2:Y:S01]  /*26c10*/  LDL.LU R17, [R1+0x1e4] ;  /* 0x0001e40001117983 */ /* 0x000ea20000300800 */
[----:B---3--:R-:W-:-:S02]  /*26c20*/  IMAD.MOV.U32 R28, RZ, RZ, R26 ;  /* 0x000000ffff1c7224 */ /* 0x008fc400078e001a */
[----:B------:R-:W-:Y:S02]  /*26c30*/  IMAD.MOV.U32 R20, RZ, RZ, R27 ;  /* 0x000000ffff147224 */ /* 0x000fe400078e001b */
[----:B-1----:R-:W-:Y:S02]  /*26c40*/  IMAD.MOV.U32 R18, RZ, RZ, R22 ;  /* 0x000000ffff127224 */ /* 0x002fe400078e0016 */
[----:B------:R-:W-:Y:S01]  /*26c50*/  IMAD.MOV.U32 R19, RZ, RZ, R23 ;  /* 0x000000ffff137224 */ /* 0x000fe200078e0017 */
[----:B------:R-:W3:Y:S04]  /*26c60*/  LDL.LU R22, [R1+0x13cc] ;  /* 0x0013cc0001167983 */ /* 0x000ee80000300800 */
[----:B------:R-:W3:Y:S01]  /*26c70*/  LDL.LU R23, [R1+0x13c8] ;  /* 0x0013c80001177983 */ /* 0x000ee20000300800 */
[----:B----4-:R-:W-:-:S15]  /*26c80*/  HMMA.1688.F32.TF32 R8, R4, R26, R8 ;  /* 0x0000001a0408723c */ /* 0x010fde0000081008 */
[----:B------:R-:W-:-:S04]  /*26c90*/  NOP ;  /* 0x0000000000007918 */ /* 0x000fc80000000000 */
[----:B------:R-:W-:Y:S04]  /*26ca0*/  STL.64 [R1+0x220], R8 ;  /* 0x0002200801007387 */ /* 0x000fe80000100a00 */
[----:B------:R1:W-:Y:S04]  /*26cb0*/  STL.64 [R1+0x228], R10 ;  /* 0x0002280a01007387 */ /* 0x0003e80000100a00 */
[----:B-1----:R-:W4:Y:S04]  /*26cc0*/  LDL.LU.64 R10, [R1+0x13c0] ;  /* 0x0013c000010a7983 */ /* 0x002f280000300a00 */
[----:B------:R-:W4:Y:S04]  /*26cd0*/  LDL.LU.64 R8, [R1+0x13b8] ;  /* 0x0013b80001087983 */ /* 0x000f280000300a00 */
[----:B------:R-:W4:Y:S02]  /*26ce0*/  LDL.LU.64 R26, [R1+0x13b0] ;  /* 0x0013b000011a7983 */ /* 0x000f240000300a00 */
[----:B----4-:R-:W-:Y:S02]  /*26cf0*/  HMMA.1688.F32.TF32 R24, R4, R26, R8 ;  /* 0x0000001a0418723c */ /* 0x010fe40000081008 */
[----:B------:R-:W2:-:S15]  /*26d00*/  LDL.LU.64 R10, [R1+0x13a8] ;  /* 0x0013a800010a7983 */ /* 0x000e9e0000300a00 */
[----:B------:R-:W-:Y:S02]  /*26d10*/  NOP ;  /* 0x0000000000007918 */ /* 0x000fe40000000000 */
[----:B------:R1:W-:Y:S04]  /*26d20*/  STL.64 [R1+0x210], R24 ;  /* 0x0002101801007387 */ /* 0x0003e80000100a00 */
[----:B------:R4:W-:Y:S01]  /*26d30*/  STL [R1+0x218], R26 ;  /* 0x0002181a01007387 */ /* 0x0009e20000100800 */
[----:B-1----:R-:W-:-:S03]  /*26d40*/  IMAD.MOV.U32 R24, RZ, RZ, R27 ;  /* 0x000000ffff187224 */ /* 0x002fc600078e001b */
[----:B----4-:R-:W4:Y:S04]  /*26d50*/  LDL.LU.64 R26, [R1+0x13a0] ;  /* 0x0013a000011a7983 */ /* 0x010f280000300a00 */
[----:B------:R-:W3:Y:S01]  /*26d60*/  LDL.LU R25, [R1+0x1398] ;  /* 0x0013980001197983 */ /* 0x000ee20000300800 */
[----:B--2---:R-:W-:-:S15]  /*26d70*/  HMMA.1688.F32.TF32 R12, R4, R10, R12 ;  /* 0x0000000a040c723c */ /* 0x004fde000008100c */
[----:B------:R-:W-:-:S04]  /*26d80*/  NOP ;  /* 0x0000000000007918 */ /* 0x000fc80000000000 */
[----:B------:R1:W-:Y:S04]  /*26d90*/  STL.64 [R1+0x200], R12 ;  /* 0x0002000c01007387 */ /* 0x0003e80000100a00 */
[----:B------:R-:W-:Y:S01]  /*26da0*/  STL.64 [R1+0x208], R14 ;  /* 0x0002080e01007387 */ /* 0x000fe20000100a00 */
[----:B-1----:R-:W-:Y:S02]  /*26db0*/  IMAD.MOV.U32 R13, RZ, RZ, R10 ;  /* 0x000000ffff0d7224 */ /* 0x002fe400078e000a */
[----:B------:R-:W-:Y:S02]  /*26dc0*/  IMAD.MOV.U32 R12, RZ, RZ, R11 ;  /* 0x000000ffff0c7224 */ /* 0x000fe400078e000b */
[----:B------:R-:W3:Y:S04]  /*26dd0*/  LDL.LU.64 R10, [R1+0x1390] ;  /* 0x00139000010a7983 */ /* 0x000ee80000300a00 */
[----:B------:R-:W3:Y:S01]  /*26de0*/  LDL.LU.64 R8, [R1+0x1388] ;  /* 0x0013880001087983 */ /* 0x000ee20000300a00 */
[C---:B----4-:R-:W-:Y:S08]  /*26df0*/  HMMA.1688.F32.TF32 R16, R4.reuse, R26, R16 ;  /* 0x0000001a0410723c */ /* 0x050ff00000081010 */
[----:B---3--:R-:W-:-:S15]  /*26e00*/  HMMA.1688.F32.TF32 R8, R4, R22, R8 ;  /* 0x000000160408723c */ /* 0x008fde0000081008 */
[----:B------:R-:W-:-:S04]  /*26e10*/  NOP ;  /* 0x0000000000007918 */ /* 0x000fc80000000000 */
[----:B------:R-:W-:Y:S04]  /*26e20*/  STL.64 [R1+0x1f0], R8 ;  /* 0x0001f00801007387 */ /* 0x000fe80000100a00 */
[----:B------:R1:W-:Y:S04]  /*26e30*/  STL.64 [R1+0x1f8], R10 ;  /* 0x0001f80a01007387 */ /* 0x0003e80000100a00 */
[----:B-1----:R-:W2:Y:S04]  /*26e40*/  LDL.LU.64 R10, [R1+0x1380] ;  /* 0x00138000010a7983 */ /* 0x002ea80000300a00 */
[----:B------:R-:W2:Y:S04]  /*26e50*/  LDL.LU.64 R8, [R1+0x1378] ;  /* 0x0013780001087983 */ /* 0x000ea80000300a00 */
[----:B------:R-:W-:Y:S04]  /*26e60*/  STL.64 [R1+0x1310], R22 ;  /* 0x0013101601007387 */ /* 0x000fe80000100a00 */
[----:B------:R-:W-:Y:S04]  /*26e70*/  STL [R1+0x1308], R21 ;  /* 0x0013081501007387 */ /* 0x000fe80000100800 */
[----:B------:R-:W3:Y:S04]  /*26e80*/  LDL.LU R4, [R1+0x190] ;  /* 0x0001900001047983 */ /* 0x000ee80000300800 */
[----:B------:R1:W-:Y:S04]  /*26e90*/  STL.64 [R1+0x1e0], R16 ;  /* 0x0001e01001007387 */ /* 0x0003e80000100a00 */
[----:B------:R4:W-:Y:S04]  /*26ea0*/  STL.64 [R1+0x1e8], R18 ;  /* 0x0001e81201007387 */ /* 0x0009e80000100a00 */
[----:B------:R-:W3:Y:S04]  /*26eb0*/  LDL.LU R5, [R1+0x194] ;  /* 0x0001940001057983 */ /* 0x000ee80000300800 */
[----:B------:R-:W2:Y:S04]  /*26ec0*/  LDL.LU R6, [R1+0x198] ;  /* 0x0001980001067983 */ /* 0x000ea80000300800 */
[----:B------:R-:W2:Y:S04]  /*26ed0*/  LDL.LU R7, [R1+0x19c] ;  /* 0x00019c0001077983 */ /* 0x000ea80000300800 */
[----:B-1----:R-:W2:Y:S04]  /*26ee0*/  LDL.LU R16, [R1+0x1c0] ;  /* 0x0001c00001107983 */ /* 0x002ea80000300800 */
[----:B------:R-:W2:Y:S04]  /*26ef0*/  LDL.LU R17, [R1+0x1c4] ;  /* 0x0001c40001117983 */ /* 0x000ea80000300800 */
[----:B----4-:R-:W4:Y:S04]  /*26f00*/  LDL.LU R18, [R1+0x1c8] ;  /* 0x0001c80001127983 */ /* 0x010f280000300800 */
[----:B------:R-:W4:Y:S01]  /*26f10*/  LDL.LU R19, [R1+0x1cc] ;  /* 0x0001cc0001137983 */ /* 0x000f220000300800 */
[----:B------:R-:W-:-:S02]  /*26f20*/  IMAD.MOV.U32 R15, RZ, RZ, R29 ;  /* 0x000000ffff0f7224 */ /* 0x000fc400078e001d */
[----:B------:R-:W-:Y:S02]  /*26f30*/  IMAD.MOV.U32 R22, RZ, RZ, R13 ;  /* 0x000000ffff167224 */ /* 0x000fe400078e000d */
[----:B------:R-:W-:Y:S01]  /*26f40*/  IMAD.MOV.U32 R23, RZ, RZ, R12 ;  /* 0x000000ffff177224 */ /* 0x000fe200078e000c */
[----:B----4-:R-:W-:Y:S04]  /*26f50*/  STL.64 [R1+0x1368], R18 ;  /* 0x0013681201007387 */ /* 0x010fe80000100a00 */
[----:B--2---:R1:W-:Y:S04]  /*26f60*/  STL.64 [R1+0x1360], R16 ;  /* 0x0013601001007387 */ /* 0x0043e80000100a00 */
[----:B------:R-:W2:Y:S04]  /*26f70*/  LDL R14, [R1+0x58] ;  /* 0x00005800010e7983 */ /* 0x000ea80000100800 */
[----:B------:R-:W4:Y:S04]  /*26f80*/  LDL.LU R29, [R1+0x1374] ;  /* 0x00137400011d7983 */ /* 0x000f280000300800 */
[----:B-1----:R-:W2:Y:S04]  /*26f90*/  LDL.LU R16, [R1+0x1d0] ;  /* 0x0001d00001107983 */ /* 0x002ea80000300800 */
[----:B------:R-:W2:Y:S04]  /*26fa0*/  LDL.LU R17, [R1+0x1d4] ;  /* 0x0001d40001117983 */ /* 0x000ea80000300800 */
[----:B------:R-:W2:Y:S04]  /*26fb0*/  LDL.LU R18, [R1+0x1d8] ;  /* 0x0001d80001127983 */ /* 0x000ea80000300800 */
[----:B------:R-:W2:Y:S04]  /*26fc0*/  LDL.LU R19, [R1+0x1dc] ;  /* 0x0001dc0001137983 */ /* 0x000ea80000300800 */
[----:B------:R1:W-:Y:S04]  /*26fd0*/  STL.64 [R1+0x1338], R6 ;  /* 0x0013380601007387 */ /* 0x0003e80000100a00 */
[----:B---3--:R3:W-:Y:S01]  /*26fe0*/  STL.64 [R1+0x1330], R4 ;  /* 0x0013300401007387 */ /* 0x0087e20000100a00 */
[----:B-1----:R-:W-:-:S02]  /*26ff0*/  IMAD.MOV.U32 R6, RZ, RZ, R28 ;  /* 0x000000ffff067224 */ /* 0x002fc400078e001c */
[----:B------:R-:W-:Y:S01]  /*27000*/  IMAD.MOV.U32 R7, RZ, RZ, R20 ;  /* 0x000000ffff077224 */ /* 0x000fe200078e0014 */
[----:B------:R-:W2:Y:S04]  /*27010*/  LDL.LU R28, [R1+0x1370] ;  /* 0x00137000011c7983 */ /* 0x000ea80000300800 */
[----:B------:R1:W-:Y:S04]  /*27020*/  STL.64 [R1+0x1348], R6 ;  /* 0x0013480601007387 */ /* 0x0003e80000100a00 */
[----:B---3--:R-:W3:Y:S04]  /*27030*/  LDL.LU R4, [R1+0x1b0] ;  /* 0x0001b00001047983 */ /* 0x008ee80000300800 */
[----:B------:R-:W3:Y:S04]  /*27040*/  LDL.LU R5, [R1+0x1b4] ;  /* 0x0001b40001057983 */ /* 0x000ee80000300800 */
[----:B-1----:R-:W3:Y:S04]  /*27050*/  LDL.LU R6, [R1+0x1b8] ;  /* 0x0001b80001067983 */ /* 0x002ee80000300800 */
[----:B------:R-:W3:Y:S04]  /*27060*/  LDL.LU R7, [R1+0x1bc] ;  /* 0x0001bc0001077983 */ /* 0x000ee80000300800 */
[----:B------:R1:W-:Y:S04]  /*27070*/  STL.64 [R1+0x1328], R22 ;  /* 0x0013281601007387 */ /* 0x0003e80000100a00 */
[----:B-1----:R-:W2:Y:S04]  /*27080*/  LDL.LU.64 R22, [R1+0x18] ;  /* 0x0000180001167983 */ /* 0x002ea80000300a00 */
[----:B--2---:R1:W-:Y:S04]  /*27090*/  STL.64 [R1+0x1340], R22 ;  /* 0x0013401601007387 */ /* 0x0043e80000100a00 */
[----:B------:R-:W2:Y:S04]  /*270a0*/  LDL.LU R20, [R1+0x1a0] ;  /* 0x0001a00001147983 */ /* 0x000ea80000300800 */
[----:B------:R-:W2:Y:S04]  /*270b0*/  LDL.LU R21, [R1+0x1a4] ;  /* 0x0001a40001157983 */ /* 0x000ea80000300800 */
[----:B-1----:R-:W2:Y:S04]  /*270c0*/  LDL.LU R22, [R1+0x1a8] ;  /* 0x0001a80001167983 */ /* 0x002ea80000300800 */
[----:B------:R-:W2:Y:S04]  /*270d0*/  LDL.LU R23, [R1+0x1ac] ;  /* 0x0001ac0001177983 */ /* 0x000ea80000300800 */
[----:B------:R-:W-:Y:S04]  /*270e0*/  STL.64 [R1+0x1300], R26 ;  /* 0x0013001a01007387 */ /* 0x000fe80000100a00 */
[----:B------:R1:W-:Y:S04]  /*270f0*/  STL.64 [R1+0x12f8], R24 ;  /* 0x0012f81801007387 */ /* 0x0003e80000100a00 */
        /* <DEDUP_REMOVED lines=9> */
[----:B------:R-:W2:Y:S04]  /*27190*/  LDL.LU R26, [R1+0x188] ;  /* 0x00018800011a7983 */ /* 0x000ea80000300800 */
[----:B------:R-:W2:Y:S04]  /*271a0*/  LDL.LU R27, [R1+0x18c] ;  /* 0x00018c00011b7983 */ /* 0x000ea80000300800 */
[----:B------:R-:W2:Y:S04]  /*271b0*/  LDL.LU.64 R18, [R1+0x1368] ;  /* 0x0013680001127983 */ /* 0x000ea80000300a00 */
[----:B------:R-:W2:Y:S04]  /*271c0*/  LDL.LU.64 R16, [R1+0x1360] ;  /* 0x0013600001107983 */ /* 0x000ea80000300a00 */
[----:B------:R-:W-:Y:S04]  /*271d0*/  STL.64 [R1+0x1d0], R12 ;  /* 0x0001d00c01007387 */ /* 0x000fe80000100a00 */
[----:B------:R1:W-:Y:S04]  /*271e0*/  STL.64 [R1+0x1d8], R14 ;  /* 0x0001d80e01007387 */ /* 0x0003e80000100a00 */
[----:B-1----:R-:W2:Y:S02]  /*271f0*/  LDL.LU.64 R14, [R1+0x1358] ;  /* 0x00135800010e7983 */ /* 0x002ea40000300a00 */
[----:B--2---:R-:W-:Y:S02]  /*27200*/  HMMA.1688.F32.TF32 R12, R8, R14, R16 ;  /* 0x0000000e080c723c */ /* 0x004fe40000081010 */
[----:B------:R-:W3:-:S15]  /*27210*/  LDL.LU.64 R18, [R1+0x1350] ;  /* 0x0013500001127983 */ /* 0x000ede0000300a00 */
[----:B------:R-:W-:Y:S02]  /*27220*/  NOP ;  /* 0x0000000000007918 */ /* 0x000fe40000000000 */
[----:B------:R1:W-:Y:S04]  /*27230*/  STL.64 [R1+0x1c0], R12 ;  /* 0x0001c00c01007387 */ /* 0x0003e80000100a00 */
[----:B------:R2:W-:Y:S04]  /*27240*/  STL.64 [R1+0x1c8], R14 ;  /* 0x0001c80e01007387 */ /* 0x0005e80000100a00 */
[----:B-1----:R-:W4:Y:S04]  /*27250*/  LDL.LU R12, [R1+0x160] ;  /* 0x00016000010c7983 */ /* 0x002f280000300800 */
[----:B------:R-:W4:Y:S04]  /*27260*/  LDL.LU R13, [R1+0x164] ;  /* 0x00016400010d7983 */ /* 0x000f280000300800 */
[----:B--2---:R-:W4:Y:S04]  /*27270*/  LDL.LU R14, [R1+0x168] ;  /* 0x00016800010e7983 */ /* 0x004f280000300800 */
[----:B------:R-:W4:Y:S01]  /*27280*/  LDL.LU R15, [R1+0x16c] ;  /* 0x00016c00010f7983 */ /* 0x000f220000300800 */
[----:B---3--:R-:W-:Y:S03]  /*27290*/  HMMA.1688.F32.TF32 R16, R8, R18, R4 ;  /* 0x000000120810723c */ /* 0x008fe60000081004 */
[----:B------:R-:W2:-:S15]  /*272a0*/  LDL.LU.64 R6, [R1+0x1348] ;  /* 0x0013480001067983 */ /* 0x000e9e0000300a00 */
[----:B------:R-:W-:Y:S01]  /*272b0*/  NOP ;  /* 0x0000000000007918 */ /* 0x000fe20000000000 */
[----:B------:R1:W-:Y:S04]  /*272c0*/  STL.64 [R1+0x1b0], R16 ;  /* 0x0001b01001007387 */ /* 0x0003e80000100a00 */
[----:B------:R3:W-:Y:S04]  /*272d0*/  STL.64 [R1+0x1b8], R18 ;  /* 0x0001b81201007387 */ /* 0x0007e80000100a00 */
[----:B-1----:R-:W4:Y:S04]  /*272e0*/  LDL.LU R16, [R1+0x140] ;  /* 0x0001400001107983 */ /* 0x002f280000300800 */
[----:B------:R-:W4:Y:S04]  /*272f0*/  LDL.LU R17, [R1+0x144] ;  /* 0x0001440001117983 */ /* 0x000f280000300800 */
[----:B---3--:R-:W3:Y:S04]  /*27300*/  LDL.LU R18, [R1+0x148] ;  /* 0x0001480001127983 */ /* 0x008ee80000300800 */
[----:B------:R-:W3:Y:S01]  /*27310*/  LDL.LU R19, [R1+0x14c] ;  /* 0x00014c0001137983 */ /* 0x000ee20000300800 */
[C---:B--2---:R-:W-:Y:S03]  /*27320*/  HMMA.1688.F32.TF32 R4, R8.reuse, R6, R20 ;  /* 0x000000060804723c */ /* 0x044fe60000081014 */
[----:B---3--:R1:W-:Y:S04]  /*27330*/  STL.64 [R1+0x12e0], R18 ;  /* 0x0012e01201007387 */ /* 0x0083e80000100a00 */
[----:B----4-:R-:W-:Y:S04]  /*27340*/  STL.64 [R1+0x12d8], R16 ;  /* 0x0012d81001007387 */ /* 0x010fe80000100a00 */
[----:B-1----:R-:W2:Y:S04]  /*27350*/  LDL.LU.64 R18, [R1+0x58] ;  /* 0x0000580001127983 */ /* 0x002ea80000300a00 */
[----:B------:R-:W3:Y:S04]  /*27360*/  LDL.LU.64 R22, [R1+0x1340] ;  /* 0x0013400001167983 */ /* 0x000ee80000300a00 */
        /* <DEDUP_REMOVED lines=26> */
[----:B-1----:R-:W3:Y:S04]  /*27510*/  LDL.LU.64 R22, [R1+0x1310] ;  /* 0x0013100001167983 */ /* 0x002ee80000300a00 */
[----:B------:R-:W4:Y:S01]  /*27520*/  LDL.LU R21, [R1+0x1308] ;  /* 0x0013080001157983 */ /* 0x000f220000300800 */
[----:B---3--:R-:W-:-:S15]  /*27530*/  HMMA.1688.F32.TF32 R24, R8, R22, R24 ;  /* 0x000000160818723c */ /* 0x008fde0000081018 */
[----:B------:R-:W-:-:S04]  /*27540*/  NOP ;  /* 0x0000000000007918 */ /* 0x000fc80000000000 */
[----:B------:R-:W-:Y:S04]  /*27550*/  STL.64 [R1+0x170], R24 ;  /* 0x0001701801007387 */ /* 0x000fe80000100a00 */
[----:B------:R1:W-:Y:S04]  /*27560*/  STL.64 [R1+0x178], R26 ;  /* 0x0001781a01007387 */ /* 0x0003e80000100a00 */
[----:B-1----:R-:W3:Y:S04]  /*27570*/  LDL.LU.64 R26, [R1+0x1300] ;  /* 0x00130000011a7983 */ /* 0x002ee80000300a00 */
[----:B------:R-:W2:Y:S04]  /*27580*/  LDL.LU.64 R24, [R1+0x12f8] ;  /* 0x0012f80001187983 */ /* 0x000ea80000300a00 */
[----:B------:R-:W-:Y:S04]  /*27590*/  STL.64 [R1+0x1258], R22 ;  /* 0x0012581601007387 */ /* 0x000fe80000100a00 */
[----:B----4-:R1:W-:Y:S04]  /*275a0*/  STL [R1+0x1250], R21 ;  /* 0x0012501501007387 */ /* 0x0103e80000100800 */
[----:B------:R-:W4:Y:S04]  /*275b0*/  LDL.LU R20, [R1+0x150] ;  /* 0x0001500001147983 */ /* 0x000f280000300800 */
[----:B-1----:R-:W4:Y:S04]  /*275c0*/  LDL.LU R21, [R1+0x154] ;  /* 0x0001540001157983 */ /* 0x002f280000300800 */
[----:B------:R-:W4:Y:S04]  /*275d0*/  LDL.LU R22, [R1+0x158] ;  /* 0x0001580001167983 */ /* 0x000f280000300800 */
[----:B------:R-:W4:Y:S01]  /*275e0*/  LDL.LU R23, [R1+0x15c] ;  /* 0x00015c0001177983 */ /* 0x000f220000300800 */
[----:B---3--:R-:W-:Y:S03]  /*275f0*/  HMMA.1688.F32.TF32 R8, R8, R26, R12 ;  /* 0x0000001a0808723c */ /* 0x008fe6000008100c */
[----:B------:R-:W4:Y:S04]  /*27600*/  LDL.LU.64 R14, [R1+0x12f0] ;  /* 0x0012f000010e7983 */ /* 0x000f280000300a00 */
[----:B------:R-:W4:-:S12]  /*27610*/  LDL.LU.64 R12, [R1+0x12e8] ;  /* 0x0012e800010c7983 */ /* 0x000f180000300a00 */
[----:B------:R-:W-:Y:S04]  /*27620*/  STL.64 [R1+0x160], R8 ;  /* 0x0001600801007387 */ /* 0x000fe80000100a00 */
[----:B------:R1:W-:Y:S04]  /*27630*/  STL.64 [R1+0x168], R10 ;  /* 0x0001680a01007387 */ /* 0x0003e80000100a00 */
[----:B-1----:R-:W3:Y:S01]  /*27640*/  LDL.LU.64 R10, [R1+0x28] ;  /* 0x00002800010a7983 */ /* 0x002ee20000300a00 */
[----:B----4-:R-:W-:Y:S03]  /*27650*/  HMMA.1688.F32.TF32 R20, R12, R18, R20 ;  /* 0x000000120c14723c */ /* 0x010fe60000081014 */
[----:B---3--:R1:W-:Y:S04]  /*27660*/  STL.64 [R1+0x12c8], R10 ;  /* 0x0012c80a01007387 */ /* 0x0083e80000100a00 */
[----:B------:R-:W3:Y:S04]  /*27670*/  LDL.LU R8, [R1+0x130] ;  /* 0x0001300001087983 */ /* 0x000ee80000300800 */
[----:B------:R-:W3:Y:S04]  /*27680*/  LDL.LU R9, [R1+0x134] ;  /* 0x0001340001097983 */ /* 0x000ee80000300800 */
[----:B-1----:R-:W3:Y:S04]  /*27690*/  LDL.LU R10, [R1+0x138] ;  /* 0x00013800010a7983 */ /* 0x002ee80000300800 */
[----:B------:R-:W3:Y:S04]  /*276a0*/  LDL.LU R11, [R1+0x13c] ;  /* 0x00013c00010b7983 */ /* 0x000ee80000300800 */
[----:B------:R-:W-:Y:S04]  /*276b0*/  STL.64 [R1+0x1248], R26 ;  /* 0x0012481a01007387 */ /* 0x000fe80000100a00 */
[----:B--2---:R-:W-:Y:S04]  /*276c0*/  STL [R1+0x1240], R24 ;  /* 0x0012401801007387 */ /* 0x004fe80000100800 */
[----:B------:R1:W-:Y:S04]  /*276d0*/  STL.64 [R1+0x150], R20 ;  /* 0x0001501401007387 */ /* 0x0003e80000100a00 */
[----:B------:R-:W-:Y:S01]  /*276e0*/  STL.64 [R1+0x158], R22 ;  /* 0x0001581601007387 */ /* 0x000fe20000100a00 */
[----:B-1----:R-:W-:-:S02]  /*276f0*/  IMAD.MOV.U32 R21, RZ, RZ, R18 ;  /* 0x000000ffff157224 */ /* 0x002fc400078e0012 */
[----:B------:R-:W-:Y:S02]  /*27700*/  IMAD.MOV.U32 R20, RZ, RZ, R19 ;  /* 0x000000ffff147224 */ /* 0x000fe400078e0013 */
        /* <DEDUP_REMOVED lines=22> */
[----:B-1----:R-:W2:Y:S04]  /*27870*/  LDL.LU.64 R4, [R1+0x12b0] ;  /* 0x0012b00001047983 */ /* 0x002ea80000300a00 */
[----:B------:R-:W3:Y:S04]  /*27880*/  LDL.LU R8, [R1+0x70] ;  /* 0x0000700001087983 */ /* 0x000ee80000300800 */
[----:B------:R-:W3:Y:S01]  /*27890*/  LDL.LU R9, [R1+0x74] ;  /* 0x0000740001097983 */ /* 0x000ee20000300800 */
[----:B------:R-:W-:-:S02]  /*278a0*/  IMAD.MOV.U32 R23, RZ, RZ, R10 ;  /* 0x000000ffff177224 */ /* 0x000fc400078e000a */
[----:B------:R-:W-:Y:S02]  /*278b0*/  IMAD.MOV.U32 R22, RZ, RZ, R11 ;  /* 0x000000ffff167224 */ /* 0x000fe400078e000b */
[----:B------:R-:W-:Y:S02]  /*278c0*/  IMAD.MOV.U32 R10, RZ, RZ, R28 ;  /* 0x000000ffff0a7224 */ /* 0x000fe400078e001c */
[----:B------:R-:W-:Y:S01]  /*278d0*/  IMAD.MOV.U32 R11, RZ, RZ, R29 ;  /* 0x000000ffff0b7224 */ /* 0x000fe200078e001d */
[----:B------:R-:W4:Y:S04]  /*278e0*/  LDL.LU R28, [R1+0x12ac] ;  /* 0x0012ac00011c7983 */ /* 0x000f280000300800 */
        /* <DEDUP_REMOVED lines=10> */
[----:B------:R-:W-:Y:S02]  /*27990*/  IMAD.MOV.U32 R10, RZ, RZ, R5 ;  /* 0x000000ffff0a7224 */ /* 0x000fe400078e0005 */
[----:B------:R-:W-:Y:S02]  /*279a0*/  IMAD.MOV.U32 R4, RZ, RZ, R3 ;  /* 0x000000ffff047224 */ /* 0x000fe400078e0003 */
[----:B------:R-:W-:Y:S01]  /*279b0*/  IMAD.MOV.U32 R5, RZ, RZ, R2 ;  /* 0x000000ffff057224 */ /* 0x000fe200078e0002 */
[----:B------:R-:W2:Y:S04]  /*279c0*/  LDL.LU R3, [R1+0x12a4] ;  /* 0x0012a40001037983 */ /* 0x000ea80000300800 */
[----:B------:R-:W3:Y:S04]  /*279d0*/  LDL.LU R2, [R1+0x12a0] ;  /* 0x0012a00001027983 */ /* 0x000ee80000300800 */
[----:B------:R-:W2:Y:S01]  /*279e0*/  LDL.LU R6, [R1+0x68] ;  /* 0x0000680001067983 */ /* 0x000ea20000300800 */
[----:B------:R-:W-:-:S05]  /*279f0*/  IMAD.MOV.U32 R7, RZ, RZ, R25 ;  /* 0x000000ffff077224 */ /* 0x000fca00078e0019 */
[----:B--2---:R1:W-:Y:S04]  /*27a00*/  STL.64 [R1+0x11c8], R6 ;  /* 0x0011c80601007387 */ /* 0x0043e80000100a00 */
[----:B------:R2:W-:Y:S01]  /*27a10*/  STL.64 [R1+0x11c0], R4 ;  /* 0x0011c00401007387 */ /* 0x0005e20000100a00 */
[----:B-1----:R-:W-:Y:S02]  /*27a20*/  IMAD.MOV.U32 R6, RZ, RZ, R3 ;  /* 0x000000ffff067224 */ /* 0x002fe400078e0003 */
[----:B--2---:R-:W-:Y:S02]  /*27a30*/  IMAD.MOV.U32 R4, RZ, RZ, R29 ;  /* 0x000000ffff047224 */ /* 0x004fe400078e001d */
[----:B---3--:R-:W-:Y:S01]  /*27a40*/  IMAD.MOV.U32 R7, RZ, RZ, R2 ;  /* 0x000000ffff077224 */ /* 0x008fe200078e0002 */
[----:B------:R-:W2:Y:S01]  /*27a50*/  LDL.LU R29, [R1+0x129c] ;  /* 0x00129c00011d7983 */ /* 0x000ea20000300800 */
[----:B----4-:R-:W-:-:S03]  /*27a60*/  IMAD.MOV.U32 R5, RZ, RZ, R28 ;  /* 0x000000ffff057224 */ /* 0x010fc600078e001c */
[----:B------:R-:W3:Y:S04]  /*27a70*/  LDL.LU R28, [R1+0x1298] ;  /* 0x00129800011c7983 */ /* 0x000ee80000300800 */
[----:B------:R-:W4:Y:S04]  /*27a80*/  LDL.LU R3, [R1+0x1294] ;  /* 0x0012940001037983 */ /* 0x000f280000300800 */
[----:B------:R-:W2:Y:S04]  /*27a90*/  LDL.LU R2, [R1+0x1290] ;  /* 0x0012900001027983 */ /* 0x000ea80000300800 */
[----:B------:R1:W-:Y:S04]  /*27aa0*/  STL.64 [R1+0x11d8], R6 ;  /* 0x0011d80601007387 */ /* 0x0003e80000100a00 */
[----:B------:R-:W-:Y:S01]  /*27ab0*/  STL.64 [R1+0x11d0], R4 ;  /* 0x0011d00401007387 */ /* 0x000fe20000100a00 */
[----:B-1----:R-:W-:-:S02]  /*27ac0*/  IMAD.MOV.U32 R6, RZ, RZ, R23 ;  /* 0x000000ffff067224 */ /* 0x002fc400078e0017 */
[----:B------:R-:W-:-:S05]  /*27ad0*/  IMAD.MOV.U32 R7, RZ, RZ, R22 ;  /* 0x000000ffff077224 */ /* 0x000fca00078e0016 */
[----:B------:R1:W-:Y:S02]  /*27ae0*/  STL.64 [R1+0x11e8], R6 ;  /* 0x0011e80601007387 */ /* 0x0003e40000100a00 */
[----:B-1----:R-:W-:Y:S02]  /*27af0*/  IMAD.MOV.U32 R6, RZ, RZ, R19 ;  /* 0x000000ffff067224 */ /* 0x002fe400078e0013 */
[----:B------:R-:W-:-:S05]  /*27b00*/  IMAD.MOV.U32 R7, RZ, RZ, R18 ;  /* 0x000000ffff077224 */ /* 0x000fca00078e0012 */
[----:B------:R1:W-:Y:S02]  /*27b10*/  STL.64 [R1+0x1200], R6 ;  /* 0x0012000601007387 */ /* 0x0003e40000100a00 */
[----:B-1----:R-:W-:Y:S02]  /*27b20*/  IMAD.MOV.U32 R7, RZ, RZ, R16 ;  /* 0x000000ffff077224 */ /* 0x002fe400078e0010 */
        /* <DEDUP_REMOVED lines=34> */
[----:B--2---:R3:W-:Y:S04]  /*27d50*/  STL.64 [R1+0x11f8], R10 ;  /* 0x0011f80a01007387 */ /* 0x0047e80000100a00 */
[----:B------:R1:W-:Y:S01]  /*27d60*/  STL.64 [R1+0x11f0], R8 ;  /* 0x0011f00801007387 */ /* 0x0003e20000100a00 */
[----:B---3--:R-:W-:-:S02]  /*27d70*/  IMAD.MOV.U32 R10, RZ, RZ, R28 ;  /* 0x000000ffff0a7224 */ /* 0x008fc400078e001c */
[----:B-1----:R-:W-:Y:S02]  /*27d80*/  IMAD.MOV.U32 R8, RZ, RZ, R2 ;  /* 0x000000ffff087224 */ /* 0x002fe400078e0002 */
[----:B------:R-:W-:Y:S01]  /*27d90*/  IMAD.MOV.U32 R11, RZ, RZ, R29 ;  /* 0x000000ffff0b7224 */ /* 0x000fe200078e001d */
[----:B------:R-:W2:Y:S01]  /*27da0*/  LDL.LU R2, [R1+0x127c] ;  /* 0x00127c0001027983 */ /* 0x000ea20000300800 */
[----:B----4-:R-:W-:-:S03]  /*27db0*/  IMAD.MOV.U32 R9, RZ, RZ, R3 ;  /* 0x000000ffff097224 */ /* 0x010fc600078e0003 */
[----:B------:R-:W3:Y:S04]  /*27dc0*/  LDL.LU R3, [R1+0x1278] ;  /* 0x0012780001037983 */ /* 0x000ee80000300800 */
[----:B------:R-:W4:Y:S04]  /*27dd0*/  LDL.LU R28, [R1+0x1274] ;  /* 0x00127400011c7983 */ /* 0x000f280000300800 */
[----:B------:R-:W2:Y:S04]  /*27de0*/  LDL.LU R29, [R1+0x1270] ;  /* 0x00127000011d7983 */ /* 0x000ea80000300800 */
[----:B------:R-:W-:Y:S04]  /*27df0*/  STL.64 [R1+0x1210], R10 ;  /* 0x0012100a01007387 */ /* 0x000fe80000100a00 */
[----:B------:R1:W-:Y:S04]  /*27e00*/  STL.64 [R1+0x1208], R8 ;  /* 0x0012080801007387 */ /* 0x0003e80000100a00 */
[----:B-1----:R-:W2:Y:S04]  /*27e10*/  LDL.LU R8, [R1+0xc0] ;  /* 0x0000c00001087983 */ /* 0x002ea80000300800 */
[----:B------:R-:W2:Y:S04]  /*27e20*/  LDL.LU R9, [R1+0xc4] ;  /* 0x0000c40001097983 */ /* 0x000ea80000300800 */
[----:B------:R-:W2:Y:S04]  /*27e30*/  LDL.LU R10, [R1+0xc8] ;  /* 0x0000c800010a7983 */ /* 0x000ea80000300800 */
[----:B------:R-:W2:Y:S01]  /*27e40*/  LDL.LU R11, [R1+0xcc] ;  /* 0x0000cc00010b7983 */ /* 0x000ea20000300800 */
[----:B------:R-:W-:Y:S01]  /*27e50*/  HMMA.1688.F32.TF32 R16, R12, R22, R16 ;  /* 0x000000160c10723c */ /* 0x000fe20000081010 */
[----:B------:R-:W-:-:S02]  /*27e60*/  IMAD.MOV.U32 R5, RZ, RZ, R22 ;  /* 0x000000ffff057224 */ /* 0x000fc400078e0016 */
[----:B------:R-:W-:Y:S01]  /*27e70*/  IMAD.MOV.U32 R4, RZ, RZ, R23 ;  /* 0x000000ffff047224 */ /* 0x000fe200078e0017 */
[----:B--2---:R-:W-:Y:S04]  /*27e80*/  STL.64 [R1+0x1228], R10 ;  /* 0x0012280a01007387 */ /* 0x004fe80000100a00 */
[----:B------:R-:W-:Y:S11]  /*27e90*/  STL.64 [R1+0x1220], R8 ;  /* 0x0012200801007387 */ /* 0x000ff60000100a00 */
[----:B------:R-:W-:Y:S04]  /*27ea0*/  STL.64 [R1+0x100], R16 ;  /* 0x0001001001007387 */ /* 0x000fe80000100a00 */
[----:B------:R1:W-:Y:S04]  /*27eb0*/  STL.64 [R1+0x108], R18 ;  /* 0x0001081201007387 */ /* 0x0003e80000100a00 */
[----:B-1----:R-:W2:Y:S04]  /*27ec0*/  LDL.LU.64 R18, [R1+0x1268] ;  /* 0x0012680001127983 */ /* 0x002ea80000300a00 */
[----:B------:R-:W2:Y:S04]  /*27ed0*/  LDL.LU.64 R16, [R1+0x1260] ;  /* 0x0012600001107983 */ /* 0x000ea80000300a00 */
[----:B------:R-:W2:Y:S01]  /*27ee0*/  LDL.LU.64 R22, [R1+0x1258] ;  /* 0x0012580001167983 */ /* 0x000ea20000300a00 */
[----:B------:R-:W-:-:S03]  /*27ef0*/  IMAD.MOV.U32 R6, RZ, RZ, R21 ;  /* 0x000000ffff067224 */ /* 0x000fc600078e0015 */
[----:B------:R-:W3:Y:S01]  /*27f00*/  LDL.LU R21, [R1+0x1250] ;  /* 0x0012500001157983 */ /* 0x000ee20000300800 */
[----:B--2---:R-:W-:-:S15]  /*27f10*/  HMMA.1688.F32.TF32 R24, R12, R22, R24 ;  /* 0x000000160c18723c */ /* 0x004fde0000081018 */
[----:B------:R-:W-:-:S04]  /*27f20*/  NOP ;  /* 0x0000000000007918 */ /* 0x000fc80000000000 */
[----:B------:R-:W-:Y:S04]  /*27f30*/  STL.64 [R1+0xf0], R24 ;  /* 0x0000f01801007387 */ /* 0x000fe80000100a00 */
[----:B------:R1:W-:Y:S04]  /*27f40*/  STL.64 [R1+0xf8], R26 ;  /* 0x0000f81a01007387 */ /* 0x0003e80000100a00 */
[----:B-1----:R-:W2:Y:S04]  /*27f50*/  LDL.LU.64 R26, [R1+0x1248] ;  /* 0x00124800011a7983 */ /* 0x002ea80000300a00 */
[----:B------:R-:W2:Y:S01]  /*27f60*/  LDL.LU R24, [R1+0x1240] ;  /* 0x0012400001187983 */ /* 0x000ea20000300800 */
[----:B------:R-:W-:-:S02]  /*27f70*/  IMAD.MOV.U32 R7, RZ, RZ, R20 ;  /* 0x000000ffff077224 */ /* 0x000fc400078e0014 */
[----:B------:R-:W-:Y:S02]  /*27f80*/  IMAD.MOV.U32 R8, RZ, RZ, R29 ;  /* 0x000000ffff087224 */ /* 0x000fe400078e001d */
[----:B----4-:R-:W-:Y:S02]  /*27f90*/  IMAD.MOV.U32 R9, RZ, RZ, R28 ;  /* 0x000000ffff097224 */ /* 0x010fe400078e001c */
[----:B---3--:R-:W-:Y:S01]  /*27fa0*/  IMAD.MOV.U32 R10, RZ, RZ, R3 ;  /* 0x000000ffff0a7224 */ /* 0x008fe200078e0003 */
[----:B--2---:R-:W-:Y:S01]  /*27fb0*/  HMMA.1688.F32.TF32 R12, R12, R26, R16 ;  /* 0x0000001a0c0c723c */ /* 0x004fe20000081010 */
[----:B------:R-:W2:Y:S04]  /*27fc0*/  LDL.LU.64 R18, [R1+0x1238] ;  /* 0x0012380001127983 */ /* 0x000ea80000300a00 */
[----:B------:R-:W2:Y:S01]  /*27fd0*/  LDL.LU.64 R16, [R1+0x1230] ;  /* 0x0012300001107983 */ /* 0x000ea20000300a00 */
[----:B------:R-:W-:-:S13]  /*27fe0*/  IMAD.MOV.U32 R11, RZ, RZ, R2 ;  /* 0x000000ffff0b7224 */ /* 0x000fda00078e0002 */
[----:B------:R-:W-:Y:S02]  /*27ff0*/  IMAD.MOV.U32 R3, RZ, RZ, R14 ;  /* 0x000000ffff037224 */ /* 0x000fe400078e000e */
[----:B------:R-:W-:Y:S02]  /*28000*/  IMAD.MOV.U32 R2, RZ, RZ, R15 ;  /* 0x000000ffff027224 */ /* 0x000fe400078e000f */
[----:B------:R-:W-:Y:S02]  /*28010*/  IMAD.MOV.U32 R14, RZ, RZ, R5 ;  /* 0x000000ffff0e7224 */ /* 0x000fe400078e0005 */
[----:B------:R-:W-:Y:S01]  /*28020*/  IMAD.MOV.U32 R15, RZ, RZ, R4 ;  /* 0x000000ffff0f7224 */ /* 0x000fe200078e0004 */
[----:B------:R-:W-:Y:S04]  /*28030*/  STL.64 [R1+0xe0], R12 ;  /* 0x0000e00c01007387 */ /* 0x000fe80000100a00 */
[----:B------:R-:W3:Y:S04]  /*28040*/  LDL R25, [R1+0x3c8] ;  /* 0x0003c80001197983 */ /* 0x000ee80000100800 */
[----:B------:R-:W-:Y:S04]  /*28050*/  STL [R1+0x10f4], R2 ;  /* 0x0010f40201007387 */ /* 0x000fe80000100800 */
[----:B------:R-:W-:Y:S01]  /*28060*/  STL [R1+0x10f0], R3 ;  /* 0x0010f00301007387 */ /* 0x000fe20000100800 */
[----:B--2---:R-:W-:Y:S03]  /*28070*/  HMMA.1688.F32.TF32 R4, R16, R6, R8 ;  /* 0x000000061004723c */ /* 0x004fe60000081008 */
[----:B------:R-:W2:Y:S04]  /*28080*/  LDL.LU.64 R10, [R1+0x1228] ;  /* 0x00122800010a7983 */ /* 0x000ea80000300a00 */
[----:B------:R-:W2:-:S12]  /*28090*/  LDL.LU.64 R8, [R1+0x1220] ;  /* 0x0012200001087983 */ /* 0x000e980000300a00 */
[----:B------:R-:W-:Y:S01]  /*280a0*/  IMAD.MOV.U32 R29, RZ, RZ, R6 ;  /* 0x000000ffff1d7224 */ /* 0x000fe200078e0006 */
[----:B------:R2:W-:Y:S01]  /*280b0*/  STL.64 [R1+0xd0], R4 ;  /* 0x0000d00401007387 */ /* 0x0005e20000100a00 */
[----:B------:R-:W-:-:S03]  /*280c0*/  IMAD.MOV.U32 R28, RZ, RZ, R7 ;  /* 0x000000ffff1c7224 */ /* 0x000fc600078e0007 */
[----:B------:R-:W2:Y:S04]  /*280d0*/  LDL.LU.64 R6, [R1+0x1218] ;  /* 0x0012180001067983 */ /* 0x000ea80000300a00 */
        /* <DEDUP_REMOVED lines=12> */
[----:B------:R2:W-:Y:S01]  /*281a0*/  STL.64 [R1+0xb0], R4 ;  /* 0x0000b00401007387 */ /* 0x0005e20000100a00 */
[----:B------:R-:W-:-:S03]  /*281b0*/  IMAD.MOV.U32 R29, RZ, RZ, R7 ;  /* 0x000000ffff1d7224 */ /* 0x000fc600078e0007 */
[----:B------:R-:W2:Y:S04]  /*281c0*/  LDL.LU.64 R6, [R1+0x11e8] ;  /* 0x0011e80001067983 */ /* 0x000ea80000300a00 */
        /* <DEDUP_REMOVED lines=15> */
[----:B------:R-:W4:Y:S04]  /*282c0*/  LDL.LU.64 R10, [R1+0x11b8] ;  /* 0x0011b800010a7983 */ /* 0x000f280000300a00 */
[----:B-1----:R-:W4:Y:S02]  /*282d0*/  LDL.LU.64 R8, [R1+0x11b0] ;  /* 0x0011b00001087983 */ /* 0x002f240000300a00 */
[----:B----4-:R-:W-:Y:S02]  /*282e0*/  HMMA.1688.F32.TF32 R12, R16, R14, R8 ;  /* 0x0000000e100c723c */ /* 0x010fe40000081008 */
[----:B------:R-:W4:Y:S04]  /*282f0*/  LDL.LU.64 R10, [R1+0x11a8] ;  /* 0x0011a800010a7983 */ /* 0x000f280000300a00 */
[----:B------:R-:W4:-:S13]  /*28300*/  LDL.LU.64 R8, [R1+0x11a0] ;  /* 0x0011a00001087983 */ /* 0x000f1a0000300a00 */
[----:B------:R-:W-:Y:S04]  /*28310*/  STL.64 [R1+0xff0], R14 ;  /* 0x000ff00e01007387 */ /* 0x000fe80000100a00 */
[----:B------:R-:W-:Y:S04]  /*28320*/  STL.64 [R1+0xfe8], R12 ;  /* 0x000fe80c01007387 */ /* 0x000fe80000100a00 */
[----:B---3--:R-:W1:Y:S01]  /*28330*/  LDSM.16.M88.4 R12, [R25+UR9+0x40180] ;  /* 0x04018009190c783b */ /* 0x008e620008000200 */
[C---:B----4-:R-:W-:Y:S08]  /*28340*/  HMMA.1688.F32.TF32 R8, R16.reuse, R22, R8 ;  /* 0x000000161008723c */ /* 0x050ff00000081008 */
[----:B--2---:R-:W-:Y:S01]  /*28350*/  HMMA.1688.F32.TF32 R16, R16, R26, R4 ;  /* 0x0000001a1010723c */ /* 0x004fe20000081004 */
[----:B------:R-:W-:Y:S04]  /*28360*/  LDS R5, [R21+UR9+0x18000] ;  /* 0x0180000915057984 */ /* 0x000fe80008000800 */
[----:B------:R-:W-:Y:S04]  /*28370*/  LDS R7, [R21+UR9+0x19000] ;  /* 0x0190000915077984 */ /* 0x000fe80008000800 */
[----:B------:R-:W-:Y:S04]  /*28380*/  LDSM.16.M88.4 R20, [R25+UR9+0x4c180] ;  /* 0x04c180091914783b */ /* 0x000fe80008000200 */
[----:B------:R-:W-:Y:S04]  /*28390*/  LDS R4, [R0+UR9+0x18000] ;  /* 0x0180000900047984 */ /* 0x000fe80008000800 */
[----:B------:R-:W-:Y:S04]  /*283a0*/  LDS R6, [R0+UR9+0x19000] ;  /* 0x0190000900067984 */ /* 0x000fe80008000800 */
[----:B------:R-:W-:Y:S04]  /*283b0*/  STL.64 [R1+0xfe0], R10 ;  /* 0x000fe00a01007387 */ /* 0x000fe80000100a00 */
[----:B------:R-:W-:Y:S04]  /*283c0*/  STL.64 [R1+0xfd8], R8 ;  /* 0x000fd80801007387 */ /* 0x000fe80000100a00 */
[----:B------:R-:W2:Y:S04]  /*283d0*/  LDSM.16.M88.4 R8, [R25+UR9+0x44180] ;  /* 0x044180091908783b */ /* 0x000ea80008000200 */
[----:B------:R-:W-:Y:S04]  /*283e0*/  STL.64 [R1+0x1000], R18 ;  /* 0x0010001201007387 */ /* 0x000fe80000100a00 */
[----:B------:R-:W-:Y:S04]  /*283f0*/  STL.64 [R1+0xff8], R16 ;  /* 0x000ff81001007387 */ /* 0x000fe80000100a00 */
[----:B------:R-:W3:Y:S04]  /*28400*/  LDSM.16.M88.4 R16, [R25+UR9+0x48180] ;  /* 0x048180091910783b */ /* 0x000ee80008000200 */
[----:B-1----:R-:W-:Y:S04]  /*28410*/  STL.64 [R1+0x50], R12 ;  /* 0x0000500c01007387 */ /* 0x002fe80000100a00 */
[----:B------:R-:W-:Y:S04]  /*28420*/  STL.64 [R1+0x58], R14 ;  /* 0x0000580e01007387 */ /* 0x000fe80000100a00 */
[----:B------:R-:W-:Y:S04]  /*28430*/  LDSM.16.M88.4 R12, [R25+UR9+0x50180] ;  /* 0x05018009190c783b */ /* 0x000fe80008000200 */
[----:B--2---:R-:W-:Y:S04]  /*28440*/  STL.64 [R1+0x40], R8 ;  /* 0x0000400801007387 */ /* 0x004fe80000100a00 */
[----:B------:R-:W-:Y:S04]  /*28450*/  STL.64 [R1+0x48], R10 ;  /* 0x0000480a01007387 */ /* 0x000fe80000100a00 */
[----:B------:R-:W-:Y:S04]  /*28460*/  STL.64 [R1+0x20], R20 ;  /* 0x0000201401007387 */ /* 0x000fe80000100a00 */
[----:B------:R-:W-:Y:S04]  /*28470*/  STL.64 [R1+0x28], R22 ;  /* 0x0000281601007387 */ /* 0x000fe80000100a00 */
[----:B---3--:R-:W-:Y:S04]  /*28480*/  STL.64 [R1+0x30], R16 ;  /* 0x0000301001007387 */ /* 0x008fe80000100a00 */
[----:B------:R-:W-:Y:S04]  /*28490*/  STL.64 [R1+0x38], R18 ;  /* 0x0000381201007387 */ /* 0x000fe80000100a00 */
[----:B------:R1:W-:Y:S04]  /*284a0*/  STL.64 [R1+0x1170], R16 ;  /* 0x0011701001007387 */ /* 0x0003e80000100a00 */
[----:B------:R-:W2:Y:S04]  /*284b0*/  LDSM.16.M88.4 R20, [R25+UR9+0x58180] ;  /* 0x058180091914783b */ /* 0x000ea80008000200 */
[----:B------:R-:W3:Y:S04]  /*284c0*/  LDSM.16.M88.4 R8, [R25+UR9+0x54180] ;  /* 0x054180091908783b */ /* 0x000ee80008000200 */
[----:B-1----:R-:W4:Y:S04]  /*284d0*/  LDL.64 R16, [R1+0x40] ;  /* 0x0000400001107983 */ /* 0x002f280000100a00 */
[----:B----4-:R1:W-:Y:S04]  /*284e0*/  STL.64 [R1+0x1188], R16 ;  /* 0x0011881001007387 */ /* 0x0103e80000100a00 */
[----:B-1----:R-:W4:Y:S04]  /*284f0*/  LDL.64 R16, [R1+0x50] ;  /* 0x0000500001107983 */ /* 0x002f280000100a00 */
[----:B--2---:R-:W-:Y:S04]  /*28500*/  STL [R1+0xf64], R22 ;  /* 0x000f641601007387 */ /* 0x004fe80000100800 */
        /* <DEDUP_REMOVED lines=18> */
[----:B------:R1:W-:Y:S02]  /*28630*/  STL [R1+0xf60], R23 ;  /* 0x000f601701007387 */ /* 0x0003e40000100800 */
[----:B-1----:R-:W-:-:S02]  /*28640*/  IMAD.MOV.U32 R23, RZ, RZ, R24 ;  /* 0x000000ffff177224 */ /* 0x002fc400078e0018 */
[----:B------:R-:W1:Y:S04]  /*28650*/  LDSM.16.M88.4 R24, [R25+UR9+0x5c180] ;  /* 0x05c180091918783b */ /* 0x000e680008000200 */
[----:B------:R3:W-:Y:S04]  /*28660*/  STL.64 [R1+0x1160], R20 ;  /* 0x0011601401007387 */ /* 0x0007e80000100a00 */
[----:B---3--:R-:W3:Y:S04]  /*28670*/  LDL.LU R20, [R1+0x210] ;  /* 0x0002100001147983 */ /* 0x008ee80000300800 */
[----:B------:R-:W3:Y:S04]  /*28680*/  LDL.LU R21, [R1+0x214] ;  /* 0x0002140001157983 */ /* 0x000ee80000300800 */
[----:B------:R-:W3:Y:S04]  /*28690*/  LDL.LU R22, [R1+0x218] ;  /* 0x0002180001167983 */ /* 0x000ee80000300800 */
[----:B------:R4:W-:Y:S02]  /*286a0*/  STL.64 [R1+0x8], R10 ;  /* 0x0000080a01007387 */ /* 0x0009e40000100a00 */
[----:B----4-:R-:W-:-:S02]  /*286b0*/  IMAD.MOV.U32 R11, RZ, RZ, R16 ;  /* 0x000000ffff0b7224 */ /* 0x010fc400078e0010 */
[----:B------:R-:W-:Y:S01]  /*286c0*/  IMAD.MOV.U32 R10, RZ, RZ, R17 ;  /* 0x000000ffff0a7224 */ /* 0x000fe200078e0011 */
[----:B-1----:R-:W-:Y:S04]  /*286d0*/  STL.64 [R1+0x1158], R26 ;  /* 0x0011581a01007387 */ /* 0x002fe80000100a00 */
[----:B------:R1:W-:Y:S04]  /*286e0*/  STL.64 [R1+0x1150], R24 ;  /* 0x0011501801007387 */ /* 0x0003e80000100a00 */
[----:B-1----:R-:W4:Y:S01]  /*286f0*/  LDL.LU.64 R24, [R1+0x20] ;  /* 0x0000200001187983 */ /* 0x002f220000300a00 */
[----:B--2---:R-:W-:-:S15]  /*28700*/  HMMA.1688.F32.TF32 R12, R4, R16, R12 ;  /* 0x00000010040c723c */ /* 0x004fde000008100c */
[----:B------:R-:W-:-:S04]  /*28710*/  NOP ;  /* 0x0000000000007918 */ /* 0x000fc80000000000 */
[----:B------:R-:W-:Y:S04]  /*28720*/  STL.64 [R1+0x250], R12 ;  /* 0x0002500c01007387 */ /* 0x000fe80000100a00 */
[----:B------:R1:W-:Y:S04]  /*28730*/  STL.64 [R1+0x258], R14 ;  /* 0x0002580e01007387 */ /* 0x0003e80000100a00 */
[----:B-1----:R-:W2:Y:S04]  /*28740*/  LDL.LU.64 R14, [R1+0x1198] ;  /* 0x00119800010e7983 */ /* 0x002ea80000300a00 */
[----:B------:R-:W2:Y:S04]  /*28750*/  LDL.LU.64 R12, [R1+0x1190] ;  /* 0x00119000010c7983 */ /* 0x000ea80000300a00 */
        /* <DEDUP_REMOVED lines=14> */
[----:B-1----:R-:W3:Y:S04]  /*28840*/  LDL.LU.64 R12, [R1+0x1168] ;  /* 0x00116800010c7983 */ /* 0x002ee80000300a00 */
[----:B------:R1:W-:Y:S02]  /*28850*/  STL.64 [R1+0x1110], R16 ;  /* 0x0011101001007387 */ /* 0x0003e40000100a00 */
[----:B-1----:R-:W-:-:S02]  /*28860*/  IMAD.MOV.U32 R16, RZ, RZ, R3 ;  /* 0x000000ffff107224 */ /* 0x002fc400078e0003 */
[----:B------:R-:W-:-:S05]  /*28870*/  IMAD.MOV.U32 R17, RZ, RZ, R2 ;  /* 0x000000ffff117224 */ /* 0x000fca00078e0002 */
[----:B------:R1:W-:Y:S04]  /*28880*/  STL.64 [R1+0x1128], R16 ;  /* 0x0011281001007387 */ /* 0x0003e80000100a00 */
[----:B-1----:R-:W2:Y:S04]  /*28890*/  LDL.LU R16, [R1+0x220] ;  /* 0x0002200001107983 */ /* 0x002ea80000300800 */
[----:B------:R-:W2:Y:S04]  /*288a0*/  LDL.LU R17, [R1+0x224] ;  /* 0x0002240001117983 */ /* 0x000ea80000300800 */
[----:B------:R-:W2:Y:S04]  /*288b0*/  LDL.LU R18, [R1+0x228] ;  /* 0x0002280001127983 */ /* 0x000ea80000300800 */
[----:B------:R-:W2:Y:S01]  /*288c0*/  LDL.LU R19, [R1+0x22c] ;  /* 0x00022c0001137983 */ /* 0x000ea20000300800 */
[----:B----4-:R-:W-:-:S02]  /*288d0*/  IMAD.MOV.U32 R2, RZ, RZ, R24 ;  /* 0x000000ffff027224 */ /* 0x010fc400078e0018 */
[----:B------:R-:W-:Y:S01]  /*288e0*/  IMAD.MOV.U32 R3, RZ, RZ, R25 ;  /* 0x000000ffff037224 */ /* 0x000fe200078e0019 */
[C---:B--2---:R-:W-:Y:S08]  /*288f0*/  HMMA.1688.F32.TF32 R16, R4.reuse, R24, R16 ;  /* 0x000000180410723c */ /* 0x044ff00000081010 */
[C---:B---3--:R-:W-:Y:S11]  /*28900*/  HMMA.1688.F32.TF32 R24, R4.reuse, R12, R20 ;  /* 0x0000000c0418723c */ /* 0x048ff60000081014 */
[----:B------:R-:W-:Y:S04]  /*28910*/  STL.64 [R1+0x220], R16 ;  /* 0x0002201001007387 */ /* 0x000fe80000100a00 */
[----:B------:R-:W-:Y:S04]  /*28920*/  STL.64 [R1+0x228], R18 ;  /* 0x0002281201007387 */ /* 0x000fe80000100a00 */
[----:B------:R-:W2:Y:S04]  /*28930*/  LDL.LU R20, [R1+0x200] ;  /* 0x0002000001147983 */ /* 0x000ea80000300800 */
[----:B------:R-:W-:Y:S04]  /*28940*/  STL.64 [R1+0x210], R24 ;  /* 0x0002101801007387 */ /* 0x000fe80000100a00 */
[----:B------:R-:W-:Y:S04]  /*28950*/  STL.64 [R1+0x218], R26 ;  /* 0x0002181a01007387 */ /* 0x000fe80000100a00 */
[----:B------:R-:W2:Y:S04]  /*28960*/  LDL.LU R21, [R1+0x204] ;  /* 0x0002040001157983 */ /* 0x000ea80000300800 */
[----:B------:R-:W2:Y:S04]  /*28970*/  LDL.LU R22, [R1+0x208] ;  /* 0x0002080001167983 */ /* 0x000ea80000300800 */
[----:B------:R-:W2:Y:S04]  /*28980*/  LDL.LU R23, [R1+0x20c] ;  /* 0x00020c0001177983 */ /* 0x000ea80000300800 */
[----:B------:R1:W-:Y:S04]  /*28990*/  STL.64 [R1+0x10e8], R12 ;  /* 0x0010e80c01007387 */ /* 0x0003e80000100a00 */
[----:B-1----:R-:W3:Y:S04]  /*289a0*/  LDL.LU R12, [R1+0x1a0] ;  /* 0x0001a000010c7983 */ /* 0x002ee80000300800 */
[----:B------:R-:W3:Y:S04]  /*289b0*/  LDL.LU R13, [R1+0x1a4] ;  /* 0x0001a400010d7983 */ /* 0x000ee80000300800 */
[----:B------:R-:W4:Y:S04]  /*289c0*/  LDL.LU R14, [R1+0x1a8] ;  /* 0x0001a800010e7983 */ /* 0x000f280000300800 */
[----:B------:R-:W4:Y:S04]  /*289d0*/  LDL.LU R15, [R1+0x1ac] ;  /* 0x0001ac00010f7983 */ /* 0x000f280000300800 */
[----:B------:R-:W2:Y:S04]  /*289e0*/  LDL.LU R24, [R1+0x1f0] ;  /* 0x0001f00001187983 */ /* 0x000ea80000300800 */
[----:B------:R-:W2:Y:S04]  /*289f0*/  LDL.LU R25, [R1+0x1f4] ;  /* 0x0001f40001197983 */ /* 0x000ea80000300800 */
[----:B------:R-:W2:Y:S04]  /*28a00*/  LDL.LU R26, [R1+0x1f8] ;  /* 0x0001f800011a7983 */ /* 0x000ea80000300800 */
[----:B------:R-:W2:Y:S04]  /*28a10*/  LDL.LU R27, [R1+0x1fc] ;  /* 0x0001fc00011b7983 */ /* 0x000ea80000300800 */
[----:B----4-:R-:W-:Y:S04]  /*28a20*/  STL.64 [R1+0x1108], R14 ;  /* 0x0011080e01007387 */ /* 0x010fe80000100a00 */
[----:B---3--:R1:W-:Y:S04]  /*28a30*/  STL.64 [R1+0x1100], R12 ;  /* 0x0011000c01007387 */ /* 0x0083e80000100a00 */
        /* <DEDUP_REMOVED lines=10> */
[----:B--2---:R-:W-:Y:S03]  /*28ae0*/  HMMA.1688.F32.TF32 R20, R4, R8, R20 ;  /* 0x000000080414723c */ /* 0x004fe60000081014 */
[----:B----4-:R-:W-:Y:S04]  /*28af0*/  STL.64 [R1+0x1138], R14 ;  /* 0x0011380e01007387 */ /* 0x010fe80000100a00 */
        /* <DEDUP_REMOVED lines=13> */
[----:B-1----:R-:W3:Y:S04]  /*28bd0*/  LDL.LU.64 R20, [R1+0x1160] ;  /* 0x0011600001147983 */ /* 0x002ee80000300a00 */
[----:B------:R1:W-:Y:S01]  /*28be0*/  STL.64 [R1+0x10e0], R8 ;  /* 0x0010e00801007387 */ /* 0x0003e20000100a00 */
[----:B------:R-:W-:-:S02]  /*28bf0*/  IMAD.MOV.U32 R17, RZ, RZ, R10 ;  /* 0x000000ffff117224 */ /* 0x000fc400078e000a */
[----:B------:R-:W-:Y:S01]  /*28c00*/  IMAD.MOV.U32 R16, RZ, RZ, R11 ;  /* 0x000000ffff107224 */ /* 0x000fe200078e000b */
[----:B-1----:R-:W4:Y:S04]  /*28c10*/  LDL.LU R8, [R1+0x190] ;  /* 0x0001900001087983 */ /* 0x002f280000300800 */
[----:B------:R-:W4:Y:S04]  /*28c20*/  LDL.LU R9, [R1+0x194] ;  /* 0x0001940001097983 */ /* 0x000f280000300800 */
[----:B------:R-:W4:Y:S04]  /*28c30*/  LDL.LU R10, [R1+0x198] ;  /* 0x00019800010a7983 */ /* 0x000f280000300800 */
[----:B------:R-:W4:Y:S01]  /*28c40*/  LDL.LU R11, [R1+0x19c] ;  /* 0x00019c00010b7983 */ /* 0x000f220000300800 */
[----:B---3--:R-:W-:-:S15]  /*28c50*/  HMMA.1688.F32.TF32 R24, R4, R20, R24 ;  /* 0x000000140418723c */ /* 0x008fde0000081018 */
[----:B------:R-:W-:-:S04]  /*28c60*/  NOP ;  /* 0x0000000000007918 */ /* 0x000fc80000000000 */
[----:B------:R-:W-:Y:S04]  /*28c70*/  STL.64 [R1+0x1f0], R24 ;  /* 0x0001f01801007387 */ /* 0x000fe80000100a00 */
[----:B------:R1:W-:Y:S04]  /*28c80*/  STL.64 [R1+0x1f8], R26 ;  /* 0x0001f81a01007387 */ /* 0x0003e80000100a00 */
[----:B-1----:R-:W3:Y:S04]  /*28c90*/  LDL.LU.64 R26, [R1+0x1158] ;  /* 0x00115800011a7983 */ /* 0x002ee80000300a00 */
[----:B------:R-:W2:Y:S01]  /*28ca0*/  LDL.LU.64 R24, [R1+0x1150] ;  /* 0x0011500001187983 */ /* 0x000ea20000300a00 */
[----:B------:R-:W-:Y:S01]  /*28cb0*/  LOP3.LUT R19, R0, 0x20, RZ, 0x3c, !PT ;  /* 0x0000002000137812 */ /* 0x000fe200078e3cff */
[----:B--2---:R-:W-:Y:S02]  /*28cc0*/  HMMA.1688.F32.TF32 R4, R4, R24, R12 ;  /* 0x000000180404723c */ /* 0x004fe4000008100c */
[----:B------:R-:W2:Y:S04]  /*28cd0*/  LDL.LU.64 R14, [R1+0x1148] ;  /* 0x00114800010e7983 */ /* 0x000ea80000300a00 */
[----:B------:R-:W2:-:S13]  /*28ce0*/  LDL.LU.64 R12, [R1+0x1140] ;  /* 0x00114000010c7983 */ /* 0x000e9a0000300a00 */
        /* <DEDUP_REMOVED lines=26> */
[----:B-1----:R-:W2:Y:S04]  /*28e90*/  LDL.LU R16, [R1+0x90] ;  /* 0x0000900001107983 */ /* 0x002ea80000300800 */
[----:B------:R-:W2:Y:S01]  /*28ea0*/  LDL.LU R17, [R1+0x94] ;  /* 0x0000940001117983 */ /* 0x000ea20000300800 */
[----:B---3--:R-:W-:-:S02]  /*28eb0*/  IMAD.MOV.U32 R18, RZ, RZ, R29 ;  /* 0x000000ffff127224 */ /* 0x008fc400078e001d */
[----:B------:R-:W-:Y:S01]  /*28ec0*/  IMAD.MOV.U32 R19, RZ, RZ, R28 ;  /* 0x000000ffff137224 */ /* 0x000fe200078e001c */
[----:B------:R-:W3:Y:S04]  /*28ed0*/  LDL.LU R29, [R1+0x10fc] ;  /* 0x0010fc00011d7983 */ /* 0x000ee80000300800 */
[----:B------:R-:W3:Y:S04]  /*28ee0*/  LDL.LU R28, [R1+0x10f8] ;  /* 0x0010f800011c7983 */ /* 0x000ee80000300800 */
[----:B------:R-:W-:Y:S04]  /*28ef0*/  STL.64 [R1+0x1010], R18 ;  /* 0x0010101201007387 */ /* 0x000fe80000100a00 */
[----:B--2---:R1:W-:Y:S02]  /*28f00*/  STL.64 [R1+0x1008], R16 ;  /* 0x0010081001007387 */ /* 0x0043e40000100a00 */
[----:B-1----:R-:W-:-:S02]  /*28f10*/  IMAD.MOV.U32 R16, RZ, RZ, R2 ;  /* 0x000000ffff107224 */ /* 0x002fc400078e0002 */
[----:B------:R-:W-:Y:S01]  /*28f20*/  IMAD.MOV.U32 R17, RZ, RZ, R3 ;  /* 0x000000ffff117224 */ /* 0x000fe200078e0003 */
[----:B------:R-:W2:Y:S04]  /*28f30*/  LDL.LU R2, [R1+0x10f4] ;  /* 0x0010f40001027983 */ /* 0x000ea80000300800 */
[----:B------:R-:W2:Y:S02]  /*28f40*/  LDL.LU R3, [R1+0x10f0] ;  /* 0x0010f00001037983 */ /* 0x000ea40000300800 */
[----:B------:R-:W-:-:S15]  /*28f50*/  HMMA.1688.F32.TF32 R12, R4, R16, R12 ;  /* 0x00000010040c723c */ /* 0x000fde000008100c */
[----:B------:R-:W-:-:S04]  /*28f60*/  NOP ;  /* 0x0000000000007918 */ /* 0x000fc80000000000 */
[----:B------:R1:W-:Y:S04]  /*28f70*/  STL.64 [R1+0x1a0], R12 ;  /* 0x0001a00c01007387 */ /* 0x0003e80000100a00 */
[----:B-1----:R-:W4:Y:S04]  /*28f80*/  LDL.LU.64 R12, [R1+0x10e8] ;  /* 0x0010e800010c7983 */ /* 0x002f280000300a00 */
[----:B------:R1:W-:Y:S01]  /*28f90*/  STL.64 [R1+0x10c0], R16 ;  /* 0x0010c01001007387 */ /* 0x0003e20000100a00 */
[----:B------:R-:W-:Y:S02]  /*28fa0*/  IMAD.MOV.U32 R23, RZ, RZ, R14 ;  /* 0x000000ffff177224 */ /* 0x000fe400078e000e */
[----:B------:R-:W-:Y:S01]  /*28fb0*/  IMAD.MOV.U32 R22, RZ, RZ, R15 ;  /* 0x000000ffff167224 */ /* 0x000fe200078e000f */
[----:B-1----:R-:W2:Y:S04]  /*28fc0*/  LDL.LU R16, [R1+0x170] ;  /* 0x0001700001107983 */ /* 0x002ea80000300800 */
[----:B------:R-:W2:Y:S04]  /*28fd0*/  LDL.LU R17, [R1+0x174] ;  /* 0x0001740001117983 */ /* 0x000ea80000300800 */
[----:B------:R-:W2:Y:S04]  /*28fe0*/  LDL.LU R18, [R1+0x178] ;  /* 0x0001780001127983 */ /* 0x000ea80000300800 */
[----:B------:R-:W2:Y:S01]  /*28ff0*/  LDL.LU R19, [R1+0x17c] ;  /* 0x00017c0001137983 */ /* 0x000ea20000300800 */
[----:B----4-:R-:W-:-:S15]  /*29000*/  HMMA.1688.F32.TF32 R8, R4, R12, R8 ;  /* 0x0000000c0408723c */ /* 0x010fde0000081008 */
[----:B------:R-:W-:-:S04]  /*29010*/  NOP ;  /* 0x0000000000007918 */ /* 0x000fc80000000000 */
[----:B------:R1:W-:Y:S04]  /*29020*/  STL.64 [R1+0x190], R8 ;  /* 0x0001900801007387 */ /* 0x0003e80000100a00 */
[----:B------:R-:W-:Y:S04]  /*29030*/  STL.64 [R1+0x198], R10 ;  /* 0x0001980a01007387 */ /* 0x000fe80000100a00 */
[----:B-1----:R-:W4:Y:S04]  /*29040*/  LDL.LU.64 R8, [R1+0x10e0] ;  /* 0x0010e00001087983 */ /* 0x002f280000300a00 */
[----:B------:R1:W-:Y:S04]  /*29050*/  STL.64 [R1+0x10d8], R12 ;  /* 0x0010d80c01007387 */ /* 0x0003e80000100a00 */
[----:B-1----:R-:W4:Y:S04]  /*29060*/  LDL.LU R12, [R1+0x180] ;  /* 0x00018000010c7983 */ /* 0x002f280000300800 */
[----:B------:R-:W4:Y:S04]  /*29070*/  LDL.LU R13, [R1+0x184] ;  /* 0x00018400010d7983 */ /* 0x000f280000300800 */
[----:B------:R-:W4:Y:S04]  /*29080*/  LDL.LU R14, [R1+0x188] ;  /* 0x00018800010e7983 */ /* 0x000f280000300800 */
[----:B------:R-:W4:Y:S02]  /*29090*/  LDL.LU R15, [R1+0x18c] ;  /* 0x00018c00010f7983 */ /* 0x000f240000300800 */
[----:B----4-:R-:W-:Y:S02]  /*290a0*/  HMMA.1688.F32.TF32 R12, R4, R8, R12 ;  /* 0x00000008040c723c */ /* 0x010fe4000008100c */
[----:B------:R1:W-:Y:S04]  /*290b0*/  STL.64 [R1+0x1098], R8 ;  /* 0x0010980801007387 */ /* 0x0003e80000100a00 */
[----:B-1----:R-:W4:-:S13]  /*290c0*/  LDL.LU R8, [R1+0x160] ;  /* 0x0001600001087983 */ /* 0x002f1a0000300800 */
[----:B------:R-:W-:Y:S04]  /*290d0*/  STL.64 [R1+0x180], R12 ;  /* 0x0001800c01007387 */ /* 0x000fe80000100a00 */
[----:B------:R2:W-:Y:S04]  /*290e0*/  STL.64 [R1+0x188], R14 ;  /* 0x0001880e01007387 */ /* 0x0005e80000100a00 */
[----:B------:R-:W4:Y:S04]  /*290f0*/  LDL.LU R9, [R1+0x164] ;  /* 0x0001640001097983 */ /* 0x000f280000300800 */
[----:B------:R-:W4:Y:S04]  /*29100*/  LDL.LU R10, [R1+0x168] ;  /* 0x00016800010a7983 */ /* 0x000f280000300800 */
[----:B------:R-:W4:Y:S01]  /*29110*/  LDL.LU R11, [R1+0x16c] ;  /* 0x00016c00010b7983 */ /* 0x000f220000300800 */
[----:B--2---:R-:W-:Y:S03]  /*29120*/  HMMA.1688.F32.TF32 R12, R4, R20, R16 ;  /* 0x00000014040c723c */ /* 0x004fe60000081010 */
[----:B------:R-:W2:-:S15]  /*29130*/  LDL.LU R16, [R1+0x140] ;  /* 0x0001400001107983 */ /* 0x000e9e0000300800 */
[----:B------:R-:W-:Y:S01]  /*29140*/  NOP ;  /* 0x0000000000007918 */ /* 0x000fe20000000000 */
[----:B------:R1:W-:Y:S04]  /*29150*/  STL.64 [R1+0x170], R12 ;  /* 0x0001700c01007387 */ /* 0x0003e80000100a00 */
[----:B------:R1:W-:Y:S04]  /*29160*/  STL.64 [R1+0x178], R14 ;  /* 0x0001780e01007387 */ /* 0x0003e80000100a00 */
[----:B------:R-:W2:Y:S04]  /*29170*/  LDL.LU R17, [R1+0x144] ;  /* 0x0001440001117983 */ /* 0x000ea80000300800 */
[----:B------:R-:W2:Y:S04]  /*29180*/  LDL.LU R18, [R1+0x148] ;  /* 0x0001480001127983 */ /* 0x000ea80000300800 */
[----:B------:R-:W2:Y:S04]  /*29190*/  LDL.LU R19, [R1+0x14c] ;  /* 0x00014c0001137983 */ /* 0x000ea80000300800 */
[----:B-1----:R-:W3:Y:S04]  /*291a0*/  LDL.LU R12, [R1+0x150] ;  /* 0x00015000010c7983 */ /* 0x002ee80000300800 */
[----:B------:R-:W3:Y:S04]  /*291b0*/  LDL.LU R13, [R1+0x154] ;  /* 0x00015400010d7983 */ /* 0x000ee80000300800 */
[----:B------:R-:W3:Y:S04]  /*291c0*/  LDL.LU R14, [R1+0x158] ;  /* 0x00015800010e7983 */ /* 0x000ee80000300800 */
[----:B------:R-:W3:Y:S04]  /*291d0*/  LDL.LU R15, [R1+0x15c] ;  /* 0x00015c00010f7983 */ /* 0x000ee80000300800 */
[----:B--2---:R-:W-:Y:S04]  /*291e0*/  STL.64 [R1+0x10d0], R18 ;  /* 0x0010d01201007387 */ /* 0x004fe80000100a00 */
[----:B------:R1:W-:Y:S04]  /*291f0*/  STL.64 [R1+0x10c8], R16 ;  /* 0x0010c81001007387 */ /* 0x0003e80000100a00 */
[----:B-1----:R-:W3:Y:S04]  /*29200*/  LDL.LU.64 R16, [R1+0x50] ;  /* 0x0000500001107983 */ /* 0x002ee80000300a00 */
[----:B------:R-:W-:Y:S04]  /*29210*/  STL.64 [R1+0x1088], R22 ;  /* 0x0010881601007387 */ /* 0x000fe80000100a00 */
[----:B------:R1:W-:Y:S04]  /*29220*/  STL.64 [R1+0x1080], R20 ;  /* 0x0010801401007387 */ /* 0x0003e80000100a00 */
[----:B-1----:R-:W2:Y:S04]  /*29230*/  LDL.LU R20, [R1+0x130] ;  /* 0x0001300001147983 */ /* 0x002ea80000300800 */
[----:B------:R-:W2:Y:S04]  /*29240*/  LDL.LU R21, [R1+0x134] ;  /* 0x0001340001157983 */ /* 0x000ea80000300800 */
[----:B------:R-:W2:Y:S04]  /*29250*/  LDL.LU R22, [R1+0x138] ;  /* 0x0001380001167983 */ /* 0x000ea80000300800 */
[----:B------:R-:W2:Y:S01]  /*29260*/  LDL.LU R23, [R1+0x13c] ;  /* 0x00013c0001177983 */ /* 0x000ea20000300800 */
[----:B----4-:R-:W-:Y:S01]  /*29270*/  HMMA.1688.F32.TF32 R4, R4, R24, R8 ;  /* 0x000000180404723c */ /* 0x010fe20000081008 */
[----:B------:R-:W-:-:S02]  /*29280*/  LOP3.LUT R19, R0, 0x20, RZ, 0x3c, !PT ;  /* 0x0000002000137812 */ /* 0x000fc400078e3cff */
[----:B--2---:R-:W-:Y:S04]  /*29290*/  STL.64 [R1+0x10b8], R22 ;  /* 0x0010b81601007387 */ /* 0x004fe80000100a00 */
[----:B------:R1:W-:Y:S04]  /*292a0*/  STL.64 [R1+0x10b0], R20 ;  /* 0x0010b01401007387 */ /* 0x0003e80000100a00 */
[----:B-1----:R-:W2:Y:S04]  /*292b0*/  LDL.LU.64 R20, [R1+0x40] ;  /* 0x0000400001147983 */ /* 0x002ea80000300a00 */
[----:B------:R-:W4:Y:S04]  /*292c0*/  LDL.LU R8, [R1+0x110] ;  /* 0x0001100001087983 */ /* 0x000f280000300800 */
[----:B------:R-:W-:Y:S04]  /*292d0*/  STL.64 [R1+0x160], R4 ;  /* 0x0001600401007387 */ /* 0x000fe80000100a00 */
[----:B------:R-:W-:Y:S04]  /*292e0*/  STL.64 [R1+0x168], R6 ;  /* 0x0001680601007387 */ /* 0x000fe80000100a00 */
[----:B------:R-:W4:Y:S04]  /*292f0*/  LDL.LU R9, [R1+0x114] ;  /* 0x0001140001097983 */ /* 0x000f280000300800 */
[----:B------:R-:W2:Y:S04]  /*29300*/  LDL.LU R10, [R1+0x118] ;  /* 0x00011800010a7983 */ /* 0x000ea80000300800 */
[----:B------:R-:W2:Y:S04]  /*29310*/  LDL.LU R11, [R1+0x11c] ;  /* 0x00011c00010b7983 */ /* 0x000ea80000300800 */
[----:B------:R-:W-:Y:S04]  /*29320*/  LDS R4, [R0+UR9+0x18200] ;  /* 0x0182000900047984 */ /* 0x000fe80008000800 */
[----:B------:R-:W-:Y:S04]  /*29330*/  LDS R6, [R0+UR9+0x19200] ;  /* 0x0192000900067984 */ /* 0x000fe80008000800 */
[----:B------:R-:W-:Y:S04]  /*29340*/  LDS R5, [R19+UR9+0x18200] ;  /* 0x0182000913057984 */ /* 0x000fe80008000800 */
[----:B------:R-:W3:Y:S02]  /*29350*/  LDS R7, [R19+UR9+0x19200] ;  /* 0x0192000913077984 */ /* 0x000ee40008000800 */
[----:B---3--:R-:W-:Y:S02]  /*29360*/  HMMA.1688.F32.TF32 R12, R4, R16, R12 ;  /* 0x00000010040c723c */ /* 0x008fe4000008100c */
[----:B--2---:R-:W-:Y:S04]  /*29370*/  STL.64 [R1+0x10a8], R10 ;  /* 0x0010a80a01007387 */ /* 0x004fe80000100a00 */
[----:B----4-:R1:W-:Y:S04]  /*29380*/  STL.64 [R1+0x10a0], R8 ;  /* 0x0010a00801007387 */ /* 0x0103e80000100a00 */
[----:B-1----:R-:W2:Y:S04]  /*29390*/  LDL.LU.64 R8, [R1+0x30] ;  /* 0x0000300001087983 */ /* 0x002ea80000300a00 */
[----:B------:R-:W-:Y:S04]  /*293a0*/  STL.64 [R1+0x1078], R26 ;  /* 0x0010781a01007387 */ /* 0x000fe80000100a00 */
        /* <DEDUP_REMOVED lines=9> */
[----:B------:R-:W-:Y:S01]  /*29440*/  IMAD.MOV.U32 R14, RZ, RZ, R17 ;  /* 0x000000ffff0e7224 */ /* 0x000fe200078e0011 */
[----:B------:R-:W4:Y:S04]  /*29450*/  LDL.LU.64 R18, [R1+0x10d0] ;  /* 0x0010d00001127983 */ /* 0x000f280000300a00 */
[----:B------:R-:W4:Y:S02]  /*29460*/  LDL.LU.64 R16, [R1+0x10c8] ;  /* 0x0010c80001107983 */ /* 0x000f240000300a00 */
[----:B----4-:R-:W-:-:S15]  /*29470*/  HMMA.1688.F32.TF32 R16, R4, R20, R16 ;  /* 0x000000140410723c */ /* 0x010fde0000081010 */
[----:B------:R-:W-:-:S04]  /*29480*/  NOP ;  /* 0x0000000000007918 */ /* 0x000fc80000000000 */
[----:B------:R1:W-:Y:S04]  /*29490*/  STL.64 [R1+0x140], R16 ;  /* 0x0001401001007387 */ /* 0x0003e80000100a00 */
[----:B------:R4:W-:Y:S04]  /*294a0*/  STL.64 [R1+0x148], R18 ;  /* 0x0001481201007387 */ /* 0x0009e80000100a00 */
[----:B-1----:R-:W3:Y:S01]  /*294b0*/  LDL.LU.64 R16, [R1+0x10c0] ;  /* 0x0010c00001107983 */ /* 0x002ee20000300a00 */
[----:B----4-:R-:W-:Y:S02]  /*294c0*/  IMAD.MOV.U32 R19, RZ, RZ, R20 ;  /* 0x000000ffff137224 */ /* 0x010fe400078e0014 */
        /* <DEDUP_REMOVED lines=11> */
[----:B---3--:R-:W-:Y:S03]  /*29580*/  HMMA.1688.F32.TF32 R24, R4, R16, R24 ;  /* 0x000000100418723c */ /* 0x008fe60000081018 */
        /* <DEDUP_REMOVED lines=11> */
[----:B------:R-:W3:Y:S04]  /*29640*/  LDL.LU R26, [R1+0xf8] ;  /* 0x0000f800011a7983 */ /* 0x000ee80000300800 */
[----:B------:R-:W3:Y:S04]  /*29650*/  LDL.LU R27, [R1+0xfc] ;  /* 0x0000fc00011b7983 */ /* 0x000ee80000300800 */
[----:B------:R-:W4:Y:S04]  /*29660*/  LDL.LU R20, [R1+0x100] ;  /* 0x0001000001147983 */ /* 0x000f280000300800 */
[----:B------:R-:W4:Y:S04]  /*29670*/  LDL.LU R21, [R1+0x104] ;  /* 0x0001040001157983 */ /* 0x000f280000300800 */
[----:B------:R-:W4:Y:S04]  /*29680*/  LDL.LU R22, [R1+0x108] ;  /* 0x0001080001167983 */ /* 0x000f280000300800 */
[----:B------:R-:W4:Y:S01]  /*29690*/  LDL.LU R23, [R1+0x10c] ;  /* 0x00010c0001177983 */ /* 0x000f220000300800 */
[----:B-1----:R-:W-:-:S02]  /*296a0*/  IMAD.MOV.U32 R16, RZ, RZ, R15 ;  /* 0x000000ffff107224 */ /* 0x002fc400078e000f */
[----:B------:R-:W-:-:S05]  /*296b0*/  IMAD.MOV.U32 R17, RZ, RZ, R14 ;  /* 0x000000ffff117224 */ /* 0x000fca00078e000e */
[----:B------:R1:W-:Y:S04]  /*296c0*/  STL.64 [R1+0x1068], R16 ;  /* 0x0010681001007387 */ /* 0x0003e80000100a00 */
[----:B-1----:R-:W3:Y:S04]  /*296d0*/  LDL.LU R16, [R1+0xe0] ;  /* 0x0000e00001107983 */ /* 0x002ee80000300800 */
[----:B------:R-:W3:Y:S01]  /*296e0*/  LDL.LU R17, [R1+0xe4] ;  /* 0x0000e40001117983 */ /* 0x000ee20000300800 */
[----:B--2---:R-:W-:-:S15]  /*296f0*/  HMMA.1688.F32.TF32 R8, R4, R12, R8 ;  /* 0x0000000c0408723c */ /* 0x004fde0000081008 */
[----:B------:R-:W-:-:S04]  /*29700*/  NOP ;  /* 0x0000000000007918 */ /* 0x000fc80000000000 */
[----:B------:R1:W-:Y:S04]  /*29710*/  STL.64 [R1+0x110], R8 ;  /* 0x0001100801007387 */ /* 0x0003e80000100a00 */
[----:B-1----:R-:W4:Y:S04]  /*29720*/  LDL.LU.64 R8, [R1+0x1098] ;  /* 0x0010980001087983 */ /* 0x002f280000300a00 */
        /* <DEDUP_REMOVED lines=8> */
[----:B------:R-:W2:Y:S01]  /*297b0*/  LDL.LU R13, [R1+0xb4] ;  /* 0x0000b400010d7983 */ /* 0x000ea20000300800 */
[----:B------:R-:W-:-:S02]  /*297c0*/  IMAD.MOV.U32 R14, RZ, RZ, R28 ;  /* 0x000000ffff0e7224 */ /* 0x000fc400078e001c */
[----:B------:R-:W-:Y:S01]  /*297d0*/  IMAD.MOV.U32 R15, RZ, RZ, R29 ;  /* 0x000000ffff0f7224 */ /* 0x000fe200078e001d */
[----:B------:R-:W3:Y:S04]  /*297e0*/  LDL.LU R28, [R1+0x1094] ;  /* 0x00109400011c7983 */ /* 0x000ee80000300800 */
[----:B------:R-:W3:Y:S04]  /*297f0*/  LDL.LU R29, [R1+0x1090] ;  /* 0x00109000011d7983 */ /* 0x000ee80000300800 */
[----:B------:R-:W-:Y:S01]  /*29800*/  STL.64 [R1+0x1048], R14 ;  /* 0x0010480e01007387 */ /* 0x000fe20000100a00 */
[----:B----4-:R-:W-:Y:S03]  /*29810*/  HMMA.1688.F32.TF32 R20, R4, R8, R20 ;  /* 0x000000080414723c */ /* 0x010fe60000081014 */
[----:B--2---:R1:W-:Y:S04]  /*29820*/  STL.64 [R1+0x1040], R12 ;  /* 0x0010400c01007387 */ /* 0x0043e80000100a00 */
[----:B-1----:R-:W2:Y:S04]  /*29830*/  LDL.LU R12, [R1+0xc0] ;  /* 0x0000c000010c7983 */ /* 0x002ea80000300800 */
[----:B------:R-:W2:Y:S04]  /*29840*/  LDL.LU R13, [R1+0xc4] ;  /* 0x0000c400010d7983 */ /* 0x000ea80000300800 */
[----:B------:R-:W4:Y:S04]  /*29850*/  LDL.LU R14, [R1+0xc8] ;  /* 0x0000c800010e7983 */ /* 0x000f280000300800 */
[----:B------:R-:W4:Y:S01]  /*29860*/  LDL.LU R15, [R1+0xcc] ;  /* 0x0000cc00010f7983 */ /* 0x000f220000300800 */
[----:B------:R-:W-:-:S02]  /*29870*/  IMAD.MOV.U32 R19, RZ, RZ, R2 ;  /* 0x000000ffff137224 */ /* 0x000fc400078e0002 */
[----:B------:R-:W-:Y:S02]  /*29880*/  IMAD.MOV.U32 R18, RZ, RZ, R3 ;  /* 0x000000ffff127224 */ /* 0x000fe400078e0003 */
[----:B------:R-:W-:Y:S02]  /*29890*/  IMAD.MOV.U32 R2, RZ, RZ, R11 ;  /* 0x000000ffff027224 */ /* 0x000fe400078e000b */
[----:B------:R-:W-:Y:S01]  /*298a0*/  IMAD.MOV.U32 R3, RZ, RZ, R10 ;  /* 0x000000ffff037224 */ /* 0x000fe200078e000a */
[----:B----4-:R-:W-:Y:S04]  /*298b0*/  STL.64 [R1+0x1060], R14 ;  /* 0x0010600e01007387 */ /* 0x010fe80000100a00 */
[----:B--2---:R1:W-:Y:S04]  /*298c0*/  STL.64 [R1+0x1058], R12 ;  /* 0x0010580c01007387 */ /* 0x0043e80000100a00 */
[----:B-1----:R-:W2:Y:S04]  /*298d0*/  LDL.LU R12, [R1+0xd0] ;  /* 0x0000d000010c7983 */ /* 0x002ea80000300800 */
[----:B------:R-:W2:Y:S04]  /*298e0*/  LDL.LU R13, [R1+0xd4] ;  /* 0x0000d400010d7983 */ /* 0x000ea80000300800 */
[----:B------:R-:W-:Y:S04]  /*298f0*/  STL [R1+0xeac], R2 ;  /* 0x000eac0201007387 */ /* 0x000fe80000100800 */
[----:B------:R-:W-:Y:S04]  /*29900*/  STL [R1+0xea8], R3 ;  /* 0x000ea80301007387 */ /* 0x000fe80000100800 */
[----:B------:R-:W-:Y:S04]  /*29910*/  STL.64 [R1+0x100], R20 ;  /* 0x0001001401007387 */ /* 0x000fe80000100a00 */
[----:B------:R1:W-:Y:S04]  /*29920*/  STL.64 [R1+0x108], R22 ;  /* 0x0001081601007387 */ /* 0x0003e80000100a00 */
[----:B-1----:R-:W4:Y:S04]  /*29930*/  LDL.LU.64 R22, [R1+0x1088] ;  /* 0x0010880001167983 */ /* 0x002f280000300a00 */
[----:B------:R-:W3:Y:S02]  /*29940*/  LDL.LU.64 R20, [R1+0x1080] ;  /* 0x0010800001147983 */ /* 0x000ee40000300a00 */
[----:B---3--:R-:W-:-:S15]  /*29950*/  HMMA.1688.F32.TF32 R24, R4, R20, R24 ;  /* 0x000000140418723c */ /* 0x008fde0000081018 */
[----:B------:R-:W-:-:S04]  /*29960*/  NOP ;  /* 0x0000000000007918 */ /* 0x000fc80000000000 */
[----:B------:R-:W-:Y:S04]  /*29970*/  STL.64 [R1+0xf0], R24 ;  /* 0x0000f01801007387 */ /* 0x000fe80000100a00 */
[----:B------:R1:W-:Y:S04]  /*29980*/  STL.64 [R1+0xf8], R26 ;  /* 0x0000f81a01007387 */ /* 0x0003e80000100a00 */
[----:B-1----:R-:W3:Y:S04]  /*29990*/  LDL.LU.64 R26, [R1+0x1078] ;  /* 0x00107800011a7983 */ /* 0x002ee80000300a00 */
[----:B------:R-:W2:Y:S01]  /*299a0*/  LDL.LU.64 R24, [R1+0x1070] ;  /* 0x0010700001187983 */ /* 0x000ea20000300a00 */
[----:B------:R-:W-:Y:S01]  /*299b0*/  LOP3.LUT R3, R0, 0x20, RZ, 0x3c, !PT ;  /* 0x0000002000037812 */ /* 0x000fe200078e3cff */
        /* <DEDUP_REMOVED lines=30> */
[----:B------:R-:W2:-:S15]  /*29ba0*/  LDL.LU.64 R12, [R1+0x1018] ;  /* 0x00101800010c7983 */ /* 0x000e9e0000300a00 */
[----:B------:R-:W-:Y:S02]  /*29bb0*/  NOP ;  /* 0x0000000000007918 */ /* 0x000fe40000000000 */
        /* <DEDUP_REMOVED lines=10> */
[----:B-1----:R-:W2:Y:S04]  /*29c60*/  LDL.LU.64 R14, [R1+0xff0] ;  /* 0x000ff000010e7983 */ /* 0x002ea80000300a00 */
[----:B------:R-:W2:Y:S04]  /*29c70*/  LDL.LU.64 R12, [R1+0xfe8] ;  /* 0x000fe800010c7983 */ /* 0x000ea80000300a00 */
        /* <DEDUP_REMOVED lines=11> */
[C---:B---3--:R-:W-:Y:S08]  /*29d30*/  HMMA.1688.F32.TF32 R8, R4.reuse, R20, R8 ;  /* 0x000000140408723c */ /* 0x048ff00000081008 */
[----:B------:R-:W-:Y:S01]  /*29d40*/  HMMA.1688.F32.TF32 R4, R4, R24, R16 ;  /* 0x000000180404723c */ /* 0x000fe20000081010 */
[----:B------:R-:W-:Y:S04]  /*29d50*/  LDS R18, [R0+UR9+0x1b300] ;  /* 0x01b3000900127984 */ /* 0x000fe80008000800 */
[----:B------:R-:W-:Y:S04]  /*29d60*/  LDS R19, [R3+UR9+0x1b300] ;  /* 0x01b3000903137984 */ /* 0x000fe80008000800 */
[----:B------:R-:W-:Y:S04]  /*29d70*/  LDS R16, [R0+UR9+0x1a300] ;  /* 0x01a3000900107984 */ /* 0x000fe80008000800 */
[----:B------:R-:W-:Y:S01]  /*29d80*/  LDS R17, [R3+UR9+0x1a300] ;  /* 0x01a3000903117984 */ /* 0x000fe20008000800 */
[----:B------:R-:W-:-:S02]  /*29d90*/  IMAD.MOV.U32 R28, RZ, RZ, R11 ;  /* 0x000000ffff1c7224 */ /* 0x000fc400078e000b */
[----:B------:R-:W-:Y:S01]  /*29da0*/  IMAD.MOV.U32 R29, RZ, RZ, R10 ;  /* 0x000000ffff1d7224 */ /* 0x000fe200078e000a */
[----:B------:R-:W-:Y:S04]  /*29db0*/  STL.64 [R1+0x70], R8 ;  /* 0x0000700801007387 */ /* 0x000fe80000100a00 */
[----:B----4-:R-:W-:Y:S01]  /*29dc0*/  STL.64 [R1+0xfc8], R22 ;  /* 0x000fc81601007387 */ /* 0x010fe20000100a00 */
[----:B------:R-:W-:Y:S02]  /*29dd0*/  IMAD.MOV.U32 R25, RZ, RZ, R6 ;  /* 0x000000ffff197224 */ /* 0x000fe400078e0006 */
[----:B------:R-:W-:Y:S01]  /*29de0*/  IMAD.MOV.U32 R24, RZ, RZ, R7 ;  /* 0x000000ffff187224 */ /* 0x000fe200078e0007 */
[----:B------:R-:W-:Y:S04]  /*29df0*/  STL [R1+0xea4], R28 ;  /* 0x000ea41c01007387 */ /* 0x000fe80000100800 */
[----:B------:R-:W-:Y:S04]  /*29e00*/  STL [R1+0xea0], R29 ;  /* 0x000ea01d01007387 */ /* 0x000fe80000100800 */
[----:B------:R-:W-:Y:S04]  /*29e10*/  STL [R1+0x60], R4 ;  /* 0x0000600401007387 */ /* 0x000fe80000100800 */
[----:B------:R-:W-:Y:S04]  /*29e20*/  STL.64 [R1+0xf58], R26 ;  /* 0x000f581a01007387 */ /* 0x000fe80000100a00 */
[----:B------:R2:W-:Y:S04]  /*29e30*/  STL.64 [R1+0xf50], R24 ;  /* 0x000f501801007387 */ /* 0x0005e80000100a00 */
[----:B------:R-:W-:Y:S04]  /*29e40*/  LDS R10, [R0+UR9+0x1b100] ;  /* 0x01b10009000a7984 */ /* 0x000fe80008000800 */
[----:B------:R-:W3:Y:S04]  /*29e50*/  LDS R11, [R3+UR9+0x1b100] ;  /* 0x01b10009030b7984 */ /* 0x000ee80008000800 */
[----:B------:R-:W-:Y:S04]  /*29e60*/  LDS R8, [R0+UR9+0x1a100] ;  /* 0x01a1000900087984 */ /* 0x000fe80008000800 */
[----:B------:R-:W4:Y:S01]  /*29e70*/  LDS R9, [R3+UR9+0x1a100] ;  /* 0x01a1000903097984 */ /* 0x000f220008000800 */
[----:B-1----:R-:W-:-:S03]  /*29e80*/  IMAD.MOV.U32 R2, RZ, RZ, R5 ;  /* 0x000000ffff027224 */ /* 0x002fc600078e0005 */
[----:B------:R-:W-:Y:S04]  /*29e90*/  LDS R4, [R0+UR9+0x1a000] ;  /* 0x01a0000900047984 */ /* 0x000fe80008000800 */
[----:B------:R-:W-:Y:S04]  /*29ea0*/  LDS R6, [R0+UR9+0x1b000] ;  /* 0x01b0000900067984 */ /* 0x000fe80008000800 */
[----:B------:R-:W-:Y:S04]  /*29eb0*/  LDS R5, [R3+UR9+0x1a000] ;  /* 0x01a0000903057984 */ /* 0x000fe80008000800 */
[----:B------:R-:W1:Y:S04]  /*29ec0*/  LDS R7, [R3+UR9+0x1b000] ;  /* 0x01b0000903077984 */ /* 0x000e680008000800 */
[----:B--2---:R-:W2:Y:S04]  /*29ed0*/  LDL.LU R24, [R1+0x200] ;  /* 0x0002000001187983 */ /* 0x004ea80000300800 */
[----:B------:R-:W2:Y:S04]  /*29ee0*/  LDL.LU R25, [R1+0x204] ;  /* 0x0002040001197983 */ /* 0x000ea80000300800 */
[----:B------:R-:W2:Y:S04]  /*29ef0*/  LDL.LU R26, [R1+0x208] ;  /* 0x00020800011a7983 */ /* 0x000ea80000300800 */
[----:B------:R-:W2:Y:S04]  /*29f00*/  LDL.LU R27, [R1+0x20c] ;  /* 0x00020c00011b7983 */ /* 0x000ea80000300800 */
[----:B--2---:R-:W-:Y:S04]  /*29f10*/  STL.64 [R1+0xf78], R26 ;  /* 0x000f781a01007387 */ /* 0x004fe80000100a00 */
[----:B------:R2:W-:Y:S04]  /*29f20*/  STL.64 [R1+0xf70], R24 ;  /* 0x000f701801007387 */ /* 0x0005e80000100a00 */
[----:B--2---:R-:W2:Y:S04]  /*29f30*/  LDL.LU R24, [R1+0x210] ;  /* 0x0002100001187983 */ /* 0x004ea80000300800 */
[----:B------:R-:W2:Y:S04]  /*29f40*/  LDL.LU R25, [R1+0x214] ;  /* 0x0002140001197983 */ /* 0x000ea80000300800 */
[----:B------:R-:W2:Y:S04]  /*29f50*/  LDL.LU R26, [R1+0x218] ;  /* 0x00021800011a7983 */ /* 0x000ea80000300800 */
[----:B------:R-:W2:Y:S04]  /*29f60*/  LDL.LU R27, [R1+0x21c] ;  /* 0x00021c00011b7983 */ /* 0x000ea80000300800 */
[----:B--2---:R2:W-:Y:S04]  /*29f70*/  STL.64 [R1+0xf88], R26 ;  /* 0x000f881a01007387 */ /* 0x0045e80000100a00 */
[----:B------:R1:W-:Y:S04]  /*29f80*/  STL.64 [R1+0xf80], R24 ;  /* 0x000f801801007387 */ /* 0x0003e80000100a00 */
[----:B--2---:R-:W2:Y:S04]  /*29f90*/  LDL R26, [R1+0x28] ;  /* 0x00002800011a7983 */ /* 0x004ea80000100800 */
[----:B------:R-:W2:Y:S04]  /*29fa0*/  LDL R27, [R1+0x2c] ;  /* 0x00002c00011b7983 */ /* 0x000ea80000100800 */
[----:B--2---:R2:W-:Y:S04]  /*29fb0*/  STL.64 [R1+0xf98], R26 ;  /* 0x000f981a01007387 */ /* 0x0045e80000100a00 */
[----:B-1----:R-:W3:Y:S04]  /*29fc0*/  LDL.LU R24, [R1+0x230] ;  /* 0x0002300001187983 */ /* 0x002ee80000300800 */
[----:B------:R-:W3:Y:S04]  /*29fd0*/  LDL.LU R25, [R1+0x234] ;  /* 0x0002340001197983 */ /* 0x000ee80000300800 */
[----:B--2---:R-:W2:Y:S04]  /*29fe0*/  LDL.LU R26, [R1+0x238] ;  /* 0x00023800011a7983 */ /* 0x004ea80000300800 */
[----:B------:R-:W2:Y:S04]  /*29ff0*/  LDL.LU R27, [R1+0x23c] ;  /* 0x00023c00011b7983 */ /* 0x000ea80000300800 */
[----:B------:R-:W3:Y:S04]  /*2a000*/  LDL.LU R20, [R1+0x250] ;  /* 0x0002500001147983 */ /* 0x000ee80000300800 */
[----:B------:R-:W4:Y:S04]  /*2a010*/  LDL.LU R21, [R1+0x254] ;  /* 0x0002540001157983 */ /* 0x000f280000300800 */
[----:B------:R-:W4:Y:S04]  /*2a020*/  LDL.LU R22, [R1+0x258] ;  /* 0x0002580001167983 */ /* 0x000f280000300800 */
[----:B------:R-:W4:Y:S04]  /*2a030*/  LDL.LU R23, [R1+0x25c] ;  /* 0x00025c0001177983 */ /* 0x000f280000300800 */
[----:B--2---:R1:W-:Y:S04]  /*2a040*/  STL.64 [R1+0xfb8], R26 ;  /* 0x000fb81a01007387 */ /* 0x0043e80000100a00 */
[----:B---3--:R-:W-:Y:S04]  /*2a050*/  STL.64 [R1+0xfb0], R24 ;  /* 0x000fb01801007387 */ /* 0x008fe80000100a00 */
[----:B-1----:R-:W2:Y:S04]  /*2a060*/  LDL.64 R26, [R1+0x48] ;  /* 0x00004800011a7983 */ /* 0x002ea80000100a00 */
[----:B--2---:R1:W-:Y:S04]  /*2a070*/  STL.64 [R1+0xfd0], R26 ;  /* 0x000fd01a01007387 */ /* 0x0043e80000100a00 */
[----:B-1----:R-:W2:Y:S04]  /*2a080*/  LDL.64 R26, [R1+0x58] ;  /* 0x00005800011a7983 */ /* 0x002ea80000100a00 */
[----:B------:R-:W-:Y:S04]  /*2a090*/  STL.64 [R1+0xf48], R10 ;  /* 0x000f480a01007387 */ /* 0x000fe80000100a00 */
[----:B----4-:R-:W-:Y:S04]  /*2a0a0*/  STL.64 [R1+0xf40], R8 ;  /* 0x000f400801007387 */ /* 0x010fe80000100a00 */
[----:B------:R1:W-:Y:S04]  /*2a0b0*/  STL.64 [R1+0xec0], R14 ;  /* 0x000ec00e01007387 */ /* 0x0003e80000100a00 */
[----:B------:R3:W-:Y:S04]  /*2a0c0*/  STL.64 [R1+0xeb8], R12 ;  /* 0x000eb80c01007387 */ /* 0x0007e80000100a00 */
[----:B-1----:R-:W4:Y:S04]  /*2a0d0*/  LDL.LU.64 R14, [R1+0x8] ;  /* 0x00000800010e7983 */ /* 0x002f280000300a00 */
[----:B----4-:R1:W-:Y:S04]  /*2a0e0*/  STL.64 [R1+0xfc0], R14 ;  /* 0x000fc00e01007387 */ /* 0x0103e80000100a00 */
[----:B---3--:R-:W3:Y:S04]  /*2a0f0*/  LDL.LU R12, [R1+0x240] ;  /* 0x00024000010c7983 */ /* 0x008ee80000300800 */
[----:B------:R-:W3:Y:S04]  /*2a100*/  LDL.LU R13, [R1+0x244] ;  /* 0x00024400010d7983 */ /* 0x000ee80000300800 */
[----:B-1----:R-:W3:Y:S04]  /*2a110*/  LDL.LU R14, [R1+0x248] ;  /* 0x00024800010e7983 */ /* 0x002ee80000300800 */
[----:B------:R-:W3:Y:S04]  /*2a120*/  LDL.LU R15, [R1+0x24c] ;  /* 0x00024c00010f7983 */ /* 0x000ee80000300800 */
[----:B------:R-:W-:Y:S04]  /*2a130*/  STL.64 [R1+0xe28], R18 ;  /* 0x000e281201007387 */ /* 0x000fe80000100a00 */
[----:B------:R1:W-:Y:S04]  /*2a140*/  STL.64 [R1+0xe20], R16 ;  /* 0x000e201001007387 */ /* 0x0003e80000100a00 */
[----:B-1----:R-:W4:Y:S04]  /*2a150*/  LDL.LU R16, [R1+0x160] ;  /* 0x0001600001107983 */ /* 0x002f280000300800 */
[----:B------:R-:W4:Y:S04]  /*2a160*/  LDL.LU R17, [R1+0x164] ;  /* 0x0001640001117983 */ /* 0x000f280000300800 */
[----:B------:R-:W2:Y:S04]  /*2a170*/  LDL.LU R18, [R1+0x168] ;  /* 0x0001680001127983 */ /* 0x000ea80000300800 */
[----:B------:R-:W2:Y:S04]  /*2a180*/  LDL.LU R19, [R1+0x16c] ;  /* 0x00016c0001137983 */ /* 0x000ea80000300800 */
[----:B--2---:R1:W-:Y:S04]  /*2a190*/  STL.64 [R1+0xed0], R18 ;  /* 0x000ed01201007387 */ /* 0x0043e80000100a00 */
[----:B----4-:R2:W-:Y:S04]  /*2a1a0*/  STL.64 [R1+0xec8], R16 ;  /* 0x000ec81001007387 */ /* 0x0105e80000100a00 */
[----:B-1----:R-:W4:Y:S04]  /*2a1b0*/  LDL R18, [R1+0x18] ;  /* 0x0000180001127983 */ /* 0x002f280000100800 */
[----:B------:R-:W4:Y:S04]  /*2a1c0*/  LDL R19, [R1+0x1c] ;  /* 0x00001c0001137983 */ /* 0x000f280000100800 */
[----:B----4-:R1:W-:Y:S04]  /*2a1d0*/  STL.64 [R1+0xf90], R18 ;  /* 0x000f901201007387 */ /* 0x0103e80000100a00 */
[----:B--2---:R-:W2:Y:S04]  /*2a1e0*/  LDL.LU R16, [R1+0x220] ;  /* 0x0002200001107983 */ /* 0x004ea80000300800 */
[----:B------:R-:W2:Y:S04]  /*2a1f0*/  LDL.LU R17, [R1+0x224] ;  /* 0x0002240001117983 */ /* 0x000ea80000300800 */
[----:B-1----:R-:W4:Y:S04]  /*2a200*/  LDL.LU R18, [R1+0x228] ;  /* 0x0002280001127983 */ /* 0x002f280000300800 */
[----:B------:R-:W4:Y:S01]  /*2a210*/  LDL.LU R19, [R1+0x22c] ;  /* 0x00022c0001137983 */ /* 0x000f220000300800 */
[----:B------:R-:W-:Y:S01]  /*2a220*/  HMMA.1688.F32.TF32 R20, R4, R26, R20 ;  /* 0x0000001a0414723c */ /* 0x000fe20000081014 */
[----:B------:R-:W-:-:S02]  /*2a230*/  IMAD.MOV.U32 R8, RZ, RZ, R26 ;  /* 0x000000ffff087224 */ /* 0x000fc400078e001a */
[----:B------:R-:W-:Y:S01]  /*2a240*/  IMAD.MOV.U32 R3, RZ, RZ, R27 ;  /* 0x000000ffff037224 */ /* 0x000fe200078e001b */
[----:B----4-:R1:W-:Y:S04]  /*2a250*/  STL.64 [R1+0xfa8], R18 ;  /* 0x000fa81201007387 */ /* 0x0103e80000100a00 */
[----:B--2---:R-:W-:Y:S04]  /*2a260*/  STL.64 [R1+0xfa0], R16 ;  /* 0x000fa01001007387 */ /* 0x004fe80000100a00 */
[----:B-1----:R-:W2:Y:S04]  /*2a270*/  LDL.64 R18, [R1+0x38] ;  /* 0x0000380001127983 */ /* 0x002ea80000100a00 */
[----:B------:R-:W3:Y:S04]  /*2a280*/  LDL.LU.64 R26, [R1+0xfd0] ;  /* 0x000fd000011a7983 */ /* 0x000ee80000300a00 */
[----:B------:R1:W-:Y:S04]  /*2a290*/  STL.64 [R1+0x3b0], R20 ;  /* 0x0003b01401007387 */ /* 0x0003e80000100a00 */
[----:B------:R4:W-:Y:S01]  /*2a2a0*/  STL [R1+0x3b8], R22 ;  /* 0x0003b81601007387 */ /* 0x0009e20000100800 */
[----:B-1----:R-:W-:-:S03]  /*2a2b0*/  IMAD.MOV.U32 R20, RZ, RZ, R23 ;  /* 0x000000ffff147224 */ /* 0x002fc600078e0017 */
[----:B----4-:R-:W4:Y:S04]  /*2a2c0*/  LDL.LU.64 R22, [R1+0xfc8] ;  /* 0x000fc80001167983 */ /* 0x010f280000300a00 */
[----:B------:R-:W-:Y:S01]  /*2a2d0*/  STL [R1+0xd98], R20 ;  /* 0x000d981401007387 */ /* 0x000fe20000100800 */
[----:B---3--:R-:W-:Y:S01]  /*2a2e0*/  HMMA.1688.F32.TF32 R12, R4, R26, R12 ;  /* 0x0000001a040c723c */ /* 0x008fe2000008100c */
[----:B------:R-:W-:Y:S02]  /*2a2f0*/  IMAD.MOV.U32 R10, RZ, RZ, R26 ;  /* 0x000000ffff0a7224 */ /* 0x000fe400078e001a */
[----:B------:R-:W-:-:S15]  /*2a300*/  IMAD.MOV.U32 R9, RZ, RZ, R27 ;  /* 0x000000ffff097224 */ /* 0x000fde00078e001b */
[----:B------:R-:W-:Y:S01]  /*2a310*/  NOP ;  /* 0x0000000000007918 */ /* 0x000fe20000000000 */
[----:B------:R-:W-:Y:S04]  /*2a320*/  STL.64 [R1+0x3a0], R12 ;  /* 0x0003a00c01007387 */ /* 0x000fe80000100a00 */
[----:B------:R1:W-:Y:S04]  /*2a330*/  STL.64 [R1+0x3a8], R14 ;  /* 0x0003a80e01007387 */ /* 0x0003e80000100a00 */
[----:B-1----:R-:W3:Y:S04]  /*2a340*/  LDL.LU.64 R14, [R1+0xfc0] ;  /* 0x000fc000010e7983 */ /* 0x002ee80000300a00 */
[----:B------:R-:W3:Y:S04]  /*2a350*/  LDL.LU.64 R26, [R1+0xfb8] ;  /* 0x000fb800011a7983 */ /* 0x000ee80000300a00 */
[----:B------:R-:W3:Y:S01]  /*2a360*/  LDL.LU.64 R24, [R1+0xfb0] ;  /* 0x000fb00001187983 */ /* 0x000ee20000300a00 */
[----:B--2---:R-:W-:-:S02]  /*2a370*/  IMAD.MOV.U32 R12, RZ, RZ, R18 ;  /* 0x000000ffff0c7224 */ /* 0x004fc400078e0012 */
[----:B------:R-:W-:Y:S01]  /*2a380*/  IMAD.MOV.U32 R11, RZ, RZ, R19 ;  /* 0x000000ffff0b7224 */ /* 0x000fe200078e0013 */
[----:B---3--:R-:W-:Y:S01]  /*2a390*/  HMMA.1688.F32.TF32 R24, R4, R18, R24 ;  /* 0x000000120418723c */ /* 0x008fe20000081018 */
[----:B------:R-:W2:Y:S04]  /*2a3a0*/  LDL.LU.64 R18, [R1+0xfa8] ;  /* 0x000fa80001127983 */ /* 0x000ea80000300a00 */
[----:B------:R-:W2:-:S14]  /*2a3b0*/  LDL.LU.64 R16, [R1+0xfa0] ;  /* 0x000fa00001107983 */ /* 0x000e9c0000300a00 */
[----:B------:R-:W-:Y:S04]  /*2a3c0*/  STL.64 [R1+0x390], R24 ;  /* 0x0003901801007387 */ /* 0x000fe80000100a00 */
[----:B------:R1:W-:Y:S01]  /*2a3d0*/  STL [R1+0x398], R26 ;  /* 0x0003981a01007387 */ /* 0x0003e20000100800 */
[----:B------:R-:W-:-:S03]  /*2a3e0*/  IMAD.MOV.U32 R20, RZ, RZ, R27 ;  /* 0x000000ffff147224 */ /* 0x000fc600078e001b */
        /* <DEDUP_REMOVED lines=15> */
[----:B-1----:R-:W3:Y:S04]  /*2a4e0*/  LDL.LU.64 R18, [R1+0x28] ;  /* 0x0000280001127983 */ /* 0x002ee80000300a00 */
[----:B---3--:R1:W-:Y:S02]  /*2a4f0*/  STL.64 [R1+0xef8], R18 ;  /* 0x000ef81201007387 */ /* 0x0083e40000100a00 */
[----:B-1----:R-:W-:-:S02]  /*2a500*/  IMAD.MOV.U32 R18, RZ, RZ, R12 ;  /* 0x000000ffff127224 */ /* 0x002fc400078e000c */
[----:B------:R-:W-:-:S05]  /*2a510*/  IMAD.MOV.U32 R19, RZ, RZ, R11 ;  /* 0x000000ffff137224 */ /* 0x000fca00078e000b */
[----:B------:R1:W-:Y:S02]  /*2a520*/  STL.64 [R1+0xf10], R18 ;  /* 0x000f101201007387 */ /* 0x0003e40000100a00 */
[----:B-1----:R-:W-:Y:S02]  /*2a530*/  IMAD.MOV.U32 R18, RZ, RZ, R10 ;  /* 0x000000ffff127224 */ /* 0x002fe400078e000a */
[----:B------:R-:W-:-:S05]  /*2a540*/  IMAD.MOV.U32 R19, RZ, RZ, R9 ;  /* 0x000000ffff137224 */ /* 0x000fca00078e0009 */
[----:B------:R1:W-:Y:S02]  /*2a550*/  STL.64 [R1+0xf28], R18 ;  /* 0x000f281201007387 */ /* 0x0003e40000100a00 */
[----:B-1----:R-:W-:Y:S02]  /*2a560*/  IMAD.MOV.U32 R18, RZ, RZ, R8 ;  /* 0x000000ffff127224 */ /* 0x002fe400078e0008 */
[----:B--2---:R-:W-:Y:S01]  /*2a570*/  HMMA.1688.F32.TF32 R8, R4, R14, R24 ;  /* 0x0000000e0408723c */ /* 0x004fe20000081018 */
[----:B------:R-:W2:-:S15]  /*2a580*/  LDL.LU R24, [R1+0x1f0] ;  /* 0x0001f00001187983 */ /* 0x000e9e0000300800 */
[----:B------:R-:W-:-:S03]  /*2a590*/  NOP ;  /* 0x0000000000007918 */ /* 0x000fc60000000000 */
[----:B------:R1:W-:Y:S04]  /*2a5a0*/  STL.64 [R1+0x360], R8 ;  /* 0x0003600801007387 */ /* 0x0003e80000100a00 */
[----:B------:R3:W-:Y:S04]  /*2a5b0*/  STL.64 [R1+0x368], R10 ;  /* 0x0003680a01007387 */ /* 0x0007e80000100a00 */
[----:B------:R-:W2:Y:S04]  /*2a5c0*/  LDL.LU R25, [R1+0x1f4] ;  /* 0x0001f40001197983 */ /* 0x000ea80000300800 */
[----:B------:R-:W2:Y:S04]  /*2a5d0*/  LDL.LU R26, [R1+0x1f8] ;  /* 0x0001f800011a7983 */ /* 0x000ea80000300800 */
[----:B------:R-:W2:Y:S04]  /*2a5e0*/  LDL.LU R27, [R1+0x1fc] ;  /* 0x0001fc00011b7983 */ /* 0x000ea80000300800 */
[----:B-1----:R-:W2:Y:S04]  /*2a5f0*/  LDL.LU R8, [R1+0x1e0] ;  /* 0x0001e00001087983 */ /* 0x002ea80000300800 */
[----:B------:R-:W2:Y:S04]  /*2a600*/  LDL.LU R9, [R1+0x1e4] ;  /* 0x0001e40001097983 */ /* 0x000ea80000300800 */
[----:B---3--:R-:W3:Y:S04]  /*2a610*/  LDL.LU R10, [R1+0x1e8] ;  /* 0x0001e800010a7983 */ /* 0x008ee80000300800 */
[----:B------:R-:W3:Y:S04]  /*2a620*/  LDL.LU R11, [R1+0x1ec] ;  /* 0x0001ec00010b7983 */ /* 0x000ee80000300800 */
[----:B------:R1:W-:Y:S04]  /*2a630*/  STL.64 [R1+0xed8], R14 ;  /* 0x000ed80e01007387 */ /* 0x0003e80000100a00 */
[----:B------:R-:W2:Y:S04]  /*2a640*/  LDL.LU R12, [R1+0x190] ;  /* 0x00019000010c7983 */ /* 0x000ea80000300800 */
[----:B------:R-:W2:Y:S04]  /*2a650*/  LDL.LU R13, [R1+0x194] ;  /* 0x00019400010d7983 */ /* 0x000ea80000300800 */
[----:B-1----:R-:W2:Y:S04]  /*2a660*/  LDL.LU R14, [R1+0x198] ;  /* 0x00019800010e7983 */ /* 0x002ea80000300800 */
[----:B------:R-:W2:Y:S04]  /*2a670*/  LDL.LU R15, [R1+0x19c] ;  /* 0x00019c00010f7983 */ /* 0x000ea80000300800 */
[----:B--2---:R-:W-:Y:S04]  /*2a680*/  STL.64 [R1+0xef0], R14 ;  /* 0x000ef00e01007387 */ /* 0x004fe80000100a00 */
[----:B------:R1:W-:Y:S04]  /*2a690*/  STL.64 [R1+0xee8], R12 ;  /* 0x000ee80c01007387 */ /* 0x0003e80000100a00 */
[----:B-1----:R-:W2:Y:S04]  /*2a6a0*/  LDL.LU R12, [R1+0x1a0] ;  /* 0x0001a000010c7983 */ /* 0x002ea80000300800 */
[----:B------:R-:W2:Y:S01]  /*2a6b0*/  LDL.LU R13, [R1+0x1a4] ;  /* 0x0001a400010d7983 */ /* 0x000ea20000300800 */
[----:B----4-:R-:W-:-:S02]  /*2a6c0*/  IMAD.MOV.U32 R14, RZ, RZ, R23 ;  /* 0x000000ffff0e7224 */ /* 0x010fc400078e0017 */
[----:B------:R-:W-:Y:S01]  /*2a6d0*/  IMAD.MOV.U32 R15, RZ, RZ, R22 ;  /* 0x000000ffff0f7224 */ /* 0x000fe200078e0016 */
[----:B------:R-:W4:Y:S04]  /*2a6e0*/  LDL.LU R23, [R1+0xf6c] ;  /* 0x000f6c0001177983 */ /* 0x000f280000300800 */
[----:B------:R-:W3:Y:S04]  /*2a6f0*/  LDL.LU R22, [R1+0xf68] ;  /* 0x000f680001167983 */ /* 0x000ee80000300800 */
[----:B------:R-:W-:Y:S04]  /*2a700*/  STL.64 [R1+0xf08], R14 ;  /* 0x000f080e01007387 */ /* 0x000fe80000100a00 */
[----:B--2---:R1:W-:Y:S04]  /*2a710*/  STL.64 [R1+0xf00], R12 ;  /* 0x000f000c01007387 */ /* 0x0043e80000100a00 */
[----:B-1----:R-:W2:Y:S04]  /*2a720*/  LDL.LU R12, [R1+0x1b0] ;  /* 0x0001b000010c7983 */ /* 0x002ea80000300800 */
[----:B------:R-:W2:Y:S04]  /*2a730*/  LDL.LU R13, [R1+0x1b4] ;  /* 0x0001b400010d7983 */ /* 0x000ea80000300800 */
[----:B------:R-:W2:Y:S04]  /*2a740*/  LDL.LU R14, [R1+0x1b8] ;  /* 0x0001b800010e7983 */ /* 0x000ea80000300800 */
[----:B------:R-:W2:Y:S04]  /*2a750*/  LDL.LU R15, [R1+0x1bc] ;  /* 0x0001bc00010f7983 */ /* 0x000ea80000300800 */
[----:B--2---:R3:W-:Y:S04]  /*2a760*/  STL.64 [R1+0xf20], R14 ;  /* 0x000f200e01007387 */ /* 0x0047e80000100a00 */
[----:B------:R1:W-:Y:S01]  /*2a770*/  STL.64 [R1+0xf18], R12 ;  /* 0x000f180c01007387 */ /* 0x0003e20000100a00 */
[----:B---3--:R-:W-:-:S03]  /*2a780*/  IMAD.MOV.U32 R14, RZ, RZ, R22 ;  /* 0x000000ffff0e7224 */ /* 0x008fc600078e0016 */
[----:B-1----:R-:W2:Y:S04]  /*2a790*/  LDL.LU R12, [R1+0x1c0] ;  /* 0x0001c000010c7983 */ /* 0x002ea80000300800 */
[----:B------:R-:W2:Y:S04]  /*2a7a0*/  LDL.LU R13, [R1+0x1c4] ;  /* 0x0001c400010d7983 */ /* 0x000ea80000300800 */
[----:B------:R-:W3:Y:S01]  /*2a7b0*/  LDL.LU R22, [R1+0xf64] ;  /* 0x000f640001167983 */ /* 0x000ee20000300800 */
[----:B----4-:R-:W-:-:S03]  /*2a7c0*/  IMAD.MOV.U32 R15, RZ, RZ, R23 ;  /* 0x000000ffff0f7224 */ /* 0x010fc600078e0017 */
[----:B------:R-:W3:Y:S04]  /*2a7d0*/  LDL.LU R23, [R1+0xf60] ;  /* 0x000f600001177983 */ /* 0x000ee80000300800 */
[----:B------:R-:W-:Y:S01]  /*2a7e0*/  STL.64 [R1+0xf38], R14 ;  /* 0x000f380e01007387 */ /* 0x000fe20000100a00 */
[C---:B---3--:R-:W-:Y:S03]  /*2a7f0*/  HMMA.1688.F32.TF32 R24, R4.reuse, R22, R24 ;  /* 0x000000160418723c */ /* 0x048fe60000081018 */
        /* <DEDUP_REMOVED lines=8> */
[----:B------:R-:W4:Y:S01]  /*2a880*/  LDL.LU.64 R24, [R1+0xf50] ;  /* 0x000f500001187983 */ /* 0x000f220000300a00 */
[----:B------:R-:W-:Y:S01]  /*2a890*/  IMAD.MOV.U32 R19, RZ, RZ, R3 ;  /* 0x000000ffff137224 */ /* 0x000fe200078e0003 */
[----:B---3--:R-:W-:Y:S02]  /*2a8a0*/  HMMA.1688.F32.TF32 R4, R4, R26, R8 ;  /* 0x0000001a0404723c */ /* 0x008fe40000081008 */
[----:B------:R-:W2:Y:S04]  /*2a8b0*/  LDL.LU.64 R10, [R1+0xf48] ;  /* 0x000f4800010a7983 */ /* 0x000ea80000300a00 */
[----:B------:R-:W2:-:S13]  /*2a8c0*/  LDL.LU.64 R8, [R1+0xf40] ;  /* 0x000f400001087983 */ /* 0x000e9a0000300a00 */
[----:B------:R1:W-:Y:S04]  /*2a8d0*/  STL.64 [R1+0x260], R4 ;  /* 0x0002600401007387 */ /* 0x0003e80000100a00 */
[----:B------:R3:W-:Y:S04]  /*2a8e0*/  STL.64 [R1+0x268], R6 ;  /* 0x0002680601007387 */ /* 0x0007e80000100a00 */
[----:B-1----:R-:W4:Y:S04]  /*2a8f0*/  LDL.LU R4, [R1+0x180] ;  /* 0x0001800001047983 */ /* 0x002f280000300800 */
[----:B------:R-:W4:Y:S04]  /*2a900*/  LDL.LU R5, [R1+0x184] ;  /* 0x0001840001057983 */ /* 0x000f280000300800 */
[----:B---3--:R-:W4:Y:S04]  /*2a910*/  LDL.LU R6, [R1+0x188] ;  /* 0x0001880001067983 */ /* 0x008f280000300800 */
[----:B------:R-:W4:Y:S01]  /*2a920*/  LDL.LU R7, [R1+0x18c] ;  /* 0x00018c0001077983 */ /* 0x000f220000300800 */
        /* <DEDUP_REMOVED lines=28> */
[----:B------:R-:W4:-:S15]  /*2aaf0*/  LDL.LU.64 R14, [R1+0xed8] ;  /* 0x000ed800010e7983 */ /* 0x000f1e0000300a00 */
[----:B------:R-:W-:Y:S02]  /*2ab00*/  NOP ;  /* 0x0000000000007918 */ /* 0x000fe40000000000 */
[----:B------:R-:W-:Y:S04]  /*2ab10*/  STL.64 [R1+0x300], R16 ;  /* 0x0003001001007387 */ /* 0x000fe80000100a00 */
[----:B------:R1:W-:Y:S04]  /*2ab20*/  STL.64 [R1+0x308], R18 ;  /* 0x0003081201007387 */ /* 0x0003e80000100a00 */
[----:B-1----:R-:W2:Y:S04]  /*2ab30*/  LDL.LU.64 R18, [R1+0xed0] ;  /* 0x000ed00001127983 */ /* 0x002ea80000300a00 */
[----:B------:R-:W2:Y:S01]  /*2ab40*/  LDL.LU.64 R16, [R1+0xec8] ;  /* 0x000ec80001107983 */ /* 0x000ea20000300a00 */
[----:B----4-:R-:W-:Y:S01]  /*2ab50*/  HMMA.1688.F32.TF32 R4, R8, R14, R4 ;  /* 0x0000000e0804723c */ /* 0x010fe20000081004 */
[----:B------:R-:W-:-:S02]  /*2ab60*/  IMAD.MOV.U32 R29, RZ, RZ, R14 ;  /* 0x000000ffff1d7224 */ /* 0x000fc400078e000e */
[----:B------:R-:W-:-:S15]  /*2ab70*/  IMAD.MOV.U32 R21, RZ, RZ, R15 ;  /* 0x000000ffff157224 */ /* 0x000fde00078e000f */
[----:B------:R-:W-:Y:S01]  /*2ab80*/  NOP ;  /* 0x0000000000007918 */ /* 0x000fe20000000000 */
[----:B------:R1:W-:Y:S04]  /*2ab90*/  STL.64 [R1+0x2f0], R4 ;  /* 0x0002f00401007387 */ /* 0x0003e80000100a00 */
[----:B------:R3:W-:Y:S04]  /*2aba0*/  STL.64 [R1+0x2f8], R6 ;  /* 0x0002f80601007387 */ /* 0x0007e80000100a00 */
[----:B------:R-:W4:Y:S04]  /*2abb0*/  LDL.LU.64 R14, [R1+0xec0] ;  /* 0x000ec000010e7983 */ /* 0x000f280000300a00 */
[----:B------:R-:W4:Y:S04]  /*2abc0*/  LDL.LU.64 R12, [R1+0xeb8] ;  /* 0x000eb800010c7983 */ /* 0x000f280000300a00 */
[----:B-1----:R-:W2:Y:S01]  /*2abd0*/  LDL.LU R4, [R1+0x60] ;  /* 0x0000600001047983 */ /* 0x002ea20000300800 */
[----:B---3--:R-:W-:-:S02]  /*2abe0*/  IMAD.MOV.U32 R6, RZ, RZ, R25 ;  /* 0x000000ffff067224 */ /* 0x008fc400078e0019 */
[----:B------:R-:W-:Y:S02]  /*2abf0*/  IMAD.MOV.U32 R7, RZ, RZ, R24 ;  /* 0x000000ffff077224 */ /* 0x000fe400078e0018 */
[----:B------:R-:W-:Y:S02]  /*2ac00*/  IMAD.MOV.U32 R5, RZ, RZ, R2 ;  /* 0x000000ffff057224 */ /* 0x000fe400078e0002 */
[----:B------:R-:W3:Y:S04]  /*2ac10*/  LDL.LU R2, [R1+0xeb0] ;  /* 0x000eb00001027983 */ /* 0x000ee80000300800 */
[----:B------:R-:W-:Y:S04]  /*2ac20*/  STL.64 [R1+0xda8], R6 ;  /* 0x000da80601007387 */ /* 0x000fe80000100a00 */
[----:B--2---:R1:W-:Y:S04]  /*2ac30*/  STL.64 [R1+0xda0], R4 ;  /* 0x000da00401007387 */ /* 0x0043e80000100a00 */
[----:B-1----:R-:W2:Y:S04]  /*2ac40*/  LDL.LU R4, [R1+0x170] ;  /* 0x0001700001047983 */ /* 0x002ea80000300800 */
[----:B------:R-:W2:Y:S04]  /*2ac50*/  LDL.LU R5, [R1+0x174] ;  /* 0x0001740001057983 */ /* 0x000ea80000300800 */
[----:B------:R-:W2:Y:S04]  /*2ac60*/  LDL.LU R6, [R1+0x178] ;  /* 0x0001780001067983 */ /* 0x000ea80000300800 */
[----:B------:R-:W2:Y:S04]  /*2ac70*/  LDL.LU R7, [R1+0x17c] ;  /* 0x00017c0001077983 */ /* 0x000ea80000300800 */
[----:B------:R-:W-:Y:S04]  /*2ac80*/  STL.64 [R1+0xe50], R22 ;  /* 0x000e501601007387 */ /* 0x000fe80000100a00 */
[----:B------:R-:W-:Y:S01]  /*2ac90*/  STL [R1+0xe48], R20 ;  /* 0x000e481401007387 */ /* 0x000fe20000100800 */
[----:B--2---:R-:W-:-:S15]  /*2aca0*/  HMMA.1688.F32.TF32 R4, R8, R22, R4 ;  /* 0x000000160804723c */ /* 0x004fde0000081004 */
[----:B------:R-:W-:-:S04]  /*2acb0*/  NOP ;  /* 0x0000000000007918 */ /* 0x000fc80000000000 */
[----:B------:R-:W-:Y:S04]  /*2acc0*/  STL.64 [R1+0x2e0], R4 ;  /* 0x0002e00401007387 */ /* 0x000fe80000100a00 */
[----:B------:R1:W-:Y:S02]  /*2acd0*/  STL.64 [R1+0x2e8], R6 ;  /* 0x0002e80601007387 */ /* 0x0003e40000100a00 */
[----:B-1----:R-:W-:Y:S02]  /*2ace0*/  HMMA.1688.F32.TF32 R4, R8, R26, R16 ;  /* 0x0000001a0804723c */ /* 0x002fe40000081010 */
[----:B------:R1:W-:Y:S04]  /*2acf0*/  STL.64 [R1+0xe30], R26 ;  /* 0x000e301a01007387 */ /* 0x0003e80000100a00 */
[----:B------:R-:W2:-:S13]  /*2ad00*/  LDL.LU R24, [R1+0x120] ;  /* 0x0001200001187983 */ /* 0x000e9a0000300800 */
[----:B------:R-:W-:Y:S04]  /*2ad10*/  STL.64 [R1+0x250], R4 ;  /* 0x0002500401007387 */ /* 0x000fe80000100a00 */
[----:B------:R-:W-:Y:S04]  /*2ad20*/  STL.64 [R1+0x258], R6 ;  /* 0x0002580601007387 */ /* 0x000fe80000100a00 */
[----:B------:R-:W2:Y:S04]  /*2ad30*/  LDL.LU R25, [R1+0x124] ;  /* 0x0001240001197983 */ /* 0x000ea80000300800 */
[----:B-1----:R-:W2:Y:S04]  /*2ad40*/  LDL.LU R26, [R1+0x128] ;  /* 0x00012800011a7983 */ /* 0x002ea80000300800 */
[----:B------:R-:W2:Y:S04]  /*2ad50*/  LDL.LU R27, [R1+0x12c] ;  /* 0x00012c00011b7983 */ /* 0x000ea80000300800 */
[----:B------:R-:W2:Y:S04]  /*2ad60*/  LDL.LU R16, [R1+0x130] ;  /* 0x0001300001107983 */ /* 0x000ea80000300800 */
[----:B------:R-:W2:Y:S04]  /*2ad70*/  LDL.LU R17, [R1+0x134] ;  /* 0x0001340001117983 */ /* 0x000ea80000300800 */
[----:B------:R-:W2:Y:S04]  /*2ad80*/  LDL.LU R18, [R1+0x138] ;  /* 0x0001380001127983 */ /* 0x000ea80000300800 */
[----:B------:R-:W2:Y:S04]  /*2ad90*/  LDL.LU R19, [R1+0x13c] ;  /* 0x00013c0001137983 */ /* 0x000ea80000300800 */
[----:B--2---:R1:W-:Y:S04]  /*2ada0*/  STL.64 [R1+0xe78], R18 ;  /* 0x000e781201007387 */ /* 0x0043e80000100a00 */
[----:B------:R-:W-:Y:S04]  /*2adb0*/  STL.64 [R1+0xe70], R16 ;  /* 0x000e701001007387 */ /* 0x000fe80000100a00 */
[----:B-1----:R-:W2:Y:S04]  /*2adc0*/  LDL.LU.64 R18, [R1+0x48] ;  /* 0x0000480001127983 */ /* 0x002ea80000300a00 */
[----:B--2---:R1:W-:Y:S04]  /*2add0*/  STL.64 [R1+0xe88], R18 ;  /* 0x000e881201007387 */ /* 0x0043e80000100a00 */
[----:B-1----:R-:W4:Y:S04]  /*2ade0*/  LDL.LU.64 R18, [R1+0x58] ;  /* 0x0000580001127983 */ /* 0x002f280000300a00 */
[----:B------:R1:W-:Y:S04]  /*2adf0*/  STL.64 [R1+0xe68], R26 ;  /* 0x000e681a01007387 */ /* 0x0003e80000100a00 */
[----:B------:R2:W-:Y:S04]  /*2ae00*/  STL.64 [R1+0xe60], R24 ;  /* 0x000e601801007387 */ /* 0x0005e80000100a00 */
[----:B-1----:R-:W2:Y:S04]  /*2ae10*/  LDL.LU.64 R26, [R1+0x38] ;  /* 0x00003800011a7983 */ /* 0x002ea80000300a00 */
[----:B--2---:R1:W-:Y:S04]  /*2ae20*/  STL.64 [R1+0xe80], R26 ;  /* 0x000e801a01007387 */ /* 0x0043e80000100a00 */
[----:B------:R-:W2:Y:S04]  /*2ae30*/  LDL.LU R24, [R1+0x140] ;  /* 0x0001400001187983 */ /* 0x000ea80000300800 */
[----:B------:R-:W2:Y:S04]  /*2ae40*/  LDL.LU R25, [R1+0x144] ;  /* 0x0001440001197983 */ /* 0x000ea80000300800 */
[----:B-1----:R-:W2:Y:S04]  /*2ae50*/  LDL.LU R26, [R1+0x148] ;  /* 0x00014800011a7983 */ /* 0x002ea80000300800 */
[----:B------:R-:W2:Y:S04]  /*2ae60*/  LDL.LU R27, [R1+0x14c] ;  /* 0x00014c00011b7983 */ /* 0x000ea80000300800 */
[----:B--2---:R-:W-:Y:S04]  /*2ae70*/  STL.64 [R1+0xe98], R26 ;  /* 0x000e981a01007387 */ /* 0x004fe80000100a00 */
[----:B------:R1:W-:Y:S04]  /*2ae80*/  STL.64 [R1+0xe90], R24 ;  /* 0x000e901801007387 */ /* 0x0003e80000100a00 */
[----:B-1----:R-:W4:Y:S04]  /*2ae90*/  LDL.LU R24, [R1+0x150] ;  /* 0x0001500001187983 */ /* 0x002f280000300800 */
[----:B------:R-:W4:Y:S04]  /*2aea0*/  LDL.LU R25, [R1+0x154] ;  /* 0x0001540001197983 */ /* 0x000f280000300800 */
        /* <DEDUP_REMOVED lines=10> */
[----:B------:R-:W2:Y:S01]  /*2af50*/  LDL.LU R6, [R1+0x98] ;  /* 0x0000980001067983 */ /* 0x000ea20000300800 */
[----:B---3--:R-:W-:-:S03]  /*2af60*/  IMAD.MOV.U32 R7, RZ, RZ, R2 ;  /* 0x000000ffff077224 */ /* 0x008fc600078e0002 */
[----:B------:R-:W3:Y:S04]  /*2af70*/  LDL.LU R2, [R1+0xeac] ;  /* 0x000eac0001027983 */ /* 0x000ee80000300800 */
[----:B------:R-:W3:Y:S01]  /*2af80*/  LDL.LU.64 R22, [R1+0x18] ;  /* 0x0000180001167983 */ /* 0x000ee20000300a00 */
[----:B----4-:R-:W-:Y:S01]  /*2af90*/  HMMA.1688.F32.TF32 R24, R12, R18, R24 ;  /* 0x000000120c18723c */ /* 0x010fe20000081018 */
[----:B------:R-:W-:Y:S02]  /*2afa0*/  IMAD.MOV.U32 R10, RZ, RZ, R29 ;  /* 0x000000ffff0a7224 */ /* 0x000fe400078e001d */
[----:B------:R-:W-:Y:S01]  /*2afb0*/  IMAD.MOV.U32 R11, RZ, RZ, R21 ;  /* 0x000000ffff0b7224 */ /* 0x000fe200078e0015 */
[----:B--2---:R1:W-:Y:S04]  /*2afc0*/  STL.64 [R1+0xdc8], R6 ;  /* 0x000dc80601007387 */ /* 0x0043e80000100a00 */
[----:B------:R-:W-:Y:S01]  /*2afd0*/  STL.64 [R1+0xdc0], R4 ;  /* 0x000dc00401007387 */ /* 0x000fe20000100a00 */
[----:B-1----:R-:W-:-:S03]  /*2afe0*/  IMAD.MOV.U32 R6, RZ, RZ, R3 ;  /* 0x000000ffff067224 */ /* 0x002fc600078e0003 */
[----:B------:R-:W2:Y:S01]  /*2aff0*/  LDL.LU R3, [R1+0xea8] ;  /* 0x000ea80001037983 */ /* 0x000ea20000300800 */
[----:B------:R-:W-:-:S03]  /*2b000*/  IMAD.MOV.U32 R7, RZ, RZ, R28 ;  /* 0x000000ffff077224 */ /* 0x000fc600078e001c */
[----:B------:R-:W4:Y:S04]  /*2b010*/  LDL.LU R28, [R1+0xea4] ;  /* 0x000ea400011c7983 */ /* 0x000f280000300800 */
[----:B------:R-:W4:Y:S04]  /*2b020*/  LDL.LU R29, [R1+0xea0] ;  /* 0x000ea000011d7983 */ /* 0x000f280000300800 */
[----:B------:R3:W-:Y:S04]  /*2b030*/  STL.64 [R1+0xe58], R10 ;  /* 0x000e580a01007387 */ /* 0x0007e80000100a00 */
[----:B------:R-:W4:Y:S04]  /*2b040*/  LDL.LU R8, [R1+0x110] ;  /* 0x0001100001087983 */ /* 0x000f280000300800 */
[----:B------:R-:W4:Y:S04]  /*2b050*/  LDL.LU R9, [R1+0x114] ;  /* 0x0001140001097983 */ /* 0x000f280000300800 */
[----:B------:R-:W-:Y:S04]  /*2b060*/  STL.64 [R1+0x2d0], R24 ;  /* 0x0002d01801007387 */ /* 0x000fe80000100a00 */
[----:B------:R1:W-:Y:S01]  /*2b070*/  STL.64 [R1+0x2d8], R26 ;  /* 0x0002d81a01007387 */ /* 0x0003e20000100a00 */
[----:B---3--:R-:W-:-:S02]  /*2b080*/  IMAD.MOV.U32 R11, RZ, RZ, R2 ;  /* 0x000000ffff0b7224 */ /* 0x008fc400078e0002 */
[----:B------:R-:W-:Y:S01]  /*2b090*/  IMAD.MOV.U32 R2, RZ, RZ, R19 ;  /* 0x000000ffff027224 */ /* 0x000fe200078e0013 */
[----:B-1----:R-:W3:Y:S04]  /*2b0a0*/  LDL.LU.64 R26, [R1+0xe98] ;  /* 0x000e9800011a7983 */ /* 0x002ee80000300a00 */
[----:B------:R-:W3:Y:S01]  /*2b0b0*/  LDL.LU.64 R24, [R1+0xe90] ;  /* 0x000e900001187983 */ /* 0x000ee20000300a00 */
[----:B--2---:R-:W-:Y:S02]  /*2b0c0*/  IMAD.MOV.U32 R10, RZ, RZ, R3 ;  /* 0x000000ffff0a7224 */ /* 0x004fe400078e0003 */
[----:B------:R-:W-:Y:S02]  /*2b0d0*/  IMAD.MOV.U32 R3, RZ, RZ, R18 ;  /* 0x000000ffff037224 */ /* 0x000fe400078e0012 */
[----:B------:R-:W3:Y:S02]  /*2b0e0*/  LDL.LU.64 R18, [R1+0xe88] ;  /* 0x000e880001127983 */ /* 0x000ee40000300a00 */
[----:B---3--:R-:W-:Y:S01]  /*2b0f0*/  HMMA.1688.F32.TF32 R24, R12, R18, R24 ;  /* 0x000000120c18723c */ /* 0x008fe20000081018 */
        /* <DEDUP_REMOVED lines=11> */
[----:B------:R-:W-:Y:S01]  /*2b1b0*/  STL.64 [R1+0x2b8], R18 ;  /* 0x0002b81201007387 */ /* 0x000fe20000100a00 */
[----:B-1----:R-:W-:Y:S02]  /*2b1c0*/  IMAD.MOV.U32 R17, RZ, RZ, R26 ;  /* 0x000000ffff117224 */ /* 0x002fe400078e001a */
[----:B------:R-:W-:Y:S02]  /*2b1d0*/  IMAD.MOV.U32 R16, RZ, RZ, R27 ;  /* 0x000000ffff107224 */ /* 0x000fe400078e001b */
[----:B------:R-:W2:Y:S04]  /*2b1e0*/  LDL.LU.64 R26, [R1+0xe68] ;  /* 0x000e6800011a7983 */ /* 0x000ea80000300a00 */
[----:B------:R-:W2:Y:S04]  /*2b1f0*/  LDL.LU.64 R24, [R1+0xe60] ;  /* 0x000e600001187983 */ /* 0x000ea80000300a00 */
[----:B------:R1:W-:Y:S01]  /*2b200*/  STL.64 [R1+0xdd8], R6 ;  /* 0x000dd80601007387 */ /* 0x0003e20000100a00 */
[----:B--2---:R-:W-:Y:S01]  /*2b210*/  HMMA.1688.F32.TF32 R24, R12, R6, R24 ;  /* 0x000000060c18723c */ /* 0x004fe20000081018 */
[----:B-1----:R-:W-:-:S02]  /*2b220*/  IMAD.MOV.U32 R6, RZ, RZ, R17 ;  /* 0x000000ffff067224 */ /* 0x002fc400078e0011 */
[----:B------:R-:W-:-:S15]  /*2b230*/  IMAD.MOV.U32 R7, RZ, RZ, R16 ;  /* 0x000000ffff077224 */ /* 0x000fde00078e0010 */
[----:B------:R-:W-:Y:S01]  /*2b240*/  NOP ;  /* 0x0000000000007918 */ /* 0x000fe20000000000 */
[----:B------:R-:W-:Y:S04]  /*2b250*/  STL.64 [R1+0x2a0], R24 ;  /* 0x0002a01801007387 */ /* 0x000fe80000100a00 */
[----:B------:R-:W-:Y:S04]  /*2b260*/  STL.64 [R1+0x2a8], R26 ;  /* 0x0002a81a01007387 */ /* 0x000fe80000100a00 */
[----:B------:R1:W-:Y:S04]  /*2b270*/  STL.64 [R1+0xdf0], R6 ;  /* 0x000df00601007387 */ /* 0x0003e80000100a00 */
[----:B------:R-:W2:Y:S04]  /*2b280*/  LDL.LU R16, [R1+0xe0] ;  /* 0x0000e00001107983 */ /* 0x000ea80000300800 */
[----:B------:R-:W2:Y:S04]  /*2b290*/  LDL.LU R17, [R1+0xe4] ;  /* 0x0000e40001117983 */ /* 0x000ea80000300800 */
[----:B------:R-:W3:Y:S04]  /*2b2a0*/  LDL.LU R18, [R1+0xe8] ;  /* 0x0000e80001127983 */ /* 0x000ee80000300800 */
[----:B------:R-:W3:Y:S01]  /*2b2b0*/  LDL.LU R19, [R1+0xec] ;  /* 0x0000ec0001137983 */ /* 0x000ee20000300800 */
[----:B----4-:R-:W-:Y:S01]  /*2b2c0*/  HMMA.1688.F32.TF32 R8, R12, R22, R8 ;  /* 0x000000160c08723c */ /* 0x010fe20000081008 */
[----:B-1----:R-:W-:-:S02]  /*2b2d0*/  IMAD.MOV.U32 R6, RZ, RZ, R5 ;  /* 0x000000ffff067224 */ /* 0x002fc400078e0005 */
[----:B------:R-:W-:Y:S01]  /*2b2e0*/  IMAD.MOV.U32 R7, RZ, RZ, R4 ;  /* 0x000000ffff077224 */ /* 0x000fe200078e0004 */
[----:B---3--:R-:W-:Y:S04]  /*2b2f0*/  STL.64 [R1+0xe40], R18 ;  /* 0x000e401201007387 */ /* 0x008fe80000100a00 */
[----:B--2---:R1:W-:Y:S04]  /*2b300*/  STL.64 [R1+0xe38], R16 ;  /* 0x000e381001007387 */ /* 0x0043e80000100a00 */
[----:B-1----:R-:W2:Y:S04]  /*2b310*/  LDL.LU R16, [R1+0x100] ;  /* 0x0001000001107983 */ /* 0x002ea80000300800 */
[----:B------:R-:W2:Y:S04]  /*2b320*/  LDL.LU R17, [R1+0x104] ;  /* 0x0001040001117983 */ /* 0x000ea80000300800 */
[----:B------:R-:W2:Y:S04]  /*2b330*/  LDL.LU R18, [R1+0x108] ;  /* 0x0001080001127983 */ /* 0x000ea80000300800 */
[----:B------:R-:W2:Y:S04]  /*2b340*/  LDL.LU R19, [R1+0x10c] ;  /* 0x00010c0001137983 */ /* 0x000ea80000300800 */
[----:B------:R-:W3:Y:S04]  /*2b350*/  LDL.LU R24, [R1+0xf0] ;  /* 0x0000f00001187983 */ /* 0x000ee80000300800 */
[----:B------:R-:W3:Y:S04]  /*2b360*/  LDL.LU R25, [R1+0xf4] ;  /* 0x0000f40001197983 */ /* 0x000ee80000300800 */
[----:B------:R-:W3:Y:S04]  /*2b370*/  LDL.LU R26, [R1+0xf8] ;  /* 0x0000f800011a7983 */ /* 0x000ee80000300800 */
[----:B------:R-:W3:Y:S04]  /*2b380*/  LDL.LU R27, [R1+0xfc] ;  /* 0x0000fc00011b7983 */ /* 0x000ee80000300800 */
[----:B------:R-:W-:Y:S04]  /*2b390*/  STL.64 [R1+0xe08], R6 ;  /* 0x000e080601007387 */ /* 0x000fe80000100a00 */
[----:B------:R-:W-:Y:S04]  /*2b3a0*/  STL.64 [R1+0x290], R8 ;  /* 0x0002900801007387 */ /* 0x000fe80000100a00 */
[----:B------:R1:W-:Y:S04]  /*2b3b0*/  STL.64 [R1+0x298], R10 ;  /* 0x0002980a01007387 */ /* 0x0003e80000100a00 */
[----:B-1----:R-:W2:Y:S01]  /*2b3c0*/  LDL.LU.64 R10, [R1+0xe58] ;  /* 0x000e5800010a7983 */ /* 0x002ea20000300a00 */
[----:B------:R-:W-:-:S02]  /*2b3d0*/  IMAD.MOV.U32 R6, RZ, RZ, R3 ;  /* 0x000000ffff067224 */ /* 0x000fc400078e0003 */
[----:B------:R-:W-:Y:S02]  /*2b3e0*/  IMAD.MOV.U32 R7, RZ, RZ, R2 ;  /* 0x000000ffff077224 */ /* 0x000fe400078e0002 */
[----:B------:R-:W-:Y:S02]  /*2b3f0*/  IMAD.MOV.U32 R3, RZ, RZ, R22 ;  /* 0x000000ffff037224 */ /* 0x000fe400078e0016 */
[----:B------:R-:W-:Y:S02]  /*2b400*/  IMAD.MOV.U32 R2, RZ, RZ, R23 ;  /* 0x000000ffff027224 */ /* 0x000fe400078e0017 */
[----:B------:R-:W3:Y:S04]  /*2b410*/  LDL.LU.64 R22, [R1+0xe50] ;  /* 0x000e500001167983 */ /* 0x000ee80000300a00 */
[----:B------:R-:W4:Y:S04]  /*2b420*/  LDL.LU R20, [R1+0xe48] ;  /* 0x000e480001147983 */ /* 0x000f280000300800 */
[----:B------:R-:W3:Y:S01]  /*2b430*/  LDL R21, [R1+0x5f0] ;  /* 0x0005f00001157983 */ /* 0x000ee20000100800 */
        /* <DEDUP_REMOVED lines=32> */
[----:B-1----:R-:W3:Y:S02]  /*2b640*/  LDL.LU.64 R26, [R1+0xe30] ;  /* 0x000e3000011a7983 */ /* 0x002ee40000300a00 */
[----:B---3--:R-:W-:Y:S02]  /*2b650*/  HMMA.1688.F32.TF32 R12, R12, R26, R16 ;  /* 0x0000001a0c0c723c */ /* 0x008fe40000081010 */
[----:B------:R-:W2:Y:S04]  /*2b660*/  LDL.LU.64 R18, [R1+0xe28] ;  /* 0x000e280001127983 */ /* 0x000ea80000300a00 */
[----:B------:R-:W2:-:S13]  /*2b670*/  LDL.LU.64 R16, [R1+0xe20] ;  /* 0x000e200001107983 */ /* 0x000e9a0000300a00 */
[----:B------:R1:W-:Y:S02]  /*2b680*/  STL.64 [R1+0x248], R14 ;  /* 0x0002480e01007387 */ /* 0x0003e40000100a00 */
[----:B-1----:R-:W-:Y:S02]  /*2b690*/  IMAD.MOV.U32 R14, RZ, RZ, R3 ;  /* 0x000000ffff0e7224 */ /* 0x002fe400078e0003 */
[----:B------:R-:W-:Y:S01]  /*2b6a0*/  IMAD.MOV.U32 R15, RZ, RZ, R2 ;  /* 0x000000ffff0f7224 */ /* 0x000fe200078e0002 */
[----:B--2---:R-:W-:Y:S01]  /*2b6b0*/  HMMA.1688.F32.TF32 R4, R16, R6, R8 ;  /* 0x000000061004723c */ /* 0x004fe20000081008 */
[----:B------:R-:W2:Y:S04]  /*2b6c0*/  LDL.LU.64 R10, [R1+0xe18] ;  /* 0x000e1800010a7983 */ /* 0x000ea80000300a00 */
[----:B------:R-:W2:-:S14]  /*2b6d0*/  LDL.LU.64 R8, [R1+0xe10] ;  /* 0x000e100001087983 */ /* 0x000e9c0000300a00 */
        /* <DEDUP_REMOVED lines=18> */
[----:B------:R-:W2:Y:S02]  /*2b800*/  LDL.LU.64 R6, [R1+0xdd8] ;  /* 0x000dd80001067983 */ /* 0x000ea40000300a00 */
[----:B--2---:R-:W-:Y:S02]  /*2b810*/  HMMA.1688.F32.TF32 R4, R16, R6, R8 ;  /* 0x000000061004723c */ /* 0x004fe40000081008 */
[----:B------:R-:W2:-:S15]  /*2b820*/  LDL.LU.64 R10, [R1+0xdd0] ;  /* 0x000dd000010a7983 */ /* 0x000e9e0000300a00 */
[----:B------:R-:W-:Y:S02]  /*2b830*/  NOP ;  /* 0x0000000000007918 */ /* 0x000fe40000000000 */
[----:B------:R-:W-:Y:S04]  /*2b840*/  STL.64 [R1+0x200], R4 ;  /* 0x0002000401007387 */ /* 0x000fe80000100a00 */
[----:B------:R1:W-:Y:S04]  /*2b850*/  STL.64 [R1+0x208], R6 ;  /* 0x0002080601007387 */ /* 0x0003e80000100a00 */
[----:B-1----:R-:W3:Y:S04]  /*2b860*/  LDL.LU.64 R6, [R1+0xdc8] ;  /* 0x000dc80001067983 */ /* 0x002ee80000300a00 */
[----:B------:R-:W3:Y:S01]  /*2b870*/  LDL.LU.64 R4, [R1+0xdc0] ;  /* 0x000dc00001047983 */ /* 0x000ee20000300a00 */
[----:B------:R-:W-:-:S02]  /*2b880*/  IMAD.MOV.U32 R24, RZ, RZ, R12 ;  /* 0x000000ffff187224 */ /* 0x000fc400078e000c */
[----:B------:R-:W-:Y:S02]  /*2b890*/  IMAD.MOV.U32 R25, RZ, RZ, R13 ;  /* 0x000000ffff197224 */ /* 0x000fe400078e000d */
[----:B---3--:R-:W-:Y:S01]  /*2b8a0*/  HMMA.1688.F32.TF32 R12, R16, R14, R4 ;  /* 0x0000000e100c723c */ /* 0x008fe20000081004 */
[----:B------:R-:W2:Y:S04]  /*2b8b0*/  LDL.LU.64 R6, [R1+0xdb8] ;  /* 0x000db80001067983 */ /* 0x000ea80000300a00 */
[----:B------:R-:W2:-:S14]  /*2b8c0*/  LDL.LU.64 R4, [R1+0xdb0] ;  /* 0x000db00001047983 */ /* 0x000e9c0000300a00 */
[----:B------:R-:W-:Y:S04]  /*2b8d0*/  STL.64 [R1+0xbb0], R14 ;  /* 0x000bb00e01007387 */ /* 0x000fe80000100a00 */
[----:B------:R1:W-:Y:S04]  /*2b8e0*/  STL.64 [R1+0xba8], R12 ;  /* 0x000ba80c01007387 */ /* 0x0003e80000100a00 */
[----:B-1----:R-:W3:Y:S04]  /*2b8f0*/  LDL.LU R12, [R1+0x70] ;  /* 0x00007000010c7983 */ /* 0x002ee80000300800 */
[----:B------:R-:W3:Y:S01]  /*2b900*/  LDL.LU R13, [R1+0x74] ;  /* 0x00007400010d7983 */ /* 0x000ee20000300800 */
[----:B------:R-:W-:-:S02]  /*2b910*/  IMAD.MOV.U32 R14, RZ, RZ, R29 ;  /* 0x000000ffff0e7224 */ /* 0x000fc400078e001d */
[----:B------:R-:W-:Y:S01]  /*2b920*/  IMAD.MOV.U32 R15, RZ, RZ, R28 ;  /* 0x000000ffff0f7224 */ /* 0x000fe200078e001c */
[C---:B--2---:R-:W-:Y:S01]  /*2b930*/  HMMA.1688.F32.TF32 R8, R16.reuse, R10, R4 ;  /* 0x0000000a1008723c */ /* 0x044fe20000081004 */
[----:B------:R-:W2:Y:S04]  /*2b940*/  LDL.LU.64 R6, [R1+0xda8] ;  /* 0x000da80001067983 */ /* 0x000ea80000300a00 */
[----:B------:R-:W2:Y:S03]  /*2b950*/  LDL.LU.64 R4, [R1+0xda0] ;  /* 0x000da00001047983 */ /* 0x000ea60000300a00 */
[C---:B---3--:R-:W-:Y:S11]  /*2b960*/  HMMA.1688.F32.TF32 R12, R16.reuse, R22, R12 ;  /* 0x00000016100c723c */ /* 0x048ff6000008100c */
[----:B------:R-:W-:Y:S04]  /*2b970*/  STL.64 [R1+0xba0], R10 ;  /* 0x000ba00a01007387 */ /* 0x000fe80000100a00 */
[----:B------:R2:W-:Y:S04]  /*2b980*/  STL.64 [R1+0xb98], R8 ;  /* 0x000b980801007387 */ /* 0x0005e80000100a00 */
[----:B------:R-:W-:Y:S04]  /*2b990*/  STL.64 [R1+0x1f0], R12 ;  /* 0x0001f00c01007387 */ /* 0x000fe80000100a00 */
[----:B------:R-:W-:Y:S04]  /*2b9a0*/  STL.64 [R1+0x1f8], R14 ;  /* 0x0001f80e01007387 */ /* 0x000fe80000100a00 */
[----:B------:R-:W1:Y:S01]  /*2b9b0*/  LDSM.16.M88.4 R12, [R21+UR9+0x40180] ;  /* 0x04018009150c783b */ /* 0x000e620008000200 */
[----:B--2---:R-:W-:Y:S03]  /*2b9c0*/  HMMA.1688.F32.TF32 R8, R16, R26, R4 ;  /* 0x0000001a1008723c */ /* 0x004fe60000081004 */
[----:B------:R-:W2:Y:S01]  /*2b9d0*/  LDSM.16.M88.4 R16, [R21+UR9+0x44180] ;  /* 0x044180091510783b */ /* 0x000ea20008000200 */
[----:B------:R-:W-:-:S03]  /*2b9e0*/  LOP3.LUT R27, R0, 0x20, RZ, 0x3c, !PT ;  /* 0x00000020001b7812 */ /* 0x000fc600078e3cff */
[----:B------:R-:W-:Y:S04]  /*2b9f0*/  LDS R4, [R0+UR9+0x1c000] ;  /* 0x01c0000900047984 */ /* 0x000fe80008000800 */
[----:B------:R-:W-:Y:S04]  /*2ba00*/  LDS R6, [R0+UR9+0x1d000] ;  /* 0x01d0000900067984 */ /* 0x000fe80008000800 */
[----:B------:R-:W-:Y:S04]  /*2ba10*/  LDS R5, [R27+UR9+0x1c000] ;  /* 0x01c000091b057984 */ /* 0x000fe80008000800 */
[----:B------:R-:W-:Y:S04]  /*2ba20*/  LDS R7, [R27+UR9+0x1d000] ;  /* 0x01d000091b077984 */ /* 0x000fe80008000800 */
[----:B------:R-:W-:Y:S04]  /*2ba30*/  STL.64 [R1+0x1e0], R8 ;  /* 0x0001e00801007387 */ /* 0x000fe80000100a00 */
[----:B------:R-:W-:Y:S04]  /*2ba40*/  STL.64 [R1+0x1e8], R10 ;  /* 0x0001e80a01007387 */ /* 0x000fe80000100a00 */
[----:B------:R-:W-:Y:S04]  /*2ba50*/  STL [R1+0xd20], R27 ;  /* 0x000d201b01007387 */ /* 0x000fe80000100800 */
[----:B------:R-:W-:Y:S04]  /*2ba60*/  STL.64 [R1+0xd18], R24 ;  /* 0x000d181801007387 */ /* 0x000fe80000100a00 */
[----:B-1----:R-:W-:Y:S04]  /*2ba70*/  STL.64 [R1+0x50], R12 ;  /* 0x0000500c01007387 */ /* 0x002fe80000100a00 */
[----:B------:R-:W-:Y:S04]  /*2ba80*/  STL.64 [R1+0x58], R14 ;  /* 0x0000580e01007387 */ /* 0x000fe80000100a00 */
[----:B------:R-:W1:Y:S04]  /*2ba90*/  LDSM.16.M88.4 R12, [R21+UR9+0x4c180] ;  /* 0x04c18009150c783b */ /* 0x000e680008000200 */
[----:B------:R-:W3:Y:S04]  /*2baa0*/  LDSM.16.M88.4 R8, [R21+UR9+0x48180] ;  /* 0x048180091508783b */ /* 0x000ee80008000200 */
[----:B--2---:R-:W-:Y:S04]  /*2bab0*/  STL.64 [R1+0x40], R16 ;  /* 0x0000401001007387 */ /* 0x004fe80000100a00 */
[----:B------:R-:W-:Y:S04]  /*2bac0*/  STL.64 [R1+0x48], R18 ;  /* 0x0000481201007387 */ /* 0x000fe80000100a00 */
[----:B------:R-:W2:Y:S01]  /*2bad0*/  LDSM.16.M88.4 R16, [R21+UR9+0x54180] ;  /* 0x054180091510783b */ /* 0x000ea20008000200 */
[----:B-1----:R-:W-:-:S02]  /*2bae0*/  IMAD.MOV.U32 R28, RZ, RZ, R15 ;  /* 0x000000ffff1c7224 */ /* 0x002fc400078e000f */
[----:B------:R-:W-:Y:S01]  /*2baf0*/  IMAD.MOV.U32 R29, RZ, RZ, R14 ;  /* 0x000000ffff1d7224 */ /* 0x000fe200078e000e */
[----:B---3--:R-:W-:Y:S04]  /*2bb00*/  STL.64 [R1+0x30], R8 ;  /* 0x0000300801007387 */ /* 0x008fe80000100a00 */
[----:B------:R-:W-:Y:S04]  /*2bb10*/  STL.64 [R1+0x38], R10 ;  /* 0x0000380a01007387 */ /* 0x000fe80000100a00 */
[----:B------:R-:W-:Y:S04]  /*2bb20*/  STL.64 [R1+0x28], R14 ;  /* 0x0000280e01007387 */ /* 0x000fe80000100a00 */
[----:B------:R1:W-:Y:S04]  /*2bb30*/  STL.64 [R1+0xd88], R12 ;  /* 0x000d880c01007387 */ /* 0x0003e80000100a00 */
[----:B------:R-:W-:Y:S04]  /*2bb40*/  STL [R1+0xb8c], R28 ;  /* 0x000b8c1c01007387 */ /* 0x000fe80000100800 */
[----:B------:R-:W-:Y:S01]  /*2bb50*/  STL [R1+0xb88], R29 ;  /* 0x000b881d01007387 */ /* 0x000fe20000100800 */
[----:B----4-:R-:W-:-:S03]  /*2bb60*/  IMAD.MOV.U32 R27, RZ, RZ, R20 ;  /* 0x000000ffff1b7224 */ /* 0x010fc600078e0014 */
[----:B------:R-:W-:Y:S04]  /*2bb70*/  LDSM.16.M88.4 R8, [R21+UR9+0x50180] ;  /* 0x050180091508783b */ /* 0x000fe80008000200 */
[----:B-1----:R-:W3:Y:S04]  /*2bb80*/  LDL.64 R12, [R1+0x50] ;  /* 0x00005000010c7983 */ /* 0x002ee80000100a00 */
[----:B------:R-:W4:Y:S04]  /*2bb90*/  LDL.LU R24, [R1+0x390] ;  /* 0x0003900001187983 */ /* 0x000f280000300800 */
[----:B--2---:R-:W-:Y:S04]  /*2bba0*/  STL.64 [R1], R16 ;  /* 0x0000001001007387 */ /* 0x004fe80000100a00 */
[----:B------:R-:W-:Y:S04]  /*2bbb0*/  STL.64 [R1+0x8], R18 ;  /* 0x0000081201007387 */ /* 0x000fe80000100a00 */
[----:B------:R-:W4:Y:S04]  /*2bbc0*/  LDL.LU R25, [R1+0x394] ;  /* 0x0003940001197983 */ /* 0x000f280000300800 */
[----:B------:R-:W2:Y:S04]  /*2bbd0*/  LDL.LU R26, [R1+0x398] ;  /* 0x00039800011a7983 */ /* 0x000ea80000300800 */
[----:B------:R-:W3:Y:S04]  /*2bbe0*/  LDL.LU R20, [R1+0xd98] ;  /* 0x000d980001147983 */ /* 0x000ee80000300800 */
[----:B------:R-:W1:Y:S04]  /*2bbf0*/  LDSM.16.M88.4 R16, [R21+UR9+0x58180] ;  /* 0x058180091510783b */ /* 0x000e680008000200 */
[----:B--2---:R-:W-:Y:S04]  /*2bc00*/  STL.64 [R1+0xd80], R26 ;  /* 0x000d801a01007387 */ /* 0x004fe80000100a00 */
[----:B----4-:R2:W-:Y:S04]  /*2bc10*/  STL.64 [R1+0xd78], R24 ;  /* 0x000d781801007387 */ /* 0x0105e80000100a00 */
[----:B--2---:R-:W2:Y:S04]  /*2bc20*/  LDL.64 R24, [R1+0x40] ;  /* 0x0000400001187983 */ /* 0x004ea80000100a00 */
[----:B--2---:R2:W-:Y:S04]  /*2bc30*/  STL.64 [R1+0xd90], R24 ;  /* 0x000d901801007387 */ /* 0x0045e80000100a00 */
[----:B--2---:R-:W2:Y:S04]  /*2bc40*/  LDL.LU R24, [R1+0x3b0] ;  /* 0x0003b00001187983 */ /* 0x004ea80000300800 */
[----:B------:R-:W2:Y:S04]  /*2bc50*/  LDL.LU R25, [R1+0x3b4] ;  /* 0x0003b40001197983 */ /* 0x000ea80000300800 */
[----:B------:R-:W2:Y:S04]  /*2bc60*/  LDL.LU R26, [R1+0x3b8] ;  /* 0x0003b800011a7983 */ /* 0x000ea80000300800 */
[----:B-1----:R-:W-:Y:S04]  /*2bc70*/  STL [R1+0xaf4], R18 ;  /* 0x000af41201007387 */ /* 0x002fe80000100800 */
[----:B------:R-:W-:Y:S04]  /*2bc80*/  STL.64 [R1+0x18], R10 ;  /* 0x0000180a01007387 */ /* 0x000fe80000100a00 */
[----:B------:R-:W-:Y:S04]  /*2bc90*/  STL [R1+0xaf0], R19 ;  /* 0x000af01301007387 */ /* 0x000fe80000100800 */
[----:B------:R1:W-:Y:S04]  /*2bca0*/  STL.64 [R1+0xd38], R16 ;  /* 0x000d381001007387 */ /* 0x0003e80000100a00 */
[----:B-1----:R-:W4:Y:S04]  /*2bcb0*/  LDL.LU R16, [R1+0x360] ;  /* 0x0003600001107983 */ /* 0x002f280000300800 */
[----:B------:R-:W4:Y:S04]  /*2bcc0*/  LDL.LU R17, [R1+0x364] ;  /* 0x0003640001117983 */ /* 0x000f280000300800 */
[----:B------:R-:W2:Y:S04]  /*2bcd0*/  LDL.LU R18, [R1+0x368] ;  /* 0x0003680001127983 */ /* 0x000ea80000300800 */
[----:B------:R-:W2:Y:S01]  /*2bce0*/  LDL.LU R19, [R1+0x36c] ;  /* 0x00036c0001137983 */ /* 0x000ea20000300800 */
[----:B---3--:R-:W-:-:S03]  /*2bcf0*/  IMAD.MOV.U32 R27, RZ, RZ, R20 ;  /* 0x000000ffff1b7224 */ /* 0x008fc600078e0014 */
[----:B------:R-:W1:Y:S04]  /*2bd00*/  LDSM.16.M88.4 R20, [R21+UR9+0x5c180] ;  /* 0x05c180091514783b */ /* 0x000e680008000200 */
[----:B--2---:R-:W-:Y:S04]  /*2bd10*/  STL.64 [R1+0xd50], R18 ;  /* 0x000d501201007387 */ /* 0x004fe80000100a00 */
[----:B----4-:R2:W-:Y:S04]  /*2bd20*/  STL.64 [R1+0xd48], R16 ;  /* 0x000d481001007387 */ /* 0x0105e80000100a00 */
[----:B--2---:R-:W2:Y:S04]  /*2bd30*/  LDL.LU R16, [R1+0x380] ;  /* 0x0003800001107983 */ /* 0x004ea80000300800 */
[----:B------:R-:W2:Y:S04]  /*2bd40*/  LDL.LU R17, [R1+0x384] ;  /* 0x0003840001117983 */ /* 0x000ea80000300800 */
[----:B------:R-:W3:Y:S04]  /*2bd50*/  LDL.LU R18, [R1+0x388] ;  /* 0x0003880001127983 */ /* 0x000ee80000300800 */
[----:B------:R-:W3:Y:S01]  /*2bd60*/  LDL.LU R19, [R1+0x38c] ;  /* 0x00038c0001137983 */ /* 0x000ee20000300800 */
[----:B------:R-:W-:Y:S03]  /*2bd70*/  HMMA.1688.F32.TF32 R24, R4, R12, R24 ;  /* 0x0000000c0418723c */ /* 0x000fe60000081018 */
[----:B---3--:R-:W-:Y:S04]  /*2bd80*/  STL.64 [R1+0xd60], R18 ;  /* 0x000d601201007387 */ /* 0x008fe80000100a00 */
[----:B--2---:R2:W-:Y:S04]  /*2bd90*/  STL.64 [R1+0xd58], R16 ;  /* 0x000d581001007387 */ /* 0x0045e80000100a00 */
[----:B--2---:R-:W2:Y:S04]  /*2bda0*/  LDL.LU R16, [R1+0x3a0] ;  /* 0x0003a00001107983 */ /* 0x004ea80000300800 */
[----:B------:R-:W2:Y:S04]  /*2bdb0*/  LDL.LU R17, [R1+0x3a4] ;  /* 0x0003a40001117983 */ /* 0x000ea80000300800 */
[----:B------:R-:W2:Y:S04]  /*2bdc0*/  LDL.LU R18, [R1+0x3a8] ;  /* 0x0003a80001127983 */ /* 0x000ea80000300800 */
[----:B------:R-:W2:Y:S04]  /*2bdd0*/  LDL.LU R19, [R1+0x3ac] ;  /* 0x0003ac0001137983 */ /* 0x000ea80000300800 */
[----:B-1----:R-:W-:Y:S04]  /*2bde0*/  STL [R1+0xb74], R22 ;  /* 0x000b741601007387 */ /* 0x002fe80000100800 */
[----:B------:R-:W-:Y:S04]  /*2bdf0*/  STL [R1+0xb70], R23 ;  /* 0x000b701701007387 */ /* 0x000fe80000100800 */
[----:B------:R1:W-:Y:S04]  /*2be00*/  STL.64 [R1+0x1d0], R24 ;  /* 0x0001d01801007387 */ /* 0x0003e80000100a00 */
[----:B------:R-:W-:Y:S04]  /*2be10*/  STL.64 [R1+0x1d8], R26 ;  /* 0x0001d81a01007387 */ /* 0x000fe80000100a00 */
[----:B-1----:R-:W2:Y:S01]  /*2be20*/  LDL.LU.64 R24, [R1+0xd90] ;  /* 0x000d900001187983 */ /* 0x002ea20000300a00 */
[----:B------:R-:W-:-:S02]  /*2be30*/  IMAD.MOV.U32 R11, RZ, RZ, R12 ;  /* 0x000000ffff0b7224 */ /* 0x000fc400078e000c */
[----:B------:R-:W-:Y:S02]  /*2be40*/  IMAD.MOV.U32 R10, RZ, RZ, R13 ;  /* 0x000000ffff0a7224 */ /* 0x000fe400078e000d */
[----:B------:R-:W3:Y:S04]  /*2be50*/  LDL.LU.64 R12, [R1+0xd88] ;  /* 0x000d8800010c7983 */ /* 0x000ee80000300a00 */
[----:B------:R-:W-:Y:S04]  /*2be60*/  STL.64 [R1+0xd70], R10 ;  /* 0x000d700a01007387 */ /* 0x000fe80000100a00 */
[----:B------:R1:W-:Y:S04]  /*2be70*/  STL.64 [R1+0xd68], R8 ;  /* 0x000d680801007387 */ /* 0x0003e80000100a00 */
[----:B-1----:R-:W4:Y:S04]  /*2be80*/  LDL.64 R8, [R1+0x30] ;  /* 0x0000300001087983 */ /* 0x002f280000100a00 */
[----:B------:R-:W3:Y:S01]  /*2be90*/  LDL.LU.64 R26, [R1+0xd80] ;  /* 0x000d8000011a7983 */ /* 0x000ee20000300a00 */
[----:B--2---:R-:W-:Y:S01]  /*2bea0*/  HMMA.1688.F32.TF32 R16, R4, R24, R16 ;  /* 0x000000180410723c */ /* 0x004fe20000081010 */
[----:B------:R-:W-:-:S02]  /*2beb0*/  IMAD.MOV.U32 R15, RZ, RZ, R24 ;  /* 0x000000ffff0f7224 */ /* 0x000fc400078e0018 */
[----:B------:R-:W-:Y:S02]  /*2bec0*/  IMAD.MOV.U32 R14, RZ, RZ, R25 ;  /* 0x000000ffff0e7224 */ /* 0x000fe400078e0019 */
[----:B------:R-:W3:-:S14]  /*2bed0*/  LDL.LU.64 R24, [R1+0xd78] ;  /* 0x000d780001187983 */ /* 0x000edc0000300a00 */
[----:B------:R-:W-:Y:S04]  /*2bee0*/  STL [R1+0x1c4], R17 ;  /* 0x0001c41101007387 */ /* 0x000fe80000100800 */
[----:B------:R-:W-:Y:S01]  /*2bef0*/  STL.64 [R1+0x1c8], R18 ;  /* 0x0001c81201007387 */ /* 0x000fe20000100a00 */
[----:B------:R-:W-:-:S05]  /*2bf00*/  IMAD.MOV.U32 R23, RZ, RZ, R16 ;  /* 0x000000ffff177224 */ /* 0x000fca00078e0010 */
[----:B------:R4:W-:Y:S04]  /*2bf10*/  STL [R1+0xb78], R23 ;  /* 0x000b781701007387 */ /* 0x0009e80000100800 */
[----:B------:R-:W2:Y:S01]  /*2bf20*/  LDL.LU.64 R10, [R1+0xd70] ;  /* 0x000d7000010a7983 */ /* 0x000ea20000300a00 */
[----:B----4-:R-:W-:Y:S01]  /*2bf30*/  IMAD.MOV.U32 R23, RZ, RZ, R9 ;  /* 0x000000ffff177224 */ /* 0x010fe200078e0009 */
[----:B---3--:R-:W-:Y:S01]  /*2bf40*/  HMMA.1688.F32.TF32 R16, R4, R8, R24 ;  /* 0x000000080410723c */ /* 0x008fe20000081018 */
[----:B------:R-:W-:Y:S02]  /*2bf50*/  IMAD.MOV.U32 R24, RZ, RZ, R8 ;  /* 0x000000ffff187224 */ /* 0x000fe400078e0008 */
[----:B------:R-:W3:-:S15]  /*2bf60*/  LDL.LU.64 R8, [R1+0xd68] ;  /* 0x000d680001087983 */ /* 0x000ede0000300a00 */
[----:B------:R-:W-:Y:S01]  /*2bf70*/  NOP ;  /* 0x0000000000007918 */ /* 0x000fe20000000000 */
[----:B------:R-:W-:Y:S04]  /*2bf80*/  STL.64 [R1+0x1b0], R16 ;  /* 0x0001b01001007387 */ /* 0x000fe80000100a00 */
[----:B------:R1:W-:Y:S01]  /*2bf90*/  STL [R1+0x1b8], R18 ;  /* 0x0001b81201007387 */ /* 0x0003e20000100800 */
[----:B------:R-:W-:-:S03]  /*2bfa0*/  IMAD.MOV.U32 R22, RZ, RZ, R19 ;  /* 0x000000ffff167224 */ /* 0x000fc600078e0013 */
[----:B-1----:R-:W4:Y:S04]  /*2bfb0*/  LDL.LU.64 R18, [R1+0xd60] ;  /* 0x000d600001127983 */ /* 0x002f280000300a00 */
[----:B------:R-:W4:Y:S04]  /*2bfc0*/  LDL.LU.64 R16, [R1+0xd58] ;  /* 0x000d580001107983 */ /* 0x000f280000300a00 */
[----:B------:R-:W-:Y:S04]  /*2bfd0*/  STL [R1+0xb7c], R22 ;  /* 0x000b7c1601007387 */ /* 0x000fe80000100800 */
[----:B------:R1:W-:Y:S04]  /*2bfe0*/  STL.64 [R1+0xd40], R20 ;  /* 0x000d401401007387 */ /* 0x0003e80000100a00 */
[----:B-1----:R-:W2:Y:S01]  /*2bff0*/  LDL.64 R20, [R1] ;  /* 0x0000000001147983 */ /* 0x002ea20000100a00 */
[----:B----4-:R-:W-:-:S15]  /*2c000*/  HMMA.1688.F32.TF32 R16, R4, R12, R16 ;  /* 0x0000000c0410723c */ /* 0x010fde0000081010 */
[----:B------:R-:W-:-:S04]  /*2c010*/  NOP ;  /* 0x0000000000007918 */ /* 0x000fc80000000000 */
[----:B------:R-:W-:Y:S04]  /*2c020*/  STL.64 [R1+0x1a0], R16 ;  /* 0x0001a01001007387 */ /* 0x000fe80000100a00 */
[----:B------:R1:W-:Y:S04]  /*2c030*/  STL.64 [R1+0x1a8], R18 ;  /* 0x0001a81201007387 */ /* 0x0003e80000100a00 */
[----:B-1----:R-:W2:Y:S04]  /*2c040*/  LDL.LU.64 R18, [R1+0xd50] ;  /* 0x000d500001127983 */ /* 0x002ea80000300a00 */
[----:B------:R-:W2:Y:S04]  /*2c050*/  LDL.LU.64 R16, [R1+0xd48] ;  /* 0x000d480001107983 */ /* 0x000ea80000300a00 */
[----:B------:R1:W-:Y:S02]  /*2c060*/  STL.64 [R1+0xcd0], R12 ;  /* 0x000cd00c01007387 */ /* 0x0003e40000100a00 */
[----:B-1----:R-:W-:-:S02]  /*2c070*/  IMAD.MOV.U32 R12, RZ, RZ, R24 ;  /* 0x000000ffff0c7224 */ /* 0x002fc400078e0018 */
[----:B------:R-:W-:-:S05]  /*2c080*/  IMAD.MOV.U32 R13, RZ, RZ, R23 ;  /* 0x000000ffff0d7224 */ /* 0x000fca00078e0017 */
[----:B------:R1:W-:Y:S04]  /*2c090*/  STL.64 [R1+0xce8], R12 ;  /* 0x000ce80c01007387 */ /* 0x0003e80000100a00 */
[----:B------:R-:W4:Y:S04]  /*2c0a0*/  LDL.LU R24, [R1+0x260] ;  /* 0x0002600001187983 */ /* 0x000f280000300800 */
[----:B------:R-:W4:Y:S04]  /*2c0b0*/  LDL.LU R25, [R1+0x264] ;  /* 0x0002640001197983 */ /* 0x000f280000300800 */
[----:B------:R-:W2:Y:S04]  /*2c0c0*/  LDL.LU R26, [R1+0x268] ;  /* 0x00026800011a7983 */ /* 0x000ea80000300800 */
[----:B------:R-:W2:Y:S01]  /*2c0d0*/  LDL.LU R27, [R1+0x26c] ;  /* 0x00026c00011b7983 */ /* 0x000ea20000300800 */
[----:B-1----:R-:W-:-:S02]  /*2c0e0*/  IMAD.MOV.U32 R12, RZ, RZ, R15 ;  /* 0x000000ffff0c7224 */ /* 0x002fc400078e000f */
[----:B------:R-:W-:Y:S01]  /*2c0f0*/  IMAD.MOV.U32 R13, RZ, RZ, R14 ;  /* 0x000000ffff0d7224 */ /* 0x000fe200078e000e */
[----:B--2---:R-:W-:Y:S04]  /*2c100*/  STL.64 [R1+0xd30], R26 ;  /* 0x000d301a01007387 */ /* 0x004fe80000100a00 */
        /* <DEDUP_REMOVED lines=9> */
[----:B------:R-:W3:Y:S01]  /*2c1a0*/  LDL.LU R15, [R1+0x37c] ;  /* 0x00037c00010f7983 */ /* 0x000ee20000300800 */
[----:B------:R-:W-:-:S15]  /*2c1b0*/  HMMA.1688.F32.TF32 R16, R4, R20, R16 ;  /* 0x000000140410723c */ /* 0x000fde0000081010 */
[----:B------:R-:W-:-:S04]  /*2c1c0*/  NOP ;  /* 0x0000000000007918 */ /* 0x000fc80000000000 */
[----:B------:R-:W-:Y:S01]  /*2c1d0*/  IMAD.MOV.U32 R22, RZ, RZ, R17 ;  /* 0x000000ffff167224 */ /* 0x000fe200078e0011 */
[----:B---3--:R-:W-:-:S15]  /*2c1e0*/  HMMA.1688.F32.TF32 R12, R4, R8, R12 ;  /* 0x00000008040c723c */ /* 0x008fde000008100c */
[----:B------:R-:W-:-:S04]  /*2c1f0*/  NOP ;  /* 0x0000000000007918 */ /* 0x000fc80000000000 */
[----:B------:R1:W-:Y:S04]  /*2c200*/  STL.64 [R1+0x190], R12 ;  /* 0x0001900c01007387 */ /* 0x0003e80000100a00 */
[----:B------:R-:W-:Y:S01]  /*2c210*/  STL.64 [R1+0x198], R14 ;  /* 0x0001980e01007387 */ /* 0x000fe20000100a00 */
[----:B-1----:R-:W-:Y:S02]  /*2c220*/  IMAD.MOV.U32 R12, RZ, RZ, R11 ;  /* 0x000000ffff0c7224 */ /* 0x002fe400078e000b */
[----:B------:R-:W-:Y:S02]  /*2c230*/  IMAD.MOV.U32 R13, RZ, RZ, R10 ;  /* 0x000000ffff0d7224 */ /* 0x000fe400078e000a */
[----:B------:R-:W-:Y:S02]  /*2c240*/  IMAD.MOV.U32 R11, RZ, RZ, R20 ;  /* 0x000000ffff0b7224 */ /* 0x000fe400078e0014 */
[----:B------:R-:W-:-:S02]  /*2c250*/  IMAD.MOV.U32 R10, RZ, RZ, R21 ;  /* 0x000000ffff0a7224 */ /* 0x000fc400078e0015 */
[----:B------:R-:W3:Y:S04]  /*2c260*/  LDL.LU.64 R20, [R1+0xd40] ;  /* 0x000d400001147983 */ /* 0x000ee80000300a00 */
[----:B------:R1:W-:Y:S04]  /*2c270*/  STL [R1+0x180], R16 ;  /* 0x0001801001007387 */ /* 0x0003e80000100800 */
[----:B------:R-:W-:Y:S04]  /*2c280*/  STL [R1+0x188], R18 ;  /* 0x0001881201007387 */ /* 0x000fe80000100800 */
[----:B-1----:R-:W2:Y:S04]  /*2c290*/  LDL.LU.64 R16, [R1+0xd38] ;  /* 0x000d380001107983 */ /* 0x002ea80000300a00 */
        /* <DEDUP_REMOVED lines=12> */
[----:B------:R-:W-:Y:S01]  /*2c360*/  HMMA.1688.F32.TF32 R24, R4, R16, R24 ;  /* 0x000000100418723c */ /* 0x000fe20000081018 */
[----:B------:R-:W-:-:S02]  /*2c370*/  IMAD.MOV.U32 R23, RZ, RZ, R19 ;  /* 0x000000ffff177224 */ /* 0x000fc400078e0013 */
[----:B----4-:R-:W-:Y:S04]  /*2c380*/  STL.64 [R1+0xd10], R10 ;  /* 0x000d100a01007387 */ /* 0x010fe80000100a00 */
[----:B--2---:R1:W-:Y:S04]  /*2c390*/  STL.64 [R1+0xd08], R8 ;  /* 0x000d080801007387 */ /* 0x0043e80000100a00 */
[----:B-1----:R-:W2:Y:S04]  /*2c3a0*/  LDL.LU R8, [R1+0x340] ;  /* 0x0003400001087983 */ /* 0x002ea80000300800 */
[----:B------:R-:W2:Y:S04]  /*2c3b0*/  LDL.LU R9, [R1+0x344] ;  /* 0x0003440001097983 */ /* 0x000ea80000300800 */
[----:B------:R-:W2:Y:S04]  /*2c3c0*/  LDL.LU R10, [R1+0x348] ;  /* 0x00034800010a7983 */ /* 0x000ea80000300800 */
[----:B------:R-:W2:Y:S04]  /*2c3d0*/  LDL.LU R11, [R1+0x34c] ;  /* 0x00034c00010b7983 */ /* 0x000ea80000300800 */
[----:B------:R-:W-:Y:S04]  /*2c3e0*/  STL [R1+0xb84], R23 ;  /* 0x000b841701007387 */ /* 0x000fe80000100800 */
[----:B------:R-:W-:Y:S04]  /*2c3f0*/  STL [R1+0xb80], R22 ;  /* 0x000b801601007387 */ /* 0x000fe80000100800 */
[----:B------:R-:W-:Y:S04]  /*2c400*/  STL.64 [R1+0x170], R24 ;  /* 0x0001701801007387 */ /* 0x000fe80000100a00 */
[----:B------:R1:W-:Y:S04]  /*2c410*/  STL.64 [R1+0x178], R26 ;  /* 0x0001781a01007387 */ /* 0x0003e80000100a00 */
[----:B-1----:R-:W3:Y:S04]  /*2c420*/  LDL.LU.64 R26, [R1+0xd30] ;  /* 0x000d3000011a7983 */ /* 0x002ee80000300a00 */
[----:B------:R-:W3:Y:S02]  /*2c430*/  LDL.LU.64 R24, [R1+0xd28] ;  /* 0x000d280001187983 */ /* 0x000ee40000300a00 */
[----:B---3--:R-:W-:Y:S02]  /*2c440*/  HMMA.1688.F32.TF32 R4, R4, R20, R24 ;  /* 0x000000140404723c */ /* 0x008fe40000081018 */
[----:B------:R-:W3:Y:S04]  /*2c450*/  LDL.LU R27, [R1+0xd20] ;  /* 0x000d2000011b7983 */ /* 0x000ee80000300800 */
[----:B------:R-:W4:-:S13]  /*2c460*/  LDL.LU.64 R24, [R1+0xd18] ;  /* 0x000d180001187983 */ /* 0x000f1a0000300a00 */
[----:B------:R-:W-:Y:S04]  /*2c470*/  STL.64 [R1+0x160], R4 ;  /* 0x0001600401007387 */ /* 0x000fe80000100a00 */
[----:B------:R-:W-:Y:S04]  /*2c480*/  STL.64 [R1+0x168], R6 ;  /* 0x0001680601007387 */ /* 0x000fe80000100a00 */
[----:B------:R-:W-:Y:S04]  /*2c490*/  LDS R4, [R0+UR9+0x1c100] ;  /* 0x01c1000900047984 */ /* 0x000fe80008000800 */
[----:B------:R-:W-:Y:S04]  /*2c4a0*/  LDS R6, [R0+UR9+0x1d100] ;  /* 0x01d1000900067984 */ /* 0x000fe80008000800 */
[----:B---3--:R-:W-:Y:S04]  /*2c4b0*/  LDS R5, [R27+UR9+0x1c100] ;  /* 0x01c100091b057984 */ /* 0x008fe80008000800 */
[----:B------:R-:W2:Y:S04]  /*2c4c0*/  LDS R7, [R27+UR9+0x1d100] ;  /* 0x01d100091b077984 */ /* 0x000ea80008000800 */
[----:B------:R-:W-:Y:S04]  /*2c4d0*/  STL [R1+0xca0], R27 ;  /* 0x000ca01b01007387 */ /* 0x000fe80000100800 */
[----:B----4-:R1:W-:Y:S04]  /*2c4e0*/  STL.64 [R1+0xc98], R24 ;  /* 0x000c981801007387 */ /* 0x0103e80000100a00 */
[----:B-1----:R-:W3:Y:S04]  /*2c4f0*/  LDL.LU R24, [R1+0x310] ;  /* 0x0003100001187983 */ /* 0x002ee80000300800 */
[----:B------:R-:W3:Y:S04]  /*2c500*/  LDL.LU R25, [R1+0x314] ;  /* 0x0003140001197983 */ /* 0x000ee80000300800 */
[----:B------:R-:W3:Y:S04]  /*2c510*/  LDL.LU R26, [R1+0x318] ;  /* 0x00031800011a7983 */ /* 0x000ee80000300800 */
[----:B------:R-:W3:Y:S01]  /*2c520*/  LDL.LU R27, [R1+0x31c] ;  /* 0x00031c00011b7983 */ /* 0x000ee20000300800 */
        /* <DEDUP_REMOVED lines=17> */
[----:B------:R-:W4:-:S12]  /*2c640*/  LDL.LU.64 R8, [R1+0xcd8] ;  /* 0x000cd80001087983 */ /* 0x000f180000300a00 */
[----:B------:R1:W-:Y:S04]  /*2c650*/  STL.64 [R1+0x130], R12 ;  /* 0x0001300c01007387 */ /* 0x0003e80000100a00 */
[----:B------:R-:W-:Y:S04]  /*2c660*/  STL.64 [R1+0x138], R14 ;  /* 0x0001380e01007387 */ /* 0x000fe80000100a00 */
[----:B-1----:R-:W3:Y:S02]  /*2c670*/  LDL.LU.64 R12, [R1+0xcd0] ;  /* 0x000cd000010c7983 */ /* 0x002ee40000300a00 */
[----:B---3--:R-:W-:-:S15]  /*2c680*/  HMMA.1688.F32.TF32 R24, R4, R12, R24 ;  /* 0x0000000c0418723c */ /* 0x008fde0000081018 */
[----:B------:R-:W-:-:S04]  /*2c690*/  NOP ;  /* 0x0000000000007918 */ /* 0x000fc80000000000 */
[----:B------:R1:W-:Y:S01]  /*2c6a0*/  STL.64 [R1+0x120], R24 ;  /* 0x0001201801007387 */ /* 0x0003e20000100a00 */
[----:B------:R-:W-:Y:S02]  /*2c6b0*/  IMAD.MOV.U32 R19, RZ, RZ, R26 ;  /* 0x000000ffff137224 */ /* 0x000fe400078e001a */
[----:B------:R-:W-:Y:S01]  /*2c6c0*/  IMAD.MOV.U32 R18, RZ, RZ, R27 ;  /* 0x000000ffff127224 */ /* 0x000fe200078e001b */
        /* <DEDUP_REMOVED lines=8> */
[----:B------:R-:W3:Y:S04]  /*2c750*/  LDL.LU R26, [R1+0x2e8] ;  /* 0x0002e800011a7983 */ /* 0x000ee80000300800 */
[----:B------:R-:W3:Y:S04]  /*2c760*/  LDL.LU R27, [R1+0x2ec] ;  /* 0x0002ec00011b7983 */ /* 0x000ee80000300800 */
[----:B---3--:R-:W-:Y:S04]  /*2c770*/  STL.64 [R1+0xcc0], R26 ;  /* 0x000cc01a01007387 */ /* 0x008fe80000100a00 */
[----:B--2---:R-:W-:Y:S04]  /*2c780*/  STL.64 [R1+0xcb8], R24 ;  /* 0x000cb81801007387 */ /* 0x004fe80000100a00 */
[----:B------:R1:W-:Y:S04]  /*2c790*/  STL.64 [R1+0xc78], R12 ;  /* 0x000c780c01007387 */ /* 0x0003e80000100a00 */
[----:B-1----:R-:W4:Y:S04]  /*2c7a0*/  LDL.LU R12, [R1+0x300] ;  /* 0x00030000010c7983 */ /* 0x002f280000300800 */
[----:B------:R-:W4:Y:S04]  /*2c7b0*/  LDL.LU R13, [R1+0x304] ;  /* 0x00030400010d7983 */ /* 0x000f280000300800 */
[----:B------:R-:W4:Y:S04]  /*2c7c0*/  LDL.LU R14, [R1+0x308] ;  /* 0x00030800010e7983 */ /* 0x000f280000300800 */
[----:B------:R-:W4:Y:S04]  /*2c7d0*/  LDL.LU R15, [R1+0x30c] ;  /* 0x00030c00010f7983 */ /* 0x000f280000300800 */
[----:B------:R-:W-:Y:S04]  /*2c7e0*/  STL [R1+0xb94], R18 ;  /* 0x000b941201007387 */ /* 0x000fe80000100800 */
[----:B------:R-:W-:Y:S04]  /*2c7f0*/  STL [R1+0xb90], R19 ;  /* 0x000b901301007387 */ /* 0x000fe80000100800 */
[----:B------:R1:W-:Y:S04]  /*2c800*/  STL.64 [R1+0xcc8], R16 ;  /* 0x000cc81001007387 */ /* 0x0003e80000100a00 */
[----:B-1----:R-:W2:Y:S04]  /*2c810*/  LDL.LU R16, [R1+0x2f0] ;  /* 0x0002f00001107983 */ /* 0x002ea80000300800 */
[----:B------:R-:W2:Y:S04]  /*2c820*/  LDL.LU R17, [R1+0x2f4] ;  /* 0x0002f40001117983 */ /* 0x000ea80000300800 */
[----:B------:R-:W2:Y:S04]  /*2c830*/  LDL.LU R18, [R1+0x2f8] ;  /* 0x0002f80001127983 */ /* 0x000ea80000300800 */
[----:B------:R-:W2:Y:S01]  /*2c840*/  LDL.LU R19, [R1+0x2fc] ;  /* 0x0002fc0001137983 */ /* 0x000ea20000300800 */
[----:B----4-:R-:W-:-:S15]  /*2c850*/  HMMA.1688.F32.TF32 R12, R4, R8, R12 ;  /* 0x00000008040c723c */ /* 0x010fde000008100c */
[----:B------:R-:W-:-:S04]  /*2c860*/  NOP ;  /* 0x0000000000007918 */ /* 0x000fc80000000000 */
[----:B------:R1:W-:Y:S04]  /*2c870*/  STL.64 [R1+0x110], R12 ;  /* 0x0001100c01007387 */ /* 0x0003e80000100a00 */
[----:B------:R3:W-:Y:S01]  /*2c880*/  STL.64 [R1+0xc90], R8 ;  /* 0x000c900801007387 */ /* 0x0007e20000100a00 */
[----:B------:R-:W-:Y:S02]  /*2c890*/  IMAD.MOV.U32 R23, RZ, RZ, R14 ;  /* 0x000000ffff177224 */ /* 0x000fe400078e000e */
[----:B------:R-:W-:Y:S01]  /*2c8a0*/  IMAD.MOV.U32 R22, RZ, RZ, R15 ;  /* 0x000000ffff167224 */ /* 0x000fe200078e000f */
[----:B-1----:R-:W4:Y:S04]  /*2c8b0*/  LDL.LU R12, [R1+0x2c0] ;  /* 0x0002c000010c7983 */ /* 0x002f280000300800 */
[----:B------:R-:W4:Y:S04]  /*2c8c0*/  LDL.LU R13, [R1+0x2c4] ;  /* 0x0002c400010d7983 */ /* 0x000f280000300800 */
[----:B------:R-:W4:Y:S04]  /*2c8d0*/  LDL.LU R14, [R1+0x2c8] ;  /* 0x0002c800010e7983 */ /* 0x000f280000300800 */
[----:B------:R-:W4:Y:S01]  /*2c8e0*/  LDL.LU R15, [R1+0x2cc] ;  /* 0x0002cc00010f7983 */ /* 0x000f220000300800 */
[----:B------:R-:W-:-:S02]  /*2c8f0*/  IMAD.MOV.U32 R24, RZ, RZ, R11 ;  /* 0x000000ffff187224 */ /* 0x000fc400078e000b */
[----:B------:R-:W-:Y:S01]  /*2c900*/  IMAD.MOV.U32 R25, RZ, RZ, R10 ;  /* 0x000000ffff197224 */ /* 0x000fe200078e000a */
[----:B---3--:R-:W3:Y:S04]  /*2c910*/  LDL.LU R8, [R1+0x2d0] ;  /* 0x0002d00001087983 */ /* 0x008ee80000300800 */
[----:B------:R-:W3:Y:S04]  /*2c920*/  LDL.LU R9, [R1+0x2d4] ;  /* 0x0002d40001097983 */ /* 0x000ee80000300800 */
[----:B------:R-:W3:Y:S04]  /*2c930*/  LDL.LU R10, [R1+0x2d8] ;  /* 0x0002d800010a7983 */ /* 0x000ee80000300800 */
[----:B------:R-:W3:Y:S01]  /*2c940*/  LDL.LU R11, [R1+0x2dc] ;  /* 0x0002dc00010b7983 */ /* 0x000ee20000300800 */
[----:B--2---:R-:W-:-:S15]  /*2c950*/  HMMA.1688.F32.TF32 R24, R4, R24, R16 ;  /* 0x000000180418723c */ /* 0x004fde0000081010 */
[----:B------:R-:W-:-:S04]  /*2c960*/  NOP ;  /* 0x0000000000007918 */ /* 0x000fc80000000000 */
[----:B------:R-:W-:Y:S02]  /*2c970*/  IMAD.MOV.U32 R28, RZ, RZ, R26 ;  /* 0x000000ffff1c7224 */ /* 0x000fe400078e001a */
[----:B------:R-:W-:Y:S02]  /*2c980*/  IMAD.MOV.U32 R29, RZ, RZ, R27 ;  /* 0x000000ffff1d7224 */ /* 0x000fe400078e001b */
[----:B------:R-:W-:Y:S02]  /*2c990*/  IMAD.MOV.U32 R18, RZ, RZ, R24 ;  /* 0x000000ffff127224 */ /* 0x000fe400078e0018 */
[----:B------:R-:W-:Y:S01]  /*2c9a0*/  IMAD.MOV.U32 R19, RZ, RZ, R25 ;  /* 0x000000ffff137224 */ /* 0x000fe200078e0019 */
[----:B----4-:R-:W-:Y:S04]  /*2c9b0*/  STL.64 [R1+0xc88], R14 ;  /* 0x000c880e01007387 */ /* 0x010fe80000100a00 */
[----:B------:R1:W-:Y:S04]  /*2c9c0*/  STL.64 [R1+0xc80], R12 ;  /* 0x000c800c01007387 */ /* 0x0003e80000100a00 */
[----:B-1----:R-:W3:Y:S04]  /*2c9d0*/  LDL.LU.64 R12, [R1+0x50] ;  /* 0x00005000010c7983 */ /* 0x002ee80000300a00 */
[----:B------:R-:W2:Y:S04]  /*2c9e0*/  LDL.LU.64 R16, [R1+0xcc8] ;  /* 0x000cc80001107983 */ /* 0x000ea80000300a00 */
        /* <DEDUP_REMOVED lines=8> */
[----:B------:R-:W-:Y:S04]  /*2ca70*/  STL.64 [R1+0xc28], R18 ;  /* 0x000c281201007387 */ /* 0x000fe80000100a00 */
[----:B------:R1:W-:Y:S04]  /*2ca80*/  STL.64 [R1+0xc20], R16 ;  /* 0x000c201001007387 */ /* 0x0003e80000100a00 */
[----:B-1----:R-:W4:Y:S04]  /*2ca90*/  LDL.LU R16, [R1+0x2b0] ;  /* 0x0002b00001107983 */ /* 0x002f280000300800 */
[----:B------:R-:W4:Y:S04]  /*2caa0*/  LDL.LU R17, [R1+0x2b4] ;  /* 0x0002b40001117983 */ /* 0x000f280000300800 */
[----:B------:R-:W3:Y:S04]  /*2cab0*/  LDL.LU R18, [R1+0x2b8] ;  /* 0x0002b80001127983 */ /* 0x000ee80000300800 */
[----:B------:R-:W3:Y:S01]  /*2cac0*/  LDL.LU R19, [R1+0x2bc] ;  /* 0x0002bc0001137983 */ /* 0x000ee20000300800 */
[----:B--2---:R-:W-:Y:S03]  /*2cad0*/  HMMA.1688.F32.TF32 R4, R4, R20, R24 ;  /* 0x000000140404723c */ /* 0x004fe60000081018 */
[----:B---3--:R-:W-:Y:S04]  /*2cae0*/  STL.64 [R1+0xc70], R18 ;  /* 0x000c701201007387 */ /* 0x008fe80000100a00 */
[----:B----4-:R1:W-:Y:S04]  /*2caf0*/  STL.64 [R1+0xc68], R16 ;  /* 0x000c681001007387 */ /* 0x0103e80000100a00 */
[----:B-1----:R-:W2:Y:S04]  /*2cb00*/  LDL.LU.64 R16, [R1+0x40] ;  /* 0x0000400001107983 */ /* 0x002ea80000300a00 */
[----:B------:R-:W3:Y:S04]  /*2cb10*/  LDL.LU R27, [R1+0xca0] ;  /* 0x000ca000011b7983 */ /* 0x000ee80000300800 */
[----:B------:R-:W4:Y:S04]  /*2cb20*/  LDL.LU.64 R24, [R1+0xc98] ;  /* 0x000c980001187983 */ /* 0x000f280000300a00 */
[----:B------:R-:W-:Y:S04]  /*2cb30*/  STL.64 [R1+0xc18], R22 ;  /* 0x000c181601007387 */ /* 0x000fe80000100a00 */
[----:B------:R1:W-:Y:S04]  /*2cb40*/  STL.64 [R1+0xc10], R20 ;  /* 0x000c101401007387 */ /* 0x0003e80000100a00 */
[----:B------:R-:W-:Y:S04]  /*2cb50*/  STL.64 [R1+0xe0], R4 ;  /* 0x0000e00401007387 */ /* 0x000fe80000100a00 */
[----:B------:R-:W-:Y:S04]  /*2cb60*/  STL.64 [R1+0xe8], R6 ;  /* 0x0000e80601007387 */ /* 0x000fe80000100a00 */
[----:B------:R-:W-:Y:S04]  /*2cb70*/  LDS R4, [R0+UR9+0x1c200] ;  /* 0x01c2000900047984 */ /* 0x000fe80008000800 */
[----:B------:R-:W-:Y:S04]  /*2cb80*/  LDS R6, [R0+UR9+0x1d200] ;  /* 0x01d2000900067984 */ /* 0x000fe80008000800 */
[----:B-1----:R-:W2:Y:S04]  /*2cb90*/  LDL.LU R20, [R1+0x2a0] ;  /* 0x0002a00001147983 */ /* 0x002ea80000300800 */
[----:B------:R-:W2:Y:S04]  /*2cba0*/  LDL.LU R21, [R1+0x2a4] ;  /* 0x0002a40001157983 */ /* 0x000ea80000300800 */
[----:B------:R-:W2:Y:S04]  /*2cbb0*/  LDL.LU R22, [R1+0x2a8] ;  /* 0x0002a80001167983 */ /* 0x000ea80000300800 */
[----:B------:R-:W2:Y:S04]  /*2cbc0*/  LDL.LU R23, [R1+0x2ac] ;  /* 0x0002ac0001177983 */ /* 0x000ea80000300800 */
[----:B---3--:R-:W-:Y:S04]  /*2cbd0*/  LDS R5, [R27+UR9+0x1c200] ;  /* 0x01c200091b057984 */ /* 0x008fe80008000800 */
[----:B------:R-:W1:Y:S04]  /*2cbe0*/  LDS R7, [R27+UR9+0x1d200] ;  /* 0x01d200091b077984 */ /* 0x000e680008000800 */
[----:B--2---:R-:W-:Y:S04]  /*2cbf0*/  STL.64 [R1+0xc60], R22 ;  /* 0x000c601601007387 */ /* 0x004fe80000100a00 */
[----:B------:R2:W-:Y:S04]  /*2cc00*/  STL.64 [R1+0xc58], R20 ;  /* 0x000c581401007387 */ /* 0x0005e80000100a00 */
[----:B--2---:R-:W2:Y:S01]  /*2cc10*/  LDL.LU.64 R20, [R1+0x30] ;  /* 0x0000300001147983 */ /* 0x004ea20000300a00 */
[----:B-1----:R-:W-:Y:S03]  /*2cc20*/  HMMA.1688.F32.TF32 R8, R4, R12, R8 ;  /* 0x0000000c0408723c */ /* 0x002fe60000081008 */
[----:B------:R-:W-:-:S15]  /*2cc30*/  STL [R1+0xc08], R27 ;  /* 0x000c081b01007387 */ /* 0x000fde0000100800 */
[----:B------:R-:W-:Y:S01]  /*2cc40*/  NOP ;  /* 0x0000000000007918 */ /* 0x000fe20000000000 */
[----:B------:R1:W-:Y:S04]  /*2cc50*/  STL.64 [R1+0xd0], R8 ;  /* 0x0000d00801007387 */ /* 0x0003e80000100a00 */
[----:B------:R3:W-:Y:S04]  /*2cc60*/  STL.64 [R1+0xd8], R10 ;  /* 0x0000d80a01007387 */ /* 0x0007e80000100a00 */
[----:B-1----:R-:W2:Y:S01]  /*2cc70*/  LDL.LU.64 R8, [R1+0xc90] ;  /* 0x000c900001087983 */ /* 0x002ea20000300a00 */
[----:B---3--:R-:W-:Y:S02]  /*2cc80*/  IMAD.MOV.U32 R11, RZ, RZ, R12 ;  /* 0x000000ffff0b7224 */ /* 0x008fe400078e000c */
[----:B------:R-:W-:Y:S01]  /*2cc90*/  IMAD.MOV.U32 R10, RZ, RZ, R13 ;  /* 0x000000ffff0a7224 */ /* 0x000fe200078e000d */
[----:B------:R-:W3:Y:S04]  /*2cca0*/  LDL.LU.64 R14, [R1+0xc88] ;  /* 0x000c8800010e7983 */ /* 0x000ee80000300a00 */
[----:B------:R-:W3:Y:S02]  /*2ccb0*/  LDL.LU.64 R12, [R1+0xc80] ;  /* 0x000c8000010c7983 */ /* 0x000ee40000300a00 */
[----:B---3--:R-:W-:-:S15]  /*2ccc0*/  HMMA.1688.F32.TF32 R12, R4, R16, R12 ;  /* 0x00000010040c723c */ /* 0x008fde000008100c */
[----:B------:R-:W-:-:S04]  /*2ccd0*/  NOP ;  /* 0x0000000000007918 */ /* 0x000fc80000000000 */
[----:B------:R1:W-:Y:S04]  /*2cce0*/  STL.64 [R1+0xc0], R12 ;  /* 0x0000c00c01007387 */ /* 0x0003e80000100a00 */
[----:B------:R3:W-:Y:S04]  /*2ccf0*/  STL.64 [R1+0xc8], R14 ;  /* 0x0000c80e01007387 */ /* 0x0007e80000100a00 */
[----:B-1----:R-:W2:Y:S01]  /*2cd00*/  LDL.LU.64 R12, [R1+0xc78] ;  /* 0x000c7800010c7983 */ /* 0x002ea20000300a00 */
        /* <DEDUP_REMOVED lines=13> */
[----:B--2---:R-:W-:Y:S01]  /*2cde0*/  HMMA.1688.F32.TF32 R20, R4, R12, R20 ;  /* 0x0000000c0414723c */ /* 0x004fe20000081014 */
[----:B-1----:R-:W-:Y:S02]  /*2cdf0*/  IMAD.MOV.U32 R12, RZ, RZ, R17 ;  /* 0x000000ffff0c7224 */ /* 0x002fe400078e0011 */
[----:B------:R-:W-:-:S15]  /*2ce00*/  IMAD.MOV.U32 R13, RZ, RZ, R16 ;  /* 0x000000ffff0d7224 */ /* 0x000fde00078e0010 */
[----:B------:R-:W-:Y:S01]  /*2ce10*/  NOP ;  /* 0x0000000000007918 */ /* 0x000fe20000000000 */
[----:B------:R-:W-:Y:S04]  /*2ce20*/  STL.64 [R1+0xa0], R20 ;  /* 0x0000a01401007387 */ /* 0x000fe80000100a00 */
[----:B------:R-:W-:Y:S04]  /*2ce30*/  STL.64 [R1+0xa8], R22 ;  /* 0x0000a81601007387 */ /* 0x000fe80000100a00 */
[----:B------:R-:W-:Y:S04]  /*2ce40*/  STL.64 [R1+0xbd8], R12 ;  /* 0x000bd80c01007387 */ /* 0x000fe80000100a00 */
[----:B------:R-:W2:Y:S04]  /*2ce50*/  LDL.LU R26, [R1+0x248] ;  /* 0x00024800011a7983 */ /* 0x000ea80000300800 */
[----:B------:R-:W2:Y:S04]  /*2ce60*/  LDL.LU R27, [R1+0x24c] ;  /* 0x00024c00011b7983 */ /* 0x000ea80000300800 */
[----:B--2---:R-:W-:Y:S04]  /*2ce70*/  STL.64 [R1+0xc38], R26 ;  /* 0x000c381a01007387 */ /* 0x004fe80000100a00 */
[----:B----4-:R1:W-:Y:S04]  /*2ce80*/  STL.64 [R1+0xc30], R24 ;  /* 0x000c301801007387 */ /* 0x0103e80000100a00 */
        /* <DEDUP_REMOVED lines=9> */
[----:B------:R-:W2:Y:S01]  /*2cf20*/  LDL.LU R27, [R1+0x29c] ;  /* 0x00029c00011b7983 */ /* 0x000ea20000300800 */
[----:B------:R-:W-:-:S02]  /*2cf30*/  IMAD.MOV.U32 R12, RZ, RZ, R15 ;  /* 0x000000ffff0c7224 */ /* 0x000fc400078e000f */
[----:B------:R-:W-:Y:S01]  /*2cf40*/  IMAD.MOV.U32 R13, RZ, RZ, R14 ;  /* 0x000000ffff0d7224 */ /* 0x000fe200078e000e */
[----:B------:R-:W3:Y:S04]  /*2cf50*/  LDL.LU.64 R16, [R1] ;  /* 0x0000000001107983 */ /* 0x000ee80000300a00 */
[----:B------:R-:W4:Y:S04]  /*2cf60*/  LDL.LU R20, [R1+0x270] ;  /* 0x0002700001147983 */ /* 0x000f280000300800 */
[----:B------:R-:W4:Y:S04]  /*2cf70*/  LDL.LU R21, [R1+0x274] ;  /* 0x0002740001157983 */ /* 0x000f280000300800 */
[----:B------:R-:W4:Y:S04]  /*2cf80*/  LDL.LU R22, [R1+0x278] ;  /* 0x0002780001167983 */ /* 0x000f280000300800 */
[----:B------:R-:W4:Y:S04]  /*2cf90*/  LDL.LU R23, [R1+0x27c] ;  /* 0x00027c0001177983 */ /* 0x000f280000300800 */
[----:B------:R1:W-:Y:S02]  /*2cfa0*/  STL.64 [R1+0xbf0], R12 ;  /* 0x000bf00c01007387 */ /* 0x0003e40000100a00 */
[----:B-1----:R-:W-:-:S02]  /*2cfb0*/  IMAD.MOV.U32 R13, RZ, RZ, R10 ;  /* 0x000000ffff0d7224 */ /* 0x002fc400078e000a */
[----:B------:R-:W-:Y:S01]  /*2cfc0*/  IMAD.MOV.U32 R12, RZ, RZ, R11 ;  /* 0x000000ffff0c7224 */ /* 0x000fe200078e000b */
[----:B--2---:R-:W-:-:S15]  /*2cfd0*/  HMMA.1688.F32.TF32 R24, R4, R8, R24 ;  /* 0x000000080418723c */ /* 0x004fde0000081018 */
[----:B------:R-:W-:-:S04]  /*2cfe0*/  NOP ;  /* 0x0000000000007918 */ /* 0x000fc80000000000 */
[----:B------:R-:W-:Y:S04]  /*2cff0*/  STL.64 [R1+0x90], R24 ;  /* 0x0000901801007387 */ /* 0x000fe80000100a00 */
[----:B------:R1:W-:Y:S04]  /*2d000*/  STL.64 [R1+0x98], R26 ;  /* 0x0000981a01007387 */ /* 0x0003e80000100a00 */
[----:B-1----:R-:W3:Y:S04]  /*2d010*/  LDL.LU.64 R26, [R1+0xc50] ;  /* 0x000c5000011a7983 */ /* 0x002ee80000300a00 */
[----:B------:R-:W3:Y:S04]  /*2d020*/  LDL.LU.64 R24, [R1+0xc48] ;  /* 0x000c480001187983 */ /* 0x000ee80000300a00 */
        /* <DEDUP_REMOVED lines=11> */
[----:B------:R-:W4:Y:S04]  /*2d0e0*/  LDL.LU R2, [R1+0xc44] ;  /* 0x000c440001027983 */ /* 0x000f280000300800 */
[----:B------:R-:W4:Y:S04]  /*2d0f0*/  LDL.LU R3, [R1+0xc40] ;  /* 0x000c400001037983 */ /* 0x000f280000300800 */
[----:B------:R-:W-:Y:S01]  /*2d100*/  STL.64 [R1+0xbe8], R10 ;  /* 0x000be80a01007387 */ /* 0x000fe20000100a00 */
[----:B---3--:R-:W-:Y:S03]  /*2d110*/  HMMA.1688.F32.TF32 R24, R4, R16, R24 ;  /* 0x000000100418723c */ /* 0x008fe60000081018 */
[----:B--2---:R1:W-:Y:S04]  /*2d120*/  STL.64 [R1+0xbe0], R8 ;  /* 0x000be00801007387 */ /* 0x0043e80000100a00 */
[----:B-1----:R-:W2:Y:S04]  /*2d130*/  LDL.LU R8, [R1+0x220] ;  /* 0x0002200001087983 */ /* 0x002ea80000300800 */
[----:B------:R-:W2:Y:S04]  /*2d140*/  LDL.LU R9, [R1+0x224] ;  /* 0x0002240001097983 */ /* 0x000ea80000300800 */
[----:B------:R-:W3:Y:S04]  /*2d150*/  LDL.LU R10, [R1+0x228] ;  /* 0x00022800010a7983 */ /* 0x000ee80000300800 */
[----:B------:R-:W3:Y:S01]  /*2d160*/  LDL.LU R11, [R1+0x22c] ;  /* 0x00022c00010b7983 */ /* 0x000ee20000300800 */
[----:B------:R-:W-:-:S02]  /*2d170*/  IMAD.MOV.U32 R15, RZ, RZ, R16 ;  /* 0x000000ffff0f7224 */ /* 0x000fc400078e0010 */
[----:B------:R-:W-:Y:S01]  /*2d180*/  IMAD.MOV.U32 R14, RZ, RZ, R17 ;  /* 0x000000ffff0e7224 */ /* 0x000fe200078e0011 */
[----:B---3--:R-:W-:Y:S04]  /*2d190*/  STL.64 [R1+0xc00], R10 ;  /* 0x000c000a01007387 */ /* 0x008fe80000100a00 */
[----:B--2---:R1:W-:Y:S04]  /*2d1a0*/  STL.64 [R1+0xbf8], R8 ;  /* 0x000bf80801007387 */ /* 0x0043e80000100a00 */
[----:B-1----:R-:W2:Y:S04]  /*2d1b0*/  LDL.LU R8, [R1+0x230] ;  /* 0x0002300001087983 */ /* 0x002ea80000300800 */
[----:B------:R-:W2:Y:S04]  /*2d1c0*/  LDL.LU R9, [R1+0x234] ;  /* 0x0002340001097983 */ /* 0x000ea80000300800 */
[----:B------:R-:W-:Y:S04]  /*2d1d0*/  STL.64 [R1+0x80], R24 ;  /* 0x0000801801007387 */ /* 0x000fe80000100a00 */
[----:B------:R1:W-:Y:S04]  /*2d1e0*/  STL.64 [R1+0x88], R26 ;  /* 0x0000881a01007387 */ /* 0x0003e80000100a00 */
[----:B-1----:R-:W3:Y:S04]  /*2d1f0*/  LDL.LU.64 R26, [R1+0xc38] ;  /* 0x000c3800011a7983 */ /* 0x002ee80000300a00 */
[----:B------:R-:W3:Y:S04]  /*2d200*/  LDL.LU.64 R24, [R1+0xc30] ;  /* 0x000c300001187983 */ /* 0x000ee80000300a00 */
[----:B------:R-:W2:Y:S04]  /*2d210*/  LDL.LU.64 R18, [R1+0xc28] ;  /* 0x000c280001127983 */ /* 0x000ea80000300a00 */
[----:B------:R-:W2:Y:S01]  /*2d220*/  LDL.LU.64 R16, [R1+0xc20] ;  /* 0x000c200001107983 */ /* 0x000ea20000300a00 */
[----:B----4-:R-:W-:Y:S01]  /*2d230*/  IMAD.MOV.U32 R10, RZ, RZ, R3 ;  /* 0x000000ffff0a7224 */ /* 0x010fe200078e0003 */
[----:B--2---:R-:W-:-:S15]  /*2d240*/  HMMA.1688.F32.TF32 R20, R4, R16, R20 ;  /* 0x000000100414723c */ /* 0x004fde0000081014 */
[----:B------:R-:W-:-:S04]  /*2d250*/  NOP ;  /* 0x0000000000007918 */ /* 0x000fc80000000000 */
[----:B------:R-:W-:Y:S04]  /*2d260*/  STL.64 [R1+0x70], R20 ;  /* 0x0000701401007387 */ /* 0x000fe80000100a00 */
[----:B------:R1:W-:Y:S01]  /*2d270*/  STL [R1+0x78], R22 ;  /* 0x0000781601007387 */ /* 0x0003e20000100800 */
[----:B------:R-:W-:-:S03]  /*2d280*/  IMAD.MOV.U32 R3, RZ, RZ, R23 ;  /* 0x000000ffff037224 */ /* 0x000fc600078e0017 */
[----:B-1----:R-:W2:Y:S04]  /*2d290*/  LDL.LU.64 R22, [R1+0xc18] ;  /* 0x000c180001167983 */ /* 0x002ea80000300a00 */
[----:B------:R-:W3:Y:S02]  /*2d2a0*/  LDL.LU.64 R20, [R1+0xc10] ;  /* 0x000c100001147983 */ /* 0x000ee40000300a00 */
[----:B---3--:R-:W-:Y:S02]  /*2d2b0*/  HMMA.1688.F32.TF32 R4, R4, R20, R24 ;  /* 0x000000140404723c */ /* 0x008fe40000081018 */
[----:B------:R-:W3:Y:S04]  /*2d2c0*/  LDL.LU R27, [R1+0xc08] ;  /* 0x000c0800011b7983 */ /* 0x000ee80000300800 */
[----:B------:R-:W-:Y:S04]  /*2d2d0*/  LDS R24, [R0+UR9+0x1c300] ;  /* 0x01c3000900187984 */ /* 0x000fe80008000800 */
[----:B------:R-:W-:Y:S01]  /*2d2e0*/  LDS R26, [R0+UR9+0x1d300] ;  /* 0x01d30009001a7984 */ /* 0x000fe20008000800 */
[----:B------:R-:W-:-:S08]  /*2d2f0*/  IMAD.MOV.U32 R11, RZ, RZ, R2 ;  /* 0x000000ffff0b7224 */ /* 0x000fd000078e0002 */
[----:B------:R1:W-:Y:S02]  /*2d300*/  STL.64 [R1+0x60], R4 ;  /* 0x0000600401007387 */ /* 0x0003e40000100a00 */
[----:B-1----:R-:W-:Y:S02]  /*2d310*/  IMAD.MOV.U32 R4, RZ, RZ, R15 ;  /* 0x000000ffff047224 */ /* 0x002fe400078e000f */
[----:B------:R-:W-:Y:S01]  /*2d320*/  IMAD.MOV.U32 R5, RZ, RZ, R14 ;  /* 0x000000ffff057224 */ /* 0x000fe200078e000e */
[----:B------:R-:W-:Y:S04]  /*2d330*/  STL [R1+0x68], R6 ;  /* 0x0000680601007387 */ /* 0x000fe80000100800 */
[----:B---3--:R-:W-:Y:S04]  /*2d340*/  LDS R25, [R27+UR9+0x1c300] ;  /* 0x01c300091b197984 */ /* 0x008fe80008000800 */
[----:B------:R-:W1:Y:S01]  /*2d350*/  LDS R27, [R27+UR9+0x1d300] ;  /* 0x01d300091b1b7984 */ /* 0x000e620008000800 */
[----:B------:R-:W-:-:S03]  /*2d360*/  IMAD.MOV.U32 R2, RZ, RZ, R7 ;  /* 0x000000ffff027224 */ /* 0x000fc600078e0007 */
[----:B------:R-:W-:Y:S01]  /*2d370*/  LDS R6, [R0+UR9+0x1f000] ;  /* 0x01f0000900067984 */ /* 0x000fe20008000800 */
[----:B-1----:R-:W-:Y:S03]  /*2d380*/  HMMA.1688.F32.TF32 R12, R24, R12, R8 ;  /* 0x0000000c180c723c */ /* 0x002fe60000081008 */
[----:B------:R-:W3:Y:S04]  /*2d390*/  LDL.LU.64 R10, [R1+0xc00] ;  /* 0x000c0000010a7983 */ /* 0x000ee80000300a00 */
[----:B------:R-:W3:-:S12]  /*2d3a0*/  LDL.LU.64 R8, [R1+0xbf8] ;  /* 0x000bf80001087983 */ /* 0x000ed80000300a00 */
[----:B------:R1:W-:Y:S04]  /*2d3b0*/  STL.64 [R1+0x250], R12 ;  /* 0x0002500c01007387 */ /* 0x0003e80000100a00 */
[----:B------:R3:W-:Y:S04]  /*2d3c0*/  STL.64 [R1+0x258], R14 ;  /* 0x0002580e01007387 */ /* 0x0007e80000100a00 */
[----:B-1----:R-:W3:Y:S02]  /*2d3d0*/  LDL.LU.64 R12, [R1+0xbf0] ;  /* 0x000bf000010c7983 */ /* 0x002ee40000300a00 */
[----:B---3--:R-:W-:Y:S02]  /*2d3e0*/  HMMA.1688.F32.TF32 R12, R24, R12, R8 ;  /* 0x0000000c180c723c */ /* 0x008fe40000081008 */
[----:B------:R-:W3:Y:S04]  /*2d3f0*/  LDL.LU.64 R10, [R1+0xbe8] ;  /* 0x000be800010a7983 */ /* 0x000ee80000300a00 */
[----:B------:R-:W3:-:S13]  /*2d400*/  LDL.LU.64 R8, [R1+0xbe0] ;  /* 0x000be00001087983 */ /* 0x000eda0000300a00 */
        /* <DEDUP_REMOVED lines=15> */
[----:B------:R-:W3:Y:S04]  /*2d500*/  LDL.LU.64 R12, [R1+0xba8] ;  /* 0x000ba800010c7983 */ /* 0x000ee80000300a00 */
[----:B------:R-:W4:Y:S01]  /*2d510*/  LDL.LU.64 R10, [R1+0xba0] ;  /* 0x000ba000010a7983 */ /* 0x000f220000300a00 */
[----:B---3--:R-:W-:Y:S03]  /*2d520*/  HMMA.1688.F32.TF32 R12, R24, R8, R12 ;  /* 0x00000008180c723c */ /* 0x008fe6000008100c */
[----:B------:R-:W4:-:S15]  /*2d530*/  LDL.LU.64 R8, [R1+0xb98] ;  /* 0x000b980001087983 */ /* 0x000f1e0000300a00 */
[----:B------:R-:W-:Y:S01]  /*2d540*/  NOP ;  /* 0x0000000000007918 */ /* 0x000fe20000000000 */
[----:B------:R-:W-:Y:S04]  /*2d550*/  STL.64 [R1+0x200], R12 ;  /* 0x0002000c01007387 */ /* 0x000fe80000100a00 */
[----:B------:R1:W-:Y:S04]  /*2d560*/  STL.64 [R1+0x208], R14 ;  /* 0x0002080e01007387 */ /* 0x0003e80000100a00 */
[----:B------:R-:W-:Y:S04]  /*2d570*/  LDS R14, [R0+UR9+0x1f200] ;  /* 0x01f20009000e7984 */ /* 0x000fe80008000800 */
[----:B------:R-:W-:Y:S01]  /*2d580*/  LDS R12, [R0+UR9+0x1e200] ;  /* 0x01e20009000c7984 */ /* 0x000fe20008000800 */
[----:B-1----:R-:W-:-:S05]  /*2d590*/  LOP3.LUT R15, R0, 0x20, RZ, 0x3c, !PT ;  /* 0x00000020000f7812 */ /* 0x002fca00078e3cff */
[----:B------:R-:W1:Y:S04]  /*2d5a0*/  LDS R7, [R15+UR9+0x1f000] ;  /* 0x01f000090f077984 */ /* 0x000e680008000800 */
[----:B------:R-:W-:Y:S01]  /*2d5b0*/  LDS R13, [R15+UR9+0x1e200] ;  /* 0x01e200090f0d7984 */ /* 0x000fe20008000800 */
[----:B----4-:R-:W-:Y:S03]  /*2d5c0*/  HMMA.1688.F32.TF32 R8, R24, R4, R8 ;  /* 0x000000041808723c */ /* 0x010fe60000081008 */
[----:B------:R-:W-:Y:S04]  /*2d5d0*/  LDS R4, [R0+UR9+0x1e000] ;  /* 0x01e0000900047984 */ /* 0x000fe80008000800 */
[----:B------:R-:W3:-:S12]  /*2d5e0*/  LDS R5, [R15+UR9+0x1e000] ;  /* 0x01e000090f057984 */ /* 0x000ed80008000800 */
[----:B------:R-:W-:Y:S04]  /*2d5f0*/  STL.64 [R1+0x210], R8 ;  /* 0x0002100801007387 */ /* 0x000fe80000100a00 */
[----:B------:R-:W-:Y:S04]  /*2d600*/  STL.64 [R1+0x218], R10 ;  /* 0x0002180a01007387 */ /* 0x000fe80000100a00 */
[----:B------:R-:W-:Y:S04]  /*2d610*/  LDS R10, [R0+UR9+0x1f100] ;  /* 0x01f10009000a7984 */ /* 0x000fe80008000800 */
[----:B------:R-:W4:Y:S04]  /*2d620*/  LDS R11, [R15+UR9+0x1f100] ;  /* 0x01f100090f0b7984 */ /* 0x000f280008000800 */
[----:B------:R-:W-:Y:S04]  /*2d630*/  LDS R8, [R0+UR9+0x1e100] ;  /* 0x01e1000900087984 */ /* 0x000fe80008000800 */
[----:B------:R-:W2:Y:S04]  /*2d640*/  LDS R9, [R15+UR9+0x1e100] ;  /* 0x01e100090f097984 */ /* 0x000ea80008000800 */
[----:B------:R-:W2:Y:S04]  /*2d650*/  LDS R15, [R15+UR9+0x1f200] ;  /* 0x01f200090f0f7984 */ /* 0x000ea80008000800 */
[----:B-1----:R-:W-:Y:S04]  /*2d660*/  STL.64 [R1+0xb68], R6 ;  /* 0x000b680601007387 */ /* 0x002fe80000100a00 */
[----:B---3--:R1:W-:Y:S04]  /*2d670*/  STL.64 [R1+0xb60], R4 ;  /* 0x000b600401007387 */ /* 0x0083e80000100a00 */
[----:B-1----:R-:W3:Y:S04]  /*2d680*/  LDL.LU R4, [R1+0x1f0] ;  /* 0x0001f00001047983 */ /* 0x002ee80000300800 */
[----:B------:R-:W3:Y:S04]  /*2d690*/  LDL.LU R5, [R1+0x1f4] ;  /* 0x0001f40001057983 */ /* 0x000ee80000300800 */
[----:B------:R-:W3:Y:S04]  /*2d6a0*/  LDL.LU R6, [R1+0x1f8] ;  /* 0x0001f80001067983 */ /* 0x000ee80000300800 */
[----:B------:R-:W3:Y:S04]  /*2d6b0*/  LDL.LU R7, [R1+0x1fc] ;  /* 0x0001fc0001077983 */ /* 0x000ee80000300800 */
[----:B----4-:R-:W-:Y:S04]  /*2d6c0*/  STL.64 [R1+0xae0], R10 ;  /* 0x000ae00a01007387 */ /* 0x010fe80000100a00 */
[----:B--2---:R-:W-:Y:S04]  /*2d6d0*/  STL.64 [R1+0xad8], R8 ;  /* 0x000ad80801007387 */ /* 0x004fe80000100a00 */
[----:B------:R1:W-:Y:S04]  /*2d6e0*/  STL.64 [R1+0xa58], R14 ;  /* 0x000a580e01007387 */ /* 0x0003e80000100a00 */
[----:B------:R2:W-:Y:S01]  /*2d6f0*/  STL.64 [R1+0xa50], R12 ;  /* 0x000a500c01007387 */ /* 0x0005e20000100a00 */
[----:B-1----:R-:W-:-:S02]  /*2d700*/  IMAD.MOV.U32 R14, RZ, RZ, R28 ;  /* 0x000000ffff0e7224 */ /* 0x002fc400078e001c */
[----:B--2---:R-:W-:Y:S02]  /*2d710*/  IMAD.MOV.U32 R12, RZ, RZ, R18 ;  /* 0x000000ffff0c7224 */ /* 0x004fe400078e0012 */
[----:B------:R-:W-:Y:S01]  /*2d720*/  IMAD.MOV.U32 R15, RZ, RZ, R29 ;  /* 0x000000ffff0f7224 */ /* 0x000fe200078e001d */
[----:B------:R-:W2:Y:S01]  /*2d730*/  LDL.LU R18, [R1+0xb94] ;  /* 0x000b940001127983 */ /* 0x000ea20000300800 */
[----:B------:R-:W-:-:S03]  /*2d740*/  IMAD.MOV.U32 R13, RZ, RZ, R19 ;  /* 0x000000ffff0d7224 */ /* 0x000fc600078e0013 */
[----:B------:R-:W2:Y:S04]  /*2d750*/  LDL.LU R19, [R1+0xb90] ;  /* 0x000b900001137983 */ /* 0x000ea80000300800 */
[----:B------:R-:W4:Y:S04]  /*2d760*/  LDL.LU R28, [R1+0xb8c] ;  /* 0x000b8c00011c7983 */ /* 0x000f280000300800 */
[----:B------:R-:W2:Y:S04]  /*2d770*/  LDL.LU R29, [R1+0xb88] ;  /* 0x000b8800011d7983 */ /* 0x000ea80000300800 */
[----:B------:R-:W-:Y:S04]  /*2d780*/  STL.64 [R1+0xa70], R14 ;  /* 0x000a700e01007387 */ /* 0x000fe80000100a00 */
[----:B------:R1:W-:Y:S04]  /*2d790*/  STL.64 [R1+0xa68], R12 ;  /* 0x000a680c01007387 */ /* 0x0003e80000100a00 */
[----:B-1----:R-:W2:Y:S04]  /*2d7a0*/  LDL.LU R12, [R1+0x110] ;  /* 0x00011000010c7983 */ /* 0x002ea80000300800 */
[----:B------:R-:W2:Y:S01]  /*2d7b0*/  LDL.LU R13, [R1+0x114] ;  /* 0x00011400010d7983 */ /* 0x000ea20000300800 */
[----:B------:R-:W-:-:S02]  /*2d7c0*/  IMAD.MOV.U32 R14, RZ, RZ, R23 ;  /* 0x000000ffff0e7224 */ /* 0x000fc400078e0017 */
[----:B------:R-:W-:Y:S01]  /*2d7d0*/  IMAD.MOV.U32 R15, RZ, RZ, R22 ;  /* 0x000000ffff0f7224 */ /* 0x000fe200078e0016 */
[----:B------:R-:W2:Y:S04]  /*2d7e0*/  LDL.LU R23, [R1+0xb84] ;  /* 0x000b840001177983 */ /* 0x000ea80000300800 */
[----:B------:R-:W2:Y:S04]  /*2d7f0*/  LDL.LU R22, [R1+0xb80] ;  /* 0x000b800001167983 */ /* 0x000ea80000300800 */
[----:B------:R4:W-:Y:S01]  /*2d800*/  STL.64 [R1+0xa80], R14 ;  /* 0x000a800e01007387 */ /* 0x0009e20000100a00 */
[----:B---3--:R-:W-:-:S15]  /*2d810*/  HMMA.1688.F32.TF32 R4, R24, R16, R4 ;  /* 0x000000101804723c */ /* 0x008fde0000081004 */
[----:B------:R-:W-:-:S04]  /*2d820*/  NOP ;  /* 0x0000000000007918 */ /* 0x000fc80000000000 */
[----:B------:R-:W-:Y:S02]  /*2d830*/  IMAD.MOV.U32 R17, RZ, RZ, R6 ;  /* 0x000000ffff117224 */ /* 0x000fe400078e0006 */
[----:B----4-:R-:W-:Y:S02]  /*2d840*/  IMAD.MOV.U32 R15, RZ, RZ, R28 ;  /* 0x000000ffff0f7224 */ /* 0x010fe400078e001c */
[----:B--2---:R-:W-:Y:S02]  /*2d850*/  IMAD.MOV.U32 R14, RZ, RZ, R29 ;  /* 0x000000ffff0e7224 */ /* 0x004fe400078e001d */
[----:B------:R-:W-:Y:S02]  /*2d860*/  IMAD.MOV.U32 R28, RZ, RZ, R4 ;  /* 0x000000ffff1c7224 */ /* 0x000fe400078e0004 */
[----:B------:R-:W-:Y:S02]  /*2d870*/  IMAD.MOV.U32 R29, RZ, RZ, R5 ;  /* 0x000000ffff1d7224 */ /* 0x000fe400078e0005 */
[----:B------:R-:W-:Y:S01]  /*2d880*/  IMAD.MOV.U32 R16, RZ, RZ, R7 ;  /* 0x000000ffff107224 */ /* 0x000fe200078e0007 */
[----:B------:R-:W-:Y:S04]  /*2d890*/  STL.64 [R1+0xa78], R12 ;  /* 0x000a780c01007387 */ /* 0x000fe80000100a00 */
[----:B------:R-:W-:Y:S04]  /*2d8a0*/  STL.64 [R1+0xb58], R14 ;  /* 0x000b580e01007387 */ /* 0x000fe80000100a00 */
[----:B------:R-:W2:Y:S04]  /*2d8b0*/  LDL.LU R4, [R1+0x1e0] ;  /* 0x0001e00001047983 */ /* 0x000ea80000300800 */
[----:B------:R-:W2:Y:S04]  /*2d8c0*/  LDL.LU R5, [R1+0x1e4] ;  /* 0x0001e40001057983 */ /* 0x000ea80000300800 */
[----:B------:R-:W2:Y:S04]  /*2d8d0*/  LDL.LU R6, [R1+0x1e8] ;  /* 0x0001e80001067983 */ /* 0x000ea80000300800 */
[----:B------:R-:W2:Y:S04]  /*2d8e0*/  LDL.LU R7, [R1+0x1ec] ;  /* 0x0001ec0001077983 */ /* 0x000ea80000300800 */
[----:B------:R-:W-:Y:S04]  /*2d8f0*/  STL.64 [R1+0xb08], R18 ;  /* 0x000b081201007387 */ /* 0x000fe80000100a00 */
[----:B------:R1:W-:Y:S04]  /*2d900*/  STL.64 [R1+0xb00], R16 ;  /* 0x000b001001007387 */ /* 0x0003e80000100a00 */
[----:B-1----:R-:W3:Y:S01]  /*2d910*/  LDL.LU R16, [R1+0x180] ;  /* 0x0001800001107983 */ /* 0x002ee20000300800 */
[----:B------:R-:W-:-:S03]  /*2d920*/  IMAD.MOV.U32 R17, RZ, RZ, R22 ;  /* 0x000000ffff117224 */ /* 0x000fc600078e0016 */
[----:B------:R-:W4:Y:S04]  /*2d930*/  LDL.LU R22, [R1+0xb7c] ;  /* 0x000b7c0001167983 */ /* 0x000f280000300800 */
[----:B------:R-:W2:Y:S01]  /*2d940*/  LDL.LU R18, [R1+0x188] ;  /* 0x0001880001127983 */ /* 0x000ea20000300800 */
[----:B------:R-:W-:-:S03]  /*2d950*/  IMAD.MOV.U32 R19, RZ, RZ, R23 ;  /* 0x000000ffff137224 */ /* 0x000fc600078e0017 */
[----:B------:R-:W2:Y:S04]  /*2d960*/  LDL.LU R23, [R1+0xb78] ;  /* 0x000b780001177983 */ /* 0x000ea80000300800 */
[----:B------:R-:W2:Y:S04]  /*2d970*/  LDL.LU R8, [R1+0x1b0] ;  /* 0x0001b00001087983 */ /* 0x000ea80000300800 */
[----:B------:R-:W2:Y:S04]  /*2d980*/  LDL.LU R9, [R1+0x1b4] ;  /* 0x0001b40001097983 */ /* 0x000ea80000300800 */
[----:B------:R-:W2:Y:S01]  /*2d990*/  LDL.LU R10, [R1+0x1b8] ;  /* 0x0001b800010a7983 */ /* 0x000ea20000300800 */
[----:B----4-:R-:W-:-:S03]  /*2d9a0*/  IMAD.MOV.U32 R11, RZ, RZ, R22 ;  /* 0x000000ffff0b7224 */ /* 0x010fc600078e0016 */
[----:B------:R-:W4:Y:S04]  /*2d9b0*/  LDL.LU R22, [R1+0xb74] ;  /* 0x000b740001167983 */ /* 0x000f280000300800 */
[----:B------:R-:W3:Y:S04]  /*2d9c0*/  LDL.LU R12, [R1+0x1d0] ;  /* 0x0001d000010c7983 */ /* 0x000ee80000300800 */
[----:B------:R-:W3:Y:S04]  /*2d9d0*/  LDL.LU R13, [R1+0x1d4] ;  /* 0x0001d400010d7983 */ /* 0x000ee80000300800 */
[----:B------:R-:W3:Y:S04]  /*2d9e0*/  LDL.LU R14, [R1+0x1d8] ;  /* 0x0001d800010e7983 */ /* 0x000ee80000300800 */
[----:B------:R-:W3:Y:S04]  /*2d9f0*/  LDL.LU R15, [R1+0x1dc] ;  /* 0x0001dc00010f7983 */ /* 0x000ee80000300800 */
[----:B--2---:R1:W-:Y:S04]  /*2da00*/  STL.64 [R1+0xb40], R10 ;  /* 0x000b400a01007387 */ /* 0x0043e80000100a00 */
[----:B------:R-:W-:Y:S04]  /*2da10*/  STL.64 [R1+0xb38], R8 ;  /* 0x000b380801007387 */ /* 0x000fe80000100a00 */
[----:B-1----:R-:W2:Y:S04]  /*2da20*/  LDL.64 R10, [R1+0x48] ;  /* 0x00004800010a7983 */ /* 0x002ea80000100a00 */
[----:B--2---:R1:W-:Y:S04]  /*2da30*/  STL.64 [R1+0xb50], R10 ;  /* 0x000b500a01007387 */ /* 0x0043e80000100a00 */
[----:B-1----:R-:W2:Y:S04]  /*2da40*/  LDL.64 R10, [R1+0x58] ;  /* 0x00005800010a7983 */ /* 0x002ea80000100a00 */
[----:B------:R1:W-:Y:S04]  /*2da50*/  STL.64 [R1+0xb18], R18 ;  /* 0x000b181201007387 */ /* 0x0003e80000100a00 */
[----:B---3--:R3:W-:Y:S04]  /*2da60*/  STL.64 [R1+0xb10], R16 ;  /* 0x000b101001007387 */ /* 0x0087e80000100a00 */
[----:B-1----:R-:W2:Y:S04]  /*2da70*/  LDL R18, [R1+0x18] ;  /* 0x0000180001127983 */ /* 0x002ea80000100800 */
[----:B------:R-:W2:Y:S01]  /*2da80*/  LDL R19, [R1+0x1c] ;  /* 0x00001c0001137983 */ /* 0x000ea20000100800 */
[----:B---3--:R-:W-:Y:S01]  /*2da90*/  IMAD.MOV.U32 R16, RZ, RZ, R23 ;  /* 0x000000ffff107224 */ /* 0x008fe200078e0017 */
[----:B------:R-:W-:Y:S02]  /*2daa0*/  HMMA.1688.F32.TF32 R24, R24, R20, R4 ;  /* 0x000000141818723c */ /* 0x000fe40000081004 */
[----:B--2---:R1:W-:Y:S04]  /*2dab0*/  STL.64 [R1+0xb48], R18 ;  /* 0x000b481201007387 */ /* 0x0043e80000100a00 */
[----:B------:R-:W4:Y:S04]  /*2dac0*/  LDL.LU R23, [R1+0xb70] ;  /* 0x000b700001177983 */ /* 0x000f280000300800 */
[----:B------:R-:W2:Y:S04]  /*2dad0*/  LDL.LU R17, [R1+0x1c4] ;  /* 0x0001c40001117983 */ /* 0x000ea80000300800 */
[----:B-1----:R-:W2:Y:S04]  /*2dae0*/  LDL.LU R18, [R1+0x1c8] ;  /* 0x0001c80001127983 */ /* 0x002ea80000300800 */
[----:B------:R-:W2:Y:S04]  /*2daf0*/  LDL.LU R19, [R1+0x1cc] ;  /* 0x0001cc0001137983 */ /* 0x000ea80000300800 */
[----:B------:R-:W-:Y:S04]  /*2db00*/  STL [R1+0x9cc], R29 ;  /* 0x0009cc1d01007387 */ /* 0x000fe80000100800 */
[----:B------:R-:W-:Y:S04]  /*2db10*/  STL [R1+0x9c8], R28 ;  /* 0x0009c81c01007387 */ /* 0x000fe80000100800 */
[----:B------:R-:W3:Y:S04]  /*2db20*/  LDL.LU.64 R6, [R1+0xb68] ;  /* 0x000b680001067983 */ /* 0x000ee80000300a00 */
[----:B------:R-:W3:Y:S04]  /*2db30*/  LDL.LU.64 R4, [R1+0xb60] ;  /* 0x000b600001047983 */ /* 0x000ee80000300a00 */
[----:B----4-:R1:W-:Y:S04]  /*2db40*/  STL.64 [R1+0xae8], R22 ;  /* 0x000ae81601007387 */ /* 0x0103e80000100a00 */
[----:B------:R-:W4:Y:S04]  /*2db50*/  LDL.LU R20, [R1+0x1a0] ;  /* 0x0001a00001147983 */ /* 0x000f280000300800 */
[----:B------:R-:W4:Y:S04]  /*2db60*/  LDL.LU R21, [R1+0x1a4] ;  /* 0x0001a40001157983 */ /* 0x000f280000300800 */
[----:B-1----:R-:W2:Y:S04]  /*2db70*/  LDL.LU R22, [R1+0x1a8] ;  /* 0x0001a80001167983 */ /* 0x002ea80000300800 */
[----:B------:R-:W2:Y:S01]  /*2db80*/  LDL.LU R23, [R1+0x1ac] ;  /* 0x0001ac0001177983 */ /* 0x000ea20000300800 */
[----:B---3--:R-:W-:Y:S03]  /*2db90*/  HMMA.1688.F32.TF32 R12, R4, R10, R12 ;  /* 0x0000000a040c723c */ /* 0x008fe6000008100c */
[----:B--2---:R1:W-:Y:S04]  /*2dba0*/  STL.64 [R1+0xb30], R22 ;  /* 0x000b301601007387 */ /* 0x0043e80000100a00 */
[----:B----4-:R-:W-:Y:S04]  /*2dbb0*/  STL.64 [R1+0xb28], R20 ;  /* 0x000b281401007387 */ /* 0x010fe80000100a00 */
[----:B-1----:R-:W2:Y:S04]  /*2dbc0*/  LDL.64 R22, [R1+0x38] ;  /* 0x0000380001167983 */ /* 0x002ea80000100a00 */
[----:B------:R1:W-:Y:S04]  /*2dbd0*/  STL.64 [R1+0x938], R26 ;  /* 0x0009381a01007387 */ /* 0x0003e80000100a00 */
[----:B------:R3:W-:Y:S04]  /*2dbe0*/  STL.64 [R1+0x930], R24 ;  /* 0x0009301801007387 */ /* 0x0007e80000100a00 */
[----:B-1----:R-:W4:Y:S04]  /*2dbf0*/  LDL.LU R26, [R1+0x8] ;  /* 0x00000800011a7983 */ /* 0x002f280000300800 */
[----:B------:R-:W4:Y:S04]  /*2dc00*/  LDL.LU R27, [R1+0xc] ;  /* 0x00000c00011b7983 */ /* 0x000f280000300800 */
[----:B----4-:R1:W-:Y:S04]  /*2dc10*/  STL.64 [R1+0xb20], R26 ;  /* 0x000b201a01007387 */ /* 0x0103e80000100a00 */
[----:B---3--:R-:W3:Y:S04]  /*2dc20*/  LDL.LU R24, [R1+0x190] ;  /* 0x0001900001187983 */ /* 0x008ee80000300800 */
[----:B------:R-:W3:Y:S04]  /*2dc30*/  LDL.LU R25, [R1+0x194] ;  /* 0x0001940001197983 */ /* 0x000ee80000300800 */
[----:B-1----:R-:W3:Y:S04]  /*2dc40*/  LDL.LU R26, [R1+0x198] ;  /* 0x00019800011a7983 */ /* 0x002ee80000300800 */
[----:B------:R-:W3:Y:S04]  /*2dc50*/  LDL.LU R27, [R1+0x19c] ;  /* 0x00019c00011b7983 */ /* 0x000ee80000300800 */
[----:B------:R1:W-:Y:S04]  /*2dc60*/  STL.64 [R1+0x270], R12 ;  /* 0x0002700c01007387 */ /* 0x0003e80000100a00 */
[----:B------:R4:W-:Y:S01]  /*2dc70*/  STL.64 [R1+0x278], R14 ;  /* 0x0002780e01007387 */ /* 0x0009e20000100a00 */
[----:B-1----:R-:W-:-:S03]  /*2dc80*/  IMAD.MOV.U32 R13, RZ, RZ, R10 ;  /* 0x000000ffff0d7224 */ /* 0x002fc600078e000a */
[----:B----4-:R-:W4:Y:S01]  /*2dc90*/  LDL.LU.64 R14, [R1+0xb58] ;  /* 0x000b5800010e7983 */ /* 0x010f220000300a00 */
[----:B------:R-:W-:-:S03]  /*2dca0*/  IMAD.MOV.U32 R12, RZ, RZ, R11 ;  /* 0x000000ffff0c7224 */ /* 0x000fc600078e000b */
[----:B------:R-:W2:Y:S02]  /*2dcb0*/  LDL.LU.64 R10, [R1+0xb50] ;  /* 0x000b5000010a7983 */ /* 0x000ea40000300a00 */
[----:B--2---:R-:W-:-:S15]  /*2dcc0*/  HMMA.1688.F32.TF32 R16, R4, R10, R16 ;  /* 0x0000000a0410723c */ /* 0x004fde0000081010 */
[----:B------:R-:W-:-:S04]  /*2dcd0*/  NOP ;  /* 0x0000000000007918 */ /* 0x000fc80000000000 */
[----:B------:R1:W-:Y:S04]  /*2dce0*/  STL.64 [R1+0x260], R16 ;  /* 0x0002601001007387 */ /* 0x0003e80000100a00 */
[----:B------:R2:W-:Y:S01]  /*2dcf0*/  STL.64 [R1+0x268], R18 ;  /* 0x0002681201007387 */ /* 0x0005e20000100a00 */
[----:B-1----:R-:W-:-:S03]  /*2dd00*/  IMAD.MOV.U32 R17, RZ, RZ, R10 ;  /* 0x000000ffff117224 */ /* 0x002fc600078e000a */
[----:B--2---:R-:W3:Y:S01]  /*2dd10*/  LDL.LU.64 R18, [R1+0xb48] ;  /* 0x000b480001127983 */ /* 0x004ee20000300a00 */
[----:B------:R-:W-:-:S03]  /*2dd20*/  IMAD.MOV.U32 R16, RZ, RZ, R11 ;  /* 0x000000ffff107224 */ /* 0x000fc600078e000b */
        /* <DEDUP_REMOVED lines=10> */
[----:B----4-:R1:W-:Y:S01]  /*2ddd0*/  STL.64 [R1+0xa90], R14 ;  /* 0x000a900e01007387 */ /* 0x0103e20000100a00 */
[----:B--2---:R-:W-:Y:S01]  /*2dde0*/  HMMA.1688.F32.TF32 R20, R4, R14, R20 ;  /* 0x0000000e0414723c */ /* 0x004fe20000081014 */
[----:B-1----:R-:W-:-:S02]  /*2ddf0*/  IMAD.MOV.U32 R15, RZ, RZ, R8 ;  /* 0x000000ffff0f7224 */ /* 0x002fc400078e0008 */
[----:B------:R-:W-:-:S15]  /*2de00*/  IMAD.MOV.U32 R14, RZ, RZ, R9 ;  /* 0x000000ffff0e7224 */ /* 0x000fde00078e0009 */
[----:B------:R-:W-:Y:S01]  /*2de10*/  NOP ;  /* 0x0000000000007918 */ /* 0x000fe20000000000 */
[----:B------:R1:W-:Y:S04]  /*2de20*/  STL.64 [R1+0x1d0], R20 ;  /* 0x0001d01401007387 */ /* 0x0003e80000100a00 */
[----:B------:R2:W-:Y:S04]  /*2de30*/  STL.64 [R1+0x1d8], R22 ;  /* 0x0001d81601007387 */ /* 0x0005e80000100a00 */
[----:B------:R-:W4:Y:S04]  /*2de40*/  LDL.LU R8, [R1+0x160] ;  /* 0x0001600001087983 */ /* 0x000f280000300800 */
[----:B------:R-:W4:Y:S04]  /*2de50*/  LDL.LU R9, [R1+0x164] ;  /* 0x0001640001097983 */ /* 0x000f280000300800 */
[----:B------:R-:W4:Y:S04]  /*2de60*/  LDL.LU R10, [R1+0x168] ;  /* 0x00016800010a7983 */ /* 0x000f280000300800 */
[----:B------:R-:W4:Y:S04]  /*2de70*/  LDL.LU R11, [R1+0x16c] ;  /* 0x00016c00010b7983 */ /* 0x000f280000300800 */
[----:B-1----:R-:W4:Y:S04]  /*2de80*/  LDL.LU R20, [R1+0x170] ;  /* 0x0001700001147983 */ /* 0x002f280000300800 */
[----:B------:R-:W4:Y:S04]  /*2de90*/  LDL.LU R21, [R1+0x174] ;  /* 0x0001740001157983 */ /* 0x000f280000300800 */
[----:B--2---:R-:W4:Y:S04]  /*2dea0*/  LDL.LU R22, [R1+0x178] ;  /* 0x0001780001167983 */ /* 0x004f280000300800 */
[----:B------:R-:W4:Y:S04]  /*2deb0*/  LDL.LU R23, [R1+0x17c] ;  /* 0x00017c0001177983 */ /* 0x000f280000300800 */
[----:B------:R1:W-:Y:S02]  /*2dec0*/  STL.64 [R1+0xaa8], R14 ;  /* 0x000aa80e01007387 */ /* 0x0003e40000100a00 */
[----:B-1----:R-:W-:-:S02]  /*2ded0*/  IMAD.MOV.U32 R14, RZ, RZ, R17 ;  /* 0x000000ffff0e7224 */ /* 0x002fc400078e0011 */
[----:B------:R-:W-:Y:S02]  /*2dee0*/  IMAD.MOV.U32 R15, RZ, RZ, R16 ;  /* 0x000000ffff0f7224 */ /* 0x000fe400078e0010 */
[----:B---3--:R-:W-:Y:S03]  /*2def0*/  HMMA.1688.F32.TF32 R16, R4, R18, R24 ;  /* 0x000000120410723c */ /* 0x008fe60000081018 */
[----:B------:R-:W-:Y:S04]  /*2df00*/  STL.64 [R1+0xac0], R14 ;  /* 0x000ac00e01007387 */ /* 0x000fe80000100a00 */
[----:B------:R-:W2:-:S12]  /*2df10*/  LDL.LU.64 R26, [R1+0xb20] ;  /* 0x000b2000011a7983 */ /* 0x000e980000300a00 */
        /* <DEDUP_REMOVED lines=9> */
[----:B------:R-:W3:Y:S04]  /*2dfb0*/  LDL.LU.64 R16, [R1+0xb00] ;  /* 0x000b000001107983 */ /* 0x000ee80000300a00 */
        /* <DEDUP_REMOVED lines=15> */
[----:B-1----:R-:W-:-:S03]  /*2e0b0*/  IMAD.MOV.U32 R26, RZ, RZ, R18 ;  /* 0x000000ffff1a7224 */ /* 0x002fc600078e0012 */
[----:B--2---:R-:W2:Y:S04]  /*2e0c0*/  LDL.LU R24, [R1+0x140] ;  /* 0x0001400001187983 */ /* 0x004ea80000300800 */
[----:B------:R-:W2:Y:S04]  /*2e0d0*/  LDL.LU R25, [R1+0x144] ;  /* 0x0001440001197983 */ /* 0x000ea80000300800 */
[----:B------:R-:W4:Y:S01]  /*2e0e0*/  LDL.LU R18, [R1+0xaf4] ;  /* 0x000af40001127983 */ /* 0x000f220000300800 */
[----:B------:R-:W-:-:S03]  /*2e0f0*/  IMAD.MOV.U32 R27, RZ, RZ, R19 ;  /* 0x000000ffff1b7224 */ /* 0x000fc600078e0013 */
        /* <DEDUP_REMOVED lines=15> */
[----:B------:R-:W2:Y:S04]  /*2e1f0*/  LDL.LU.64 R8, [R1+0xad8] ;  /* 0x000ad80001087983 */ /* 0x000ea80000300a00 */
[----:B------:R1:W-:Y:S04]  /*2e200*/  STL.64 [R1+0xa60], R22 ;  /* 0x000a601601007387 */ /* 0x0003e80000100a00 */
[----:B------:R-:W3:Y:S06]  /*2e210*/  LDL.LU R20, [R1+0xf0] ;  /* 0x0000f00001147983 */ /* 0x000eec0000300800 */
[----:B------:R-:W-:Y:S04]  /*2e220*/  STL.64 [R1+0x290], R4 ;  /* 0x0002900401007387 */ /* 0x000fe80000100a00 */
[----:B------:R4:W-:Y:S04]  /*2e230*/  STL.64 [R1+0x298], R6 ;  /* 0x0002980601007387 */ /* 0x0009e80000100a00 */
[----:B------:R-:W3:Y:S04]  /*2e240*/  LDL.LU R21, [R1+0xf4] ;  /* 0x0000f40001157983 */ /* 0x000ee80000300800 */
[----:B-1----:R-:W3:Y:S04]  /*2e250*/  LDL.LU R22, [R1+0xf8] ;  /* 0x0000f80001167983 */ /* 0x002ee80000300800 */
[----:B------:R-:W3:Y:S04]  /*2e260*/  LDL.LU R23, [R1+0xfc] ;  /* 0x0000fc0001177983 */ /* 0x000ee80000300800 */
[----:B----4-:R-:W4:Y:S01]  /*2e270*/  LDL.LU.64 R6, [R1+0x18] ;  /* 0x0000180001067983 */ /* 0x010f220000300a00 */
        /* <DEDUP_REMOVED lines=30> */
[----:B------:R-:W4:Y:S04]  /*2e460*/  LDL.LU.64 R12, [R1+0xa68] ;  /* 0x000a6800010c7983 */ /* 0x000f280000300a00 */
[----:B------:R1:W-:Y:S04]  /*2e470*/  STL.64 [R1+0xa08], R6 ;  /* 0x000a080601007387 */ /* 0x0003e80000100a00 */
[----:B--2---:R2:W-:Y:S04]  /*2e480*/  STL.64 [R1+0xa48], R26 ;  /* 0x000a481a01007387 */ /* 0x0045e80000100a00 */
[----:B------:R-:W2:Y:S01]  /*2e490*/  LDL.LU R4, [R1+0xa0] ;  /* 0x0000a00001047983 */ /* 0x000ea20000300800 */
[----:B----4-:R-:W-:-:S15]  /*2e4a0*/  HMMA.1688.F32.TF32 R12, R8, R26, R12 ;  /* 0x0000001a080c723c */ /* 0x010fde000008100c */
[----:B------:R-:W-:-:S04]  /*2e4b0*/  NOP ;  /* 0x0000000000007918 */ /* 0x000fc80000000000 */
[----:B------:R4:W-:Y:S04]  /*2e4c0*/  STL.64 [R1+0x140], R12 ;  /* 0x0001400c01007387 */ /* 0x0009e80000100a00 */
[----:B------:R2:W-:Y:S04]  /*2e4d0*/  STL.64 [R1+0x148], R14 ;  /* 0x0001480e01007387 */ /* 0x0005e80000100a00 */
[----:B------:R-:W3:Y:S04]  /*2e4e0*/  LDL.LU R5, [R1+0xa4] ;  /* 0x0000a40001057983 */ /* 0x000ee80000300800 */
[----:B-1----:R-:W3:Y:S04]  /*2e4f0*/  LDL.LU R6, [R1+0xa8] ;  /* 0x0000a80001067983 */ /* 0x002ee80000300800 */
[----:B------:R-:W3:Y:S04]  /*2e500*/  LDL.LU R7, [R1+0xac] ;  /* 0x0000ac0001077983 */ /* 0x000ee80000300800 */
[----:B------:R-:W3:Y:S04]  /*2e510*/  LDL.LU R24, [R1+0xd0] ;  /* 0x0000d00001187983 */ /* 0x000ee80000300800 */
[----:B------:R-:W3:Y:S04]  /*2e520*/  LDL.LU R25, [R1+0xd4] ;  /* 0x0000d40001197983 */ /* 0x000ee80000300800 */
[----:B--2---:R-:W2:Y:S04]  /*2e530*/  LDL.LU R26, [R1+0xd8] ;  /* 0x0000d800011a7983 */ /* 0x004ea80000300800 */
[----:B------:R-:W2:Y:S04]  /*2e540*/  LDL.LU R27, [R1+0xdc] ;  /* 0x0000dc00011b7983 */ /* 0x000ea80000300800 */
[----:B----4-:R-:W4:Y:S04]  /*2e550*/  LDL.LU R12, [R1+0xe0] ;  /* 0x0000e000010c7983 */ /* 0x010f280000300800 */
[----:B------:R-:W4:Y:S04]  /*2e560*/  LDL.LU R13, [R1+0xe4] ;  /* 0x0000e400010d7983 */ /* 0x000f280000300800 */
[----:B------:R-:W4:Y:S04]  /*2e570*/  LDL.LU R14, [R1+0xe8] ;  /* 0x0000e800010e7983 */ /* 0x000f280000300800 */
[----:B------:R-:W4:Y:S01]  /*2e580*/  LDL.LU R15, [R1+0xec] ;  /* 0x0000ec00010f7983 */ /* 0x000f220000300800 */
[C---:B---3--:R-:W-:Y:S03]  /*2e590*/  HMMA.1688.F32.TF32 R20, R8.reuse, R18, R20 ;  /* 0x000000120814723c */ /* 0x048fe60000081014 */
[----:B------:R1:W-:Y:S04]  /*2e5a0*/  STL.64 [R1+0xa18], R6 ;  /* 0x000a180601007387 */ /* 0x0003e80000100a00 */
[----:B------:R-:W-:Y:S04]  /*2e5b0*/  STL.64 [R1+0xa10], R4 ;  /* 0x000a100401007387 */ /* 0x000fe80000100a00 */
[----:B-1----:R-:W3:Y:S04]  /*2e5c0*/  LDL.LU.64 R6, [R1+0x38] ;  /* 0x0000380001067983 */ /* 0x002ee80000300a00 */
[----:B---3--:R1:W-:Y:S04]  /*2e5d0*/  STL.64 [R1+0xa30], R6 ;  /* 0x000a300601007387 */ /* 0x0083e80000100a00 */
[----:B-1----:R-:W3:Y:S04]  /*2e5e0*/  LDL.LU.64 R6, [R1+0x48] ;  /* 0x0000480001067983 */ /* 0x002ee80000300a00 */
[----:B------:R-:W-:Y:S04]  /*2e5f0*/  STL.64 [R1+0x130], R20 ;  /* 0x0001301401007387 */ /* 0x000fe80000100a00 */
[----:B------:R1:W-:Y:S04]  /*2e600*/  STL.64 [R1+0x138], R22 ;  /* 0x0001381601007387 */ /* 0x0003e80000100a00 */
[----:B-1----:R-:W4:Y:S04]  /*2e610*/  LDL.LU.64 R22, [R1+0xa60] ;  /* 0x000a600001167983 */ /* 0x002f280000300a00 */
        /* <DEDUP_REMOVED lines=12> */
[----:B----4-:R-:W-:Y:S03]  /*2e6e0*/  HMMA.1688.F32.TF32 R8, R8, R22, R12 ;  /* 0x000000160808723c */ /* 0x010fe6000008100c */
        /* <DEDUP_REMOVED lines=16> */
[----:B-1----:R-:W4:Y:S01]  /*2e7f0*/  LDL.LU.64 R10, [R1+0x58] ;  /* 0x00005800010a7983 */ /* 0x002f220000300a00 */
[----:B---3--:R-:W-:Y:S01]  /*2e800*/  IMAD.MOV.U32 R28, RZ, RZ, R6 ;  /* 0x000000ffff1c7224 */ /* 0x008fe200078e0006 */
[C---:B--2---:R-:W-:Y:S08]  /*2e810*/  HMMA.1688.F32.TF32 R16, R12.reuse, R6, R16 ;  /* 0x000000060c10723c */ /* 0x044ff00000081010 */
[----:B----4-:R-:W-:Y:S01]  /*2e820*/  HMMA.1688.F32.TF32 R24, R12, R10, R24 ;  /* 0x0000000a0c18723c */ /* 0x010fe20000081018 */
[----:B------:R-:W-:-:S15]  /*2e830*/  IMAD.MOV.U32 R9, RZ, RZ, R11 ;  /* 0x000000ffff097224 */ /* 0x000fde00078e000b */
[----:B------:R-:W-:-:S03]  /*2e840*/  NOP ;  /* 0x0000000000007918 */ /* 0x000fc60000000000 */
[----:B------:R1:W-:Y:S04]  /*2e850*/  STL.64 [R1+0x120], R24 ;  /* 0x0001201801007387 */ /* 0x0003e80000100a00 */
[----:B------:R2:W-:Y:S01]  /*2e860*/  STL.64 [R1+0x128], R26 ;  /* 0x0001281a01007387 */ /* 0x0005e20000100a00 */
[----:B-1----:R-:W-:-:S03]  /*2e870*/  IMAD.MOV.U32 R24, RZ, RZ, R10 ;  /* 0x000000ffff187224 */ /* 0x002fc600078e000a */
[----:B--2---:R-:W2:Y:S04]  /*2e880*/  LDL.LU.64 R26, [R1+0xa48] ;  /* 0x000a4800011a7983 */ /* 0x004ea80000300a00 */
[----:B------:R-:W-:Y:S04]  /*2e890*/  STL [R1+0x9d4], R9 ;  /* 0x0009d40901007387 */ /* 0x000fe80000100800 */
[----:B------:R-:W3:Y:S04]  /*2e8a0*/  LDL.LU.64 R10, [R1+0x28] ;  /* 0x00002800010a7983 */ /* 0x000ee80000300a00 */
[----:B------:R-:W-:Y:S04]  /*2e8b0*/  STL [R1+0x9d0], R24 ;  /* 0x0009d01801007387 */ /* 0x000fe80000100800 */
[----:B------:R-:W-:Y:S04]  /*2e8c0*/  STL.64 [R1+0x110], R16 ;  /* 0x0001101001007387 */ /* 0x000fe80000100a00 */
[----:B------:R1:W-:Y:S01]  /*2e8d0*/  STL.64 [R1+0x118], R18 ;  /* 0x0001181201007387 */ /* 0x0003e20000100a00 */
[----:B------:R-:W-:-:S03]  /*2e8e0*/  IMAD.MOV.U32 R25, RZ, RZ, R7 ;  /* 0x000000ffff197224 */ /* 0x000fc600078e0007 */
[----:B-1----:R-:W4:Y:S04]  /*2e8f0*/  LDL.LU.64 R18, [R1+0xa40] ;  /* 0x000a400001127983 */ /* 0x002f280000300a00 */
[----:B------:R-:W4:Y:S04]  /*2e900*/  LDL.LU.64 R16, [R1+0xa38] ;  /* 0x000a380001107983 */ /* 0x000f280000300a00 */
[----:B------:R-:W4:Y:S04]  /*2e910*/  LDL.LU.64 R6, [R1+0xa30] ;  /* 0x000a300001067983 */ /* 0x000f280000300a00 */
[----:B------:R-:W-:Y:S04]  /*2e920*/  STL [R1+0x9dc], R25 ;  /* 0x0009dc1901007387 */ /* 0x000fe80000100800 */
[----:B------:R-:W-:Y:S01]  /*2e930*/  STL [R1+0x9d8], R28 ;  /* 0x0009d81c01007387 */ /* 0x000fe20000100800 */
        /* <DEDUP_REMOVED lines=8> */
[----:B------:R-:W3:Y:S04]  /*2e9c0*/  LDL.LU.64 R6, [R1+0xa18] ;  /* 0x000a180001067983 */ /* 0x000ee80000300a00 */
[----:B------:R-:W3:Y:S04]  /*2e9d0*/  LDL.LU.64 R4, [R1+0xa10] ;  /* 0x000a100001047983 */ /* 0x000ee80000300a00 */
[----:B------:R-:W-:Y:S01]  /*2e9e0*/  STL [R1+0x9e0], R24 ;  /* 0x0009e01801007387 */ /* 0x000fe20000100800 */
[----:B---3--:R-:W-:-:S15]  /*2e9f0*/  HMMA.1688.F32.TF32 R4, R12, R10, R4 ;  /* 0x0000000a0c04723c */ /* 0x008fde0000081004 */
[----:B------:R-:W-:-:S04]  /*2ea00*/  NOP ;  /* 0x0000000000007918 */ /* 0x000fc80000000000 */
[----:B------:R-:W-:Y:S04]  /*2ea10*/  STL.64 [R1+0xf0], R4 ;  /* 0x0000f00401007387 */ /* 0x000fe80000100a00 */
[----:B------:R1:W-:Y:S04]  /*2ea20*/  STL.64 [R1+0xf8], R6 ;  /* 0x0000f80601007387 */ /* 0x0003e80000100a00 */
[----:B-1----:R-:W4:Y:S01]  /*2ea30*/  LDL.LU.64 R6, [R1+0xa08] ;  /* 0x000a080001067983 */ /* 0x002f220000300a00 */
[----:B------:R-:W-:Y:S02]  /*2ea40*/  IMAD.MOV.U32 R9, RZ, RZ, R11 ;  /* 0x000000ffff097224 */ /* 0x000fe400078e000b */
[----:B------:R-:W-:-:S03]  /*2ea50*/  IMAD.MOV.U32 R28, RZ, RZ, R10 ;  /* 0x000000ffff1c7224 */ /* 0x000fc600078e000a */
[----:B------:R1:W-:Y:S04]  /*2ea60*/  STL [R1+0x9e4], R9 ;  /* 0x0009e40901007387 */ /* 0x0003e80000100800 */
[----:B------:R-:W3:Y:S04]  /*2ea70*/  LDL.LU R8, [R1+0x70] ;  /* 0x0000700001087983 */ /* 0x000ee80000300800 */
[----:B-1----:R-:W3:Y:S04]  /*2ea80*/  LDL.LU R9, [R1+0x74] ;  /* 0x0000740001097983 */ /* 0x002ee80000300800 */
[----:B------:R-:W3:Y:S01]  /*2ea90*/  LDL.LU R10, [R1+0x78] ;  /* 0x00007800010a7983 */ /* 0x000ee20000300800 */
[----:B----4-:R-:W-:-:S15]  /*2eaa0*/  HMMA.1688.F32.TF32 R16, R12, R6, R16 ;  /* 0x000000060c10723c */ /* 0x010fde0000081010 */
[----:B------:R-:W-:-:S04]  /*2eab0*/  NOP ;  /* 0x0000000000007918 */ /* 0x000fc80000000000 */
[----:B------:R-:W-:Y:S04]  /*2eac0*/  STL.64 [R1+0xe0], R16 ;  /* 0x0000e01001007387 */ /* 0x000fe80000100a00 */
[----:B------:R1:W-:Y:S04]  /*2ead0*/  STL.64 [R1+0xe8], R18 ;  /* 0x0000e81201007387 */ /* 0x0003e80000100a00 */
[----:B-1----:R-:W2:Y:S04]  /*2eae0*/  LDL.LU.64 R18, [R1+0xa00] ;  /* 0x000a000001127983 */ /* 0x002ea80000300a00 */
[----:B------:R-:W2:Y:S04]  /*2eaf0*/  LDL.LU.64 R16, [R1+0x9f8] ;  /* 0x0009f80001107983 */ /* 0x000ea80000300a00 */
[----:B------:R-:W4:Y:S01]  /*2eb00*/  LDL R5, [R1+0x800] ;  /* 0x0008000001057983 */ /* 0x000f220000100800 */
[----:B--2---:R-:W-:-:S15]  /*2eb10*/  HMMA.1688.F32.TF32 R16, R12, R26, R16 ;  /* 0x0000001a0c10723c */ /* 0x004fde0000081010 */
[----:B------:R-:W-:-:S04]  /*2eb20*/  NOP ;  /* 0x0000000000007918 */ /* 0x000fc80000000000 */
[----:B------:R-:W-:Y:S04]  /*2eb30*/  STL.64 [R1+0xd0], R16 ;  /* 0x0000d01001007387 */ /* 0x000fe80000100a00 */
[----:B------:R1:W-:Y:S04]  /*2eb40*/  STL.64 [R1+0xd8], R18 ;  /* 0x0000d81201007387 */ /* 0x0003e80000100a00 */
[----:B-1----:R-:W3:Y:S04]  /*2eb50*/  LDL.LU.64 R18, [R1+0x9f0] ;  /* 0x0009f00001127983 */ /* 0x002ee80000300a00 */
[----:B------:R-:W2:Y:S01]  /*2eb60*/  LDL.LU.64 R16, [R1+0x9e8] ;  /* 0x0009e80001107983 */ /* 0x000ea20000300a00 */
[----:B------:R-:W-:-:S03]  /*2eb70*/  IMAD.MOV.U32 R11, RZ, RZ, R3 ;  /* 0x000000ffff0b7224 */ /* 0x000fc600078e0003 */
[----:B------:R-:W-:Y:S04]  /*2eb80*/  STL.64 [R1+0x9b8], R26 ;  /* 0x0009b81a01007387 */ /* 0x000fe80000100a00 */
[----:B---3--:R-:W-:-:S15]  /*2eb90*/  HMMA.1688.F32.TF32 R8, R12, R18, R8 ;  /* 0x000000120c08723c */ /* 0x008fde0000081008 */
[----:B------:R-:W-:-:S04]  /*2eba0*/  NOP ;  /* 0x0000000000007918 */ /* 0x000fc80000000000 */
[----:B------:R1:W-:Y:S04]  /*2ebb0*/  STL.64 [R1+0xc0], R8 ;  /* 0x0000c00801007387 */ /* 0x0003e80000100a00 */
[----:B------:R-:W-:Y:S04]  /*2ebc0*/  STL.64 [R1+0xc8], R10 ;  /* 0x0000c80a01007387 */ /* 0x000fe80000100a00 */
[----:B-1----:R-:W3:Y:S04]  /*2ebd0*/  LDL.LU R9, [R1+0x9e4] ;  /* 0x0009e40001097983 */ /* 0x002ee80000300800 */
[----:B------:R-:W3:Y:S04]  /*2ebe0*/  LDL.LU R4, [R1+0x5dc] ;  /* 0x0005dc0001047983 */ /* 0x000ee80000300800 */
[----:B------:R-:W3:Y:S04]  /*2ebf0*/  LDL.LU R3, [R1+0x5e0] ;  /* 0x0005e00001037983 */ /* 0x000ee80000300800 */
[----:B------:R-:W-:Y:S04]  /*2ec00*/  STL.64 [R1+0x950], R18 ;  /* 0x0009501201007387 */ /* 0x000fe80000100a00 */
[----:B--2---:R1:W-:Y:S04]  /*2ec10*/  STL.64 [R1+0x948], R16 ;  /* 0x0009481001007387 */ /* 0x0043e80000100a00 */
[----:B-1----:R-:W2:Y:S04]  /*2ec20*/  LDL.LU R16, [R1+0x60] ;  /* 0x0000600001107983 */ /* 0x002ea80000300800 */
[----:B------:R-:W2:Y:S04]  /*2ec30*/  LDL.LU R17, [R1+0x64] ;  /* 0x0000640001117983 */ /* 0x000ea80000300800 */
[----:B------:R-:W2:Y:S01]  /*2ec40*/  LDL.LU R18, [R1+0x68] ;  /* 0x0000680001127983 */ /* 0x000ea20000300800 */
[----:B------:R-:W-:-:S03]  /*2ec50*/  IMAD.MOV.U32 R25, RZ, RZ, R7 ;  /* 0x000000ffff197224 */ /* 0x000fc600078e0007 */
[----:B------:R-:W3:Y:S01]  /*2ec60*/  LDL R7, [R1+0x724] ;  /* 0x0007240001077983 */ /* 0x000ee20000100800 */
[----:B------:R-:W-:Y:S02]  /*2ec70*/  IMAD.MOV.U32 R24, RZ, RZ, R6 ;  /* 0x000000ffff187224 */ /* 0x000fe400078e0006 */
[----:B------:R-:W-:Y:S01]  /*2ec80*/  IMAD.MOV.U32 R19, RZ, RZ, R2 ;  /* 0x000000ffff137224 */ /* 0x000fe200078e0002 */
[----:B------:R-:W3:Y:S01]  /*2ec90*/  LDL R6, [R1+0x608] ;  /* 0x0006080001067983 */ /* 0x000ee20000100800 */
[----:B------:R-:W1:Y:S01]  /*2eca0*/  S2R R20, SR_TID.X ;  /* 0x0000000000147919 */ /* 0x000e620000002100 */
[----:B----4-:R-:W-:Y:S02]  /*2ecb0*/  ISETP.LE.AND P0, PT, R5, UR4, PT ;  /* 0x0000000405007c0c */ /* 0x010fe4000bf03270 */
[----:B-1----:R-:W-:-:S04]  /*2ecc0*/  SHF.R.U32.HI R21, RZ, 0x8, R20 ;  /* 0x00000008ff157819 */ /* 0x002fc80000011614 */
[----:B------:R-:W-:-:S04]  /*2ecd0*/  SGXT.U32 R21, R21, 0x1 ;  /* 0x000000011515781a */ /* 0x000fc80000000000 */
[C---:B------:R-:W-:Y:S02]  /*2ece0*/  LOP3.LUT R2, R21.reuse, 0x4, RZ, 0xfc, !PT ;  /* 0x0000000415027812 */ /* 0x040fe400078efcff */
[----:B------:R-:W-:Y:S02]  /*2ecf0*/  ISETP.GE.AND P1, PT, R21, UR6, PT ;  /* 0x0000000615007c0c */ /* 0x000fe4000bf26270 */
[----:B------:R-:W-:Y:S02]  /*2ed00*/  ISETP.GE.AND P2, PT, R2, UR6, PT ;  /* 0x0000000602007c0c */ /* 0x000fe4000bf46270 */
[----:B------:R-:W-:-:S04]  /*2ed10*/  SEL R2, RZ, 0x4, P1 ;  /* 0x00000004ff027807 */ /* 0x000fc80000800000 */
[----:B------:R-:W-:-:S04]  /*2ed20*/  SEL R2, R2, RZ, !P0 ;  /* 0x000000ff02027207 */ /* 0x000fc80004000000 */
[----:B------:R-:W-:Y:S02]  /*2ed30*/  ISETP.NE.U32.AND P1, PT, R2, RZ, PT ;  /* 0x000000ff0200720c */ /* 0x000fe40003f25070 */
[----:B------:R-:W-:Y:S01]  /*2ed40*/  SEL R2, RZ, 0x4, P2 ;  /* 0x00000004ff027807 */ /* 0x000fe20001000000 */
[----:B--2---:R-:W-:-:S15]  /*2ed50*/  HMMA.1688.F32.TF32 R12, R12, R22, R16 ;  /* 0x000000160c0c723c */ /* 0x004fde0000081010 */
[----:B------:R-:W-:-:S04]  /*2ed60*/  NOP ;  /* 0x0000000000007918 */ /* 0x000fc80000000000 */
[----:B------:R1:W-:Y:S04]  /*2ed70*/  STL.64 [R1+0xb0], R12 ;  /* 0x0000b00c01007387 */ /* 0x0003e80000100a00 */
[----:B------:R2:W-:Y:S04]  /*2ed80*/  STL.64 [R1+0xb8], R14 ;  /* 0x0000b80e01007387 */ /* 0x0005e80000100a00 */
[----:B-1----:R-:W4:Y:S04]  /*2ed90*/  LDL R13, [R1+0x6fc] ;  /* 0x0006fc00010d7983 */ /* 0x002f280000100800 */
[----:B------:R-:W2:Y:S01]  /*2eda0*/  LDL R12, [R1+0x600] ;  /* 0x00060000010c7983 */ /* 0x000ea20000100800 */
[----:B------:R-:W-:-:S04]  /*2edb0*/  SEL R2, R2, RZ, !P0 ;  /* 0x000000ff02027207 */ /* 0x000fc80004000000 */
[----:B------:R-:W-:Y:S01]  /*2edc0*/  ISETP.NE.U32.AND P2, PT, R2, RZ, PT ;  /* 0x000000ff0200720c */ /* 0x000fe20003f45070 */
[----:B---3--:R-:W-:Y:S02]  /*2edd0*/  IMAD.MOV.U32 R2, RZ, RZ, R3 ;  /* 0x000000ffff027224 */ /* 0x008fe400078e0003 */
[----:B------:R-:W-:Y:S02]  /*2ede0*/  IMAD.MOV.U32 R3, RZ, RZ, R4 ;  /* 0x000000ffff037224 */ /* 0x000fe400078e0004 */
[----:B------:R-:W1:Y:S01]  /*2edf0*/  S2R R4, SR_TID.X ;  /* 0x0000000000047919 */ /* 0x000e620000002100 */
[----:B------:R-:W-:-:S04]  /*2ee00*/  UIADD3 UR7, UPT, UPT, UR7, 0x1, URZ ;  /* 0x0000000107077890 */ /* 0x000fc8000fffe0ff */
[----:B------:R-:W-:-:S04]  /*2ee10*/  UISETP.GT.AND UP0, UPT, UR7, 0x1, UPT ;  /* 0x000000010700788c */ /* 0x000fc8000bf04270 */
[----:B------:R-:W-:Y:S01]  /*2ee20*/  USEL UR7, UR7, URZ, !UP0 ;  /* 0x000000ff07077287 */ /* 0x000fe2000c000000 */
[----:B------:R-:W-:Y:S02]  /*2ee30*/  LEA R10, P3, R7, R2, 0x2 ;  /* 0x00000002070a7211 */ /* 0x000fe400078610ff */
[----:B------:R-:W-:Y:S01]  /*2ee40*/  LOP3.LUT R7, R0, 0x20, RZ, 0x3c, !PT ;  /* 0x0000002000077812 */ /* 0x000fe200078e3cff */
[----:B------:R-:W-:Y:S02]  /*2ee50*/  ULEA UR10, UR7, UR5, 0x11 ;  /* 0x00000005070a7291 */ /* 0x000fe4000f8e88ff */
[----:B------:R-:W-:Y:S02]  /*2ee60*/  IMAD.X R11, R3, 0x1, R6, P3 ;  /* 0x00000001030b7824 */ /* 0x000fe400018e0606 */
[----:B------:R-:W-:Y:S01]  /*2ee70*/  LDS R6, [R0+UR9+0x1f300] ;  /* 0x01f3000900067984 */ /* 0x000fe20008000800 */
[----:B-1----:R-:W-:Y:S02]  /*2ee80*/  SHF.R.S32.HI R5, RZ, 0x8, R4 ;  /* 0x00000008ff057819 */ /* 0x002fe40000011404 */
[----:B------:R-:W-:-:S02]  /*2ee90*/  LOP3.LUT R4, R4, 0xff, RZ, 0xc0, !PT ;  /* 0x000000ff04047812 */ /* 0x000fc400078ec0ff */
[----:B------:R-:W-:-:S03]  /*2eea0*/  SGXT R5, R5, 0x1 ;  /* 0x000000010505781a */ /* 0x000fc60000000200 */
[----:B------:R-:W-:-:S05]  /*2eeb0*/  IMAD.SHL.U32 R4, R4, 0x4, RZ ;  /* 0x0000000404047824 */ /* 0x000fca00078e00ff */
[----:B------:R-:W-:Y:S02]  /*2eec0*/  LOP3.LUT R4, R4, 0x420, R5, 0x78, !PT ;  /* 0x0000042004047812 */ /* 0x000fe400078e7805 */
[----:B------:R-:W-:Y:S04]  /*2eed0*/  LDS R5, [R7+UR9+0x1e300] ;  /* 0x01e3000907057984 */ /* 0x000fe80008000800 */
[----:B------:R-:W-:Y:S01]  /*2eee0*/  LDS R7, [R7+UR9+0x1f300] ;  /* 0x01f3000907077984 */ /* 0x000fe20008000800 */
[----:B------:R-:W-:-:S03]  /*2eef0*/  VIADD R8, R4, UR10 ;  /* 0x0000000a04087c36 */ /* 0x000fc60008000000 */
[----:B------:R-:W1:Y:S01]  /*2ef00*/  LDS R4, [R0+UR9+0x1e300] ;  /* 0x01e3000900047984 */ /* 0x000e620008000800 */
[----:B------:R-:W-:Y:S06]  /*2ef10*/  BAR.SYNC.DEFER_BLOCKING 0x0 ;  /* 0x0000000000007b1d */ /* 0x000fec0000010000 */
[----:B------:R3:W-:Y:S04]  /*2ef20*/  STL [R1+0x804], R0 ;  /* 0x0008040001007387 */ /* 0x0007e80000100800 */
[----:B------:R-:W-:Y:S04]  /*2ef30*/  STL.64 [R1+0x960], R22 ;  /* 0x0009601601007387 */ /* 0x000fe80000100a00 */
[----:B------:R1:W-:Y:S04]  /*2ef40*/  STL.64 [R1+0x958], R20 ;  /* 0x0009581401007387 */ /* 0x0003e80000100a00 */
[----:B------:R-:W-:Y:S01]  /*2ef50*/  @!PT LDS RZ, [RZ] ;  /* 0x00000000fffff984 */ /* 0x000fe20000000800 */
[----:B------:R-:W-:Y:S01]  /*2ef60*/  @!PT LDS RZ, [RZ] ;  /* 0x00000000fffff984 */ /* 0x000fe20000000800 */
[----:B------:R-:W-:Y:S01]  /*2ef70*/  @!PT LDS RZ, [RZ] ;  /* 0x00000000fffff984 */ /* 0x000fe20000000800 */
[----:B------:R4:W-:Y:S02]  /*2ef80*/  LDGSTS.E [R8], desc[UR12][R10.64], P1 ;  /* 0x000000000a087fae */ /* 0x0009e400089a100c */
[----:B----4-:R-:W-:-:S05]  /*2ef90*/  LEA R10, P1, R13, R2, 0x2 ;  /* 0x000000020d0a7211 */ /* 0x010fca00078210ff */
[----:B--2---:R-:W-:Y:S02]  /*2efa0*/  IMAD.X R11, R3, 0x1, R12, P1 ;  /* 0x00000001030b7824 */ /* 0x004fe400008e060c */
[----:B------:R-:W2:Y:S04]  /*2efb0*/  LDL.LU R12, [R1+0x210] ;  /* 0x00021000010c7983 */ /* 0x000ea80000300800 */
[----:B------:R-:W2:Y:S04]  /*2efc0*/  LDL.LU R13, [R1+0x214] ;  /* 0x00021400010d7983 */ /* 0x000ea80000300800 */
[----:B------:R-:W4:Y:S04]  /*2efd0*/  LDL.LU R14, [R1+0x218] ;  /* 0x00021800010e7983 */ /* 0x000f280000300800 */
[----:B------:R-:W4:Y:S01]  /*2efe0*/  LDL.LU R15, [R1+0x21c] ;  /* 0x00021c00010f7983 */ /* 0x000f220000300800 */
[----:B------:R-:W-:-:S02]  /*2eff0*/  IMAD.MOV.U32 R18, RZ, RZ, R24 ;  /* 0x000000ffff127224 */ /* 0x000fc400078e0018 */
[----:B------:R-:W-:Y:S01]  /*2f000*/  IMAD.MOV.U32 R19, RZ, RZ, R25 ;  /* 0x000000ffff137224 */ /* 0x000fe200078e0019 */
[----:B---3--:R-:W-:Y:S01]  /*2f010*/  SHF.R.U32.HI R0, RZ, 0x8, R20 ;  /* 0x00000008ff007819 */ /* 0x008fe20000011614 */
[----:B------:R3:W-:Y:S04]  /*2f020*/  LDGSTS.E [R8+0x1000], desc[UR12][R10.64], P2 ;  /* 0x010000000a087fae */ /* 0x0007e800091a100c */
[----:B----4-:R4:W-:Y:S04]  /*2f030*/  STL.64 [R1+0x970], R14 ;  /* 0x0009700e01007387 */ /* 0x0109e80000100a00 */
[----:B--2---:R-:W-:Y:S04]  /*2f040*/  STL.64 [R1+0x968], R12 ;  /* 0x0009680c01007387 */ /* 0x004fe80000100a00 */
[----:B------:R-:W2:Y:S04]  /*2f050*/  LDL.LU R24, [R1+0x9e0] ;  /* 0x0009e00001187983 */ /* 0x000ea80000300800 */
[----:B------:R-:W2:Y:S04]  /*2f060*/  LDL.LU R25, [R1+0x9dc] ;  /* 0x0009dc0001197983 */ /* 0x000ea80000300800 */
[----:B------:R-:W-:Y:S04]  /*2f070*/  STL.64 [R1+0x978], R18 ;  /* 0x0009781201007387 */ /* 0x000fe80000100a00 */
[----:B-1----:R-:W2:Y:S04]  /*2f080*/  LDL.LU R20, [R1+0x200] ;  /* 0x0002000001147983 */ /* 0x002ea80000300800 */
[----:B------:R-:W2:Y:S04]  /*2f090*/  LDL.LU R21, [R1+0x204] ;  /* 0x0002040001157983 */ /* 0x000ea80000300800 */
[----:B------:R-:W2:Y:S04]  /*2f0a0*/  LDL.LU R22, [R1+0x208] ;  /* 0x0002080001167983 */ /* 0x000ea80000300800 */
[----:B------:R-:W2:Y:S01]  /*2f0b0*/  LDL.LU R23, [R1+0x20c] ;  /* 0x00020c0001177983 */ /* 0x000ea20000300800 */
[----:B----4-:R-:W-:-:S02]  /*2f0c0*/  IMAD.MOV.U32 R14, RZ, RZ, R28 ;  /* 0x000000ffff0e7224 */ /* 0x010fc400078e001c */
[----:B------:R-:W-:Y:S01]  /*2f0d0*/  IMAD.MOV.U32 R15, RZ, RZ, R9 ;  /* 0x000000ffff0f7224 */ /* 0x000fe200078e0009 */
[----:B--2---:R1:W-:Y:S04]  /*2f0e0*/  STL.64 [R1+0x988], R22 ;  /* 0x0009881601007387 */ /* 0x0043e80000100a00 */
[----:B------:R-:W-:Y:S04]  /*2f0f0*/  STL.64 [R1+0x980], R20 ;  /* 0x0009801401007387 */ /* 0x000fe80000100a00 */
[----:B------:R-:W2:Y:S04]  /*2f100*/  LDL.LU R28, [R1+0x9d8] ;  /* 0x0009d800011c7983 */ /* 0x000ea80000300800 */
[----:B------:R-:W4:Y:S04]  /*2f110*/  LDL.LU R9, [R1+0x9d4] ;  /* 0x0009d40001097983 */ /* 0x000f280000300800 */
[----:B------:R3:W-:Y:S01]  /*2f120*/  STL.64 [R1+0x990], R14 ;  /* 0x0009900e01007387 */ /* 0x0007e20000100a00 */
[----:B-1----:R-:W-:-:S02]  /*2f130*/  IMAD.MOV.U32 R22, RZ, RZ, R24 ;  /* 0x000000ffff167224 */ /* 0x002fc400078e0018 */
[----:B------:R-:W-:Y:S01]  /*2f140*/  IMAD.MOV.U32 R23, RZ, RZ, R29 ;  /* 0x000000ffff177224 */ /* 0x000fe200078e001d */
[----:B------:R-:W2:Y:S04]  /*2f150*/  LDL.LU R24, [R1+0x9d0] ;  /* 0x0009d00001187983 */ /* 0x000ea80000300800 */
[----:B------:R-:W2:Y:S04]  /*2f160*/  LDL.LU R29, [R1+0x9cc] ;  /* 0x0009cc00011d7983 */ /* 0x000ea80000300800 */
[----:B------:R-:W2:Y:S04]  /*2f170*/  LDL.LU R12, [R1+0x230] ;  /* 0x00023000010c7983 */ /* 0x000ea80000300800 */
[----:B------:R-:W2:Y:S04]  /*2f180*/  LDL.LU R13, [R1+0x234] ;  /* 0x00023400010d7983 */ /* 0x000ea80000300800 */
[----:B---3--:R-:W3:Y:S04]  /*2f190*/  LDL.LU R14, [R1+0x238] ;  /* 0x00023800010e7983 */ /* 0x008ee80000300800 */
[----:B------:R-:W3:Y:S01]  /*2f1a0*/  LDL.LU R15, [R1+0x23c] ;  /* 0x00023c00010f7983 */ /* 0x000ee20000300800 */
[----:B------:R-:W-:-:S03]  /*2f1b0*/  SGXT.U32 R0, R0, 0x1 ;  /* 0x000000010000781a */ /* 0x000fc60000000000 */
[----:B---3--:R1:W-:Y:S04]  /*2f1c0*/  STL.64 [R1+0x9a0], R14 ;  /* 0x0009a00e01007387 */ /* 0x0083e80000100a00 */
[----:B--2---:R2:W-:Y:S01]  /*2f1d0*/  STL.64 [R1+0x998], R12 ;  /* 0x0009980c01007387 */ /* 0x0045e20000100a00 */
[----:B-1----:R-:W-:Y:S02]  /*2f1e0*/  IMAD.MOV.U32 R14, RZ, RZ, R28 ;  /* 0x000000ffff0e7224 */ /* 0x002fe400078e001c */
[----:B------:R-:W-:Y:S01]  /*2f1f0*/  IMAD.MOV.U32 R15, RZ, RZ, R25 ;  /* 0x000000ffff0f7224 */ /* 0x000fe200078e0019 */
[----:B------:R-:W3:Y:S04]  /*2f200*/  LDL.LU R28, [R1+0x9c8] ;  /* 0x0009c800011c7983 */ /* 0x000ee80000300800 */
[----:B------:R1:W-:Y:S04]  /*2f210*/  STL.64 [R1+0x9c0], R14 ;  /* 0x0009c00e01007387 */ /* 0x0003e80000100a00 */
[----:B--2---:R-:W2:Y:S04]  /*2f220*/  LDL.LU R12, [R1+0x250] ;  /* 0x00025000010c7983 */ /* 0x004ea80000300800 */
[----:B------:R-:W2:Y:S04]  /*2f230*/  LDL.LU R13, [R1+0x254] ;  /* 0x00025400010d7983 */ /* 0x000ea80000300800 */
[----:B-1----:R-:W2:Y:S04]  /*2f240*/  LDL.LU R14, [R1+0x258] ;  /* 0x00025800010e7983 */ /* 0x002ea80000300800 */
[----:B------:R-:W2:Y:S04]  /*2f250*/  LDL.LU R15, [R1+0x25c] ;  /* 0x00025c00010f7983 */ /* 0x000ea80000300800 */
[----:B------:R-:W2:Y:S04]  /*2f260*/  LDL.LU R16, [R1+0x220] ;  /* 0x0002200001107983 */ /* 0x000ea80000300800 */
[----:B------:R-:W2:Y:S04]  /*2f270*/  LDL.LU R17, [R1+0x224] ;  /* 0x0002240001117983 */ /* 0x000ea80000300800 */
[----:B------:R-:W2:Y:S04]  /*2f280*/  LDL.LU R18, [R1+0x228] ;  /* 0x0002280001127983 */ /* 0x000ea80000300800 */
[----:B------:R-:W2:Y:S01]  /*2f290*/  LDL.LU R19, [R1+0x22c] ;  /* 0x00022c0001137983 */ /* 0x000ea20000300800 */
[----:B----4-:R-:W-:Y:S01]  /*2f2a0*/  IMAD.MOV.U32 R27, RZ, RZ, R9 ;  /* 0x000000ffff1b7224 */ /* 0x010fe200078e0009 */
[----:B------:R-:W-:-:S04]  /*2f2b0*/  LOP3.LUT R9, R0, 0x8, RZ, 0xfc, !PT ;  /* 0x0000000800097812 */ /* 0x000fc800078efcff */
[----:B------:R-:W-:Y:S02]  /*2f2c0*/  ISETP.GE.AND P1, PT, R9, UR6, PT ;  /* 0x0000000609007c0c */ /* 0x000fe4000bf26270 */
[----:B------:R-:W-:-:S04]  /*2f2d0*/  LOP3.LUT R9, R0, 0xc, RZ, 0xfc, !PT ;  /* 0x0000000c00097812 */ /* 0x000fc800078efcff */
[----:B------:R-:W-:Y:S02]  /*2f2e0*/  ISETP.GE.AND P2, PT, R9, UR6, PT ;  /* 0x0000000609007c0c */ /* 0x000fe4000bf46270 */
[----:B------:R-:W-:-:S04]  /*2f2f0*/  SEL R9, RZ, 0x4, P1 ;  /* 0x00000004ff097807 */ /* 0x000fc80000800000 */
[----:B------:R-:W-:-:S04]  /*2f300*/  SEL R9, R9, RZ, !P0 ;  /* 0x000000ff09097207 */ /* 0x000fc80004000000 */
[----:B------:R-:W-:Y:S02]  /*2f310*/  ISETP.NE.U32.AND P1, PT, R9, RZ, PT ;  /* 0x000000ff0900720c */ /* 0x000fe40003f25070 */
[----:B------:R-:W-:-:S04]  /*2f320*/  SEL R9, RZ, 0x4, P2 ;  /* 0x00000004ff097807 */ /* 0x000fc80001000000 */
[----:B------:R-:W-:-:S04]  /*2f330*/  SEL R9, R9, RZ, !P0 ;  /* 0x000000ff09097207 */ /* 0x000fc80004000000 */
[----:B------:R-:W-:Y:S01]  /*2f340*/  ISETP.NE.U32.AND P2, PT, R9, RZ, PT ;  /* 0x000000ff0900720c */ /* 0x000fe20003f45070 */
[----:B------:R-:W-:Y:S01]  /*2f350*/  IMAD.MOV.U32 R26, RZ, RZ, R24 ;  /* 0x000000ffff1a7224 */ /* 0x000fe200078e0018 */
[----:B--2---:R-:W-:Y:S04]  /*2f360*/  STL.64 [R1+0x9b0], R18 ;  /* 0x0009b01201007387 */ /* 0x004fe80000100a00 */
[----:B------:R1:W-:Y:S04]  /*2f370*/  STL.64 [R1+0x9a8], R16 ;  /* 0x0009a81001007387 */ /* 0x0003e80000100a00 */
[----:B-1----:R-:W2:Y:S04]  /*2f380*/  LDL.LU R16, [R1+0x240] ;  /* 0x0002400001107983 */ /* 0x002ea80000300800 */
[----:B------:R-:W2:Y:S04]  /*2f390*/  LDL.LU R17, [R1+0x244] ;  /* 0x0002440001117983 */ /* 0x000ea80000300800 */
[----:B------:R-:W2:Y:S04]  /*2f3a0*/  LDL.LU R18, [R1+0x248] ;  /* 0x0002480001127983 */ /* 0x000ea80000300800 */
[----:B------:R-:W2:Y:S04]  /*2f3b0*/  LDL.LU R19, [R1+0x24c] ;  /* 0x00024c0001137983 */ /* 0x000ea80000300800 */
[----:B------:R-:W4:Y:S04]  /*2f3c0*/  LDL R11, [R1+0x718] ;  /* 0x00071800010b7983 */ /* 0x000f280000100800 */
[----:B------:R-:W2:Y:S04]  /*2f3d0*/  LDL R9, [R1+0x5f8] ;  /* 0x0005f80001097983 */ /* 0x000ea80000100800 */
[----:B------:R-:W3:Y:S04]  /*2f3e0*/  LDL R25, [R1+0x71c] ;  /* 0x00071c0001197983 */ /* 0x000ee80000100800 */
[----:B------:R-:W3:Y:S04]  /*2f3f0*/  LDL R24, [R1+0x6f0] ;  /* 0x0006f00001187983 */ /* 0x000ee80000100800 */
[----:B------:R-:W3:Y:S04]  /*2f400*/  LDL R21, [R1+0x710] ;  /* 0x0007100001157983 */ /* 0x000ee80000100800 */
[----:B------:R-:W3:Y:S01]  /*2f410*/  LDL R20, [R1+0x6e8] ;  /* 0x0006e80001147983 */ /* 0x000ee20000100800 */
[----:B----4-:R-:W-:-:S05]  /*2f420*/  LEA R10, P3, R11, R2, 0x2 ;  /* 0x000000020b0a7211 */ /* 0x010fca00078610ff */
[----:B--2---:R-:W-:-:S05]  /*2f430*/  IMAD.X R11, R3, 0x1, R9, P3 ;  /* 0x00000001030b7824 */ /* 0x004fca00018e0609 */
[----:B------:R3:W-:Y:S02]  /*2f440*/  LDGSTS.E [R8+0x2000], desc[UR12][R10.64], P1 ;  /* 0x020000000a087fae */ /* 0x0007e400089a100c */
[----:B---3--:R-:W-:-:S05]  /*2f450*/  IADD3 R10, P1, PT, R25, R2, RZ ;  /* 0x00000002190a7210 */ /* 0x008fca0007f3e0ff */
[----:B------:R-:W-:Y:S02]  /*2f460*/  IMAD.X R11, R3, 0x1, R24, P1 ;  /* 0x00000001030b7824 */ /* 0x000fe400008e0618 */
[----:B------:R-:W-:Y:S01]  /*2f470*/  HMMA.1688.F32.TF32 R24, R4, R26, R12 ;  /* 0x0000001a0418723c */ /* 0x000fe2000008100c */
[----:B------:R-:W2:Y:S04]  /*2f480*/  LDL.LU.64 R14, [R1+0x9c0] ;  /* 0x0009c000010e7983 */ /* 0x000ea80000300a00 */
[----:B------:R1:W-:-:S14]  /*2f490*/  LDGSTS.E [R8+0x3000], desc[UR12][R10.64], P2 ;  /* 0x030000000a087fae */ /* 0x0003dc00091a100c */
[----:B------:R-:W-:Y:S04]  /*2f4a0*/  STL.64 [R1+0xa0], R24 ;  /* 0x0000a01801007387 */ /* 0x000fe80000100a00 */
[----:B------:R3:W-:Y:S04]  /*2f4b0*/  STL.64 [R1+0xa8], R26 ;  /* 0x0000a81a01007387 */ /* 0x0007e80000100a00 */
[----:B---3--:R-:W3:Y:S04]  /*2f4c0*/  LDL.LU.64 R26, [R1+0x9b8] ;  /* 0x0009b800011a7983 */ /* 0x008ee80000300a00 */
[----:B------:R-:W4:Y:S04]  /*2f4d0*/  LDL R25, [R1+0x708] ;  /* 0x0007080001197983 */ /* 0x000f280000100800 */
[----:B------:R-:W3:Y:S01]  /*2f4e0*/  LDL R24, [R1+0x6e0] ;  /* 0x0006e00001187983 */ /* 0x000ee20000100800 */
[----:B--2---:R-:W-:Y:S03]  /*2f4f0*/  HMMA.1688.F32.TF32 R12, R4, R14, R16 ;  /* 0x0000000e040c723c */ /* 0x004fe60000081010 */
[----:B------:R-:W2:Y:S04]  /*2f500*/  LDL.LU.64 R18, [R1+0x9b0] ;  /* 0x0009b00001127983 */ /* 0x000ea80000300a00 */
[----:B------:R-:W2:-:S12]  /*2f510*/  LDL.LU.64 R16, [R1+0x9a8] ;  /* 0x0009a80001107983 */ /* 0x000e980000300a00 */
[----:B------:R-:W-:Y:S04]  /*2f520*/  STL.64 [R1+0x90], R12 ;  /* 0x0000900c01007387 */ /* 0x000fe80000100a00 */
[----:B------:R1:W-:Y:S04]  /*2f530*/  STL.64 [R1+0x98], R14 ;  /* 0x0000980e01007387 */ /* 0x0003e80000100a00 */
[----:B-1----:R-:W2:Y:S04]  /*2f540*/  LDL.LU.64 R14, [R1+0x9a0] ;  /* 0x0009a000010e7983 */ /* 0x002ea80000300a00 */
[----:B------:R-:W2:Y:S01]  /*2f550*/  LDL.LU.64 R12, [R1+0x998] ;  /* 0x00099800010c7983 */ /* 0x000ea20000300a00 */
[----:B------:R-:W-:-:S05]  /*2f560*/  IADD3 R10, P2, PT, R21, R2, RZ ;  /* 0x00000002150a7210 */ /* 0x000fca0007f5e0ff */
[----:B------:R-:W-:Y:S02]  /*2f570*/  IMAD.X R11, R3, 0x1, R20, P2 ;  /* 0x00000001030b7824 */ /* 0x000fe400010e0614 */
[----:B--2---:R-:W-:Y:S01]  /*2f580*/  HMMA.1688.F32.TF32 R20, R4, R22, R12 ;  /* 0x000000160414723c */ /* 0x004fe2000008100c */
[----:B------:R-:W2:-:S15]  /*2f590*/  LDL.LU.64 R14, [R1+0x990] ;  /* 0x00099000010e7983 */ /* 0x000e9e0000300a00 */
[----:B------:R-:W-:-:S03]  /*2f5a0*/  NOP ;  /* 0x0000000000007918 */ /* 0x000fc60000000000 */
[----:B------:R-:W-:Y:S04]  /*2f5b0*/  STL.64 [R1+0x80], R20 ;  /* 0x0000801401007387 */ /* 0x000fe80000100a00 */
[----:B------:R1:W-:Y:S04]  /*2f5c0*/  STL.64 [R1+0x88], R22 ;  /* 0x0000881601007387 */ /* 0x0003e80000100a00 */
[----:B-1----:R-:W3:Y:S04]  /*2f5d0*/  LDL.LU.64 R22, [R1+0x988] ;  /* 0x0009880001167983 */ /* 0x002ee80000300a00 */
[----:B------:R-:W3:Y:S01]  /*2f5e0*/  LDL.LU.64 R20, [R1+0x980] ;  /* 0x0009800001147983 */ /* 0x000ee20000300a00 */
[----:B--2---:R-:W-:Y:S03]  /*2f5f0*/  HMMA.1688.F32.TF32 R12, R4, R14, R16 ;  /* 0x0000000e040c723c */ /* 0x004fe60000081010 */
[----:B------:R-:W2:-:S15]  /*2f600*/  LDL.LU.64 R18, [R1+0x978] ;  /* 0x0009780001127983 */ /* 0x000e9e0000300a00 */
[----:B------:R-:W-:Y:S01]  /*2f610*/  NOP ;  /* 0x0000000000007918 */ /* 0x000fe20000000000 */
[----:B------:R-:W-:Y:S04]  /*2f620*/  STL.64 [R1+0x70], R12 ;  /* 0x0000700c01007387 */ /* 0x000fe80000100a00 */
[----:B------:R1:W-:Y:S04]  /*2f630*/  STL.64 [R1+0x78], R14 ;  /* 0x0000780e01007387 */ /* 0x0003e80000100a00 */
[----:B-1----:R-:W2:Y:S04]  /*2f640*/  LDL.LU.64 R14, [R1+0x970] ;  /* 0x00097000010e7983 */ /* 0x002ea80000300a00 */
[----:B------:R-:W2:Y:S01]  /*2f650*/  LDL.LU.64 R12, [R1+0x968] ;  /* 0x00096800010c7983 */ /* 0x000ea20000300a00 */
[----:B------:R-:W-:-:S04]  /*2f660*/  LOP3.LUT R9, R0, 0x10, RZ, 0xfc, !PT ;  /* 0x0000001000097812 */ /* 0x000fc800078efcff */
[----:B------:R-:W-:-:S04]  /*2f670*/  ISETP.GE.AND P1, PT, R9, UR6, PT ;  /* 0x0000000609007c0c */ /* 0x000fc8000bf26270 */
[----:B------:R-:W-:-:S04]  /*2f680*/  SEL R9, RZ, 0x4, P1 ;  /* 0x00000004ff097807 */ /* 0x000fc80000800000 */
[----:B------:R-:W-:-:S04]  /*2f690*/  SEL R9, R9, RZ, !P0 ;  /* 0x000000ff09097207 */ /* 0x000fc80004000000 */
[----:B------:R-:W-:Y:S02]  /*2f6a0*/  ISETP.NE.U32.AND P1, PT, R9, RZ, PT ;  /* 0x000000ff0900720c */ /* 0x000fe40003f25070 */
[----:B------:R-:W-:-:S11]  /*2f6b0*/  LOP3.LUT R9, R0, 0x14, RZ, 0xfc, !PT ;  /* 0x0000001400097812 */ /* 0x000fd600078efcff */
[----:B------:R4:W-:Y:S01]  /*2f6c0*/  LDGSTS.E [R8+0x4000], desc[UR12][R10.64], P1 ;  /* 0x040000000a087fae */ /* 0x0009e200089a100c */
[----:B------:R-:W-:-:S04]  /*2f6d0*/  ISETP.GE.AND P1, PT, R9, UR6, PT ;  /* 0x0000000609007c0c */ /* 0x000fc8000bf26270 */
[----:B------:R-:W-:-:S04]  /*2f6e0*/  SEL R9, RZ, 0x4, P1 ;  /* 0x00000004ff097807 */ /* 0x000fc80000800000 */
[----:B------:R-:W-:-:S04]  /*2f6f0*/  SEL R9, R9, RZ, !P0 ;  /* 0x000000ff09097207 */ /* 0x000fc80004000000 */
[----:B------:R-:W-:Y:S02]  /*2f700*/  ISETP.NE.U32.AND P1, PT, R9, RZ, PT ;  /* 0x000000ff0900720c */ /* 0x000fe40003f25070 */
[----:B----4-:R-:W-:-:S05]  /*2f710*/  IADD3 R10, P2, PT, R25, R2, RZ ;  /* 0x00000002190a7210 */ /* 0x010fca0007f5e0ff */
[----:B---3--:R-:W-:-:S06]  /*2f720*/  IMAD.X R11, R3, 0x1, R24, P2 ;  /* 0x00000001030b7824 */ /* 0x008fcc00010e0618 */
[----:B------:R1:W-:Y:S01]  /*2f730*/  LDGSTS.E [R8+0x5000], desc[UR12][R10.64], P1 ;  /* 0x050000000a087fae */ /* 0x0003e200089a100c */
[----:B--2---:R-:W-:Y:S03]  /*2f740*/  HMMA.1688.F32.TF32 R16, R4, R18, R20 ;  /* 0x000000120410723c */ /* 0x004fe60000081014 */
[----:B------:R-:W2:Y:S04]  /*2f750*/  LDL.LU.64 R22, [R1+0x960] ;  /* 0x0009600001167983 */ /* 0x000ea80000300a00 */
[----:B------:R-:W3:-:S12]  /*2f760*/  LDL.LU.64 R20, [R1+0x958] ;  /* 0x0009580001147983 */ /* 0x000ed80000300a00 */
[----:B------:R-:W-:Y:S04]  /*2f770*/  STL.64 [R1+0x60], R16 ;  /* 0x0000601001007387 */ /* 0x000fe80000100a00 */
[----:B------:R4:W-:Y:S04]  /*2f780*/  STL.64 [R1+0x68], R18 ;  /* 0x0000681201007387 */ /* 0x0009e80000100a00 */
[----:B----4-:R-:W4:Y:S04]  /*2f790*/  LDL.LU.64 R18, [R1+0x950] ;  /* 0x0009500001127983 */ /* 0x010f280000300a00 */
[----:B------:R-:W2:Y:S04]  /*2f7a0*/  LDL.LU.64 R16, [R1+0x948] ;  /* 0x0009480001107983 */ /* 0x000ea80000300a00 */
[----:B------:R-:W2:Y:S04]  /*2f7b0*/  LDL R11, [R1+0x610] ;  /* 0x00061000010b7983 */ /* 0x000ea80000100800 */
[----:B------:R-:W3:Y:S04]  /*2f7c0*/  LDL R24, [R1+0x618] ;  /* 0x0006180001187983 */ /* 0x000ee80000100800 */
[----:B------:R-:W3:Y:S01]  /*2f7d0*/  LDL R25, [R1+0x61c] ;  /* 0x00061c0001197983 */ /* 0x000ee20000100800 */
[----:B------:R-:W-:-:S15]  /*2f7e0*/  HMMA.1688.F32.TF32 R12, R4, R26, R12 ;  /* 0x0000001a040c723c */ /* 0x000fde000008100c */
[----:B------:R-:W-:-:S04]  /*2f7f0*/  NOP ;  /* 0x0000000000007918 */ /* 0x000fc80000000000 */
[----:B------:R1:W-:Y:S04]  /*2f800*/  STL [R1+0x814], R12 ;  /* 0x0008140c01007387 */ /* 0x0003e80000100800 */
[----:B------:R-:W-:Y:S04]  /*2f810*/  STL [R1+0x810], R13 ;  /* 0x0008100d01007387 */ /* 0x000fe80000100800 */
[----:B------:R-:W-:Y:S04]  /*2f820*/  STL [R1+0x80c], R14 ;  /* 0x00080c0e01007387 */ /* 0x000fe80000100800 */
[----:B------:R1:W-:Y:S04]  /*2f830*/  STL [R1+0x808], R15 ;  /* 0x0008080f01007387 */ /* 0x0003e80000100800 */
[----:B-1----:R-:W4:Y:S01]  /*2f840*/  LDL R12, [R1+0x624] ;  /* 0x00062400010c7983 */ /* 0x002f220000100800 */
[----:B------:R-:W1:Y:S01]  /*2f850*/  S2R R27, SR_TID.X ;  /* 0x00000000001b7919 */ /* 0x000e620000002100 */
[----:B------:R-:W-:-:S02]  /*2f860*/  LOP3.LUT R9, R0, 0x18, RZ, 0xfc, !PT ;  /* 0x0000001800097812 */ /* 0x000fc400078efcff */
[----:B------:R-:W-:Y:S01]  /*2f870*/  LOP3.LUT R10, R0, 0x1c, RZ, 0xfc, !PT ;  /* 0x0000001c000a7812 */ /* 0x000fe200078efcff */
[----:B------:R-:W4:Y:S04]  /*2f880*/  LDL R15, [R1+0x62c] ;  /* 0x00062c00010f7983 */ /* 0x000f280000100800 */
[----:B------:R-:W4:Y:S01]  /*2f890*/  LDL R13, [R1+0x634] ;  /* 0x00063400010d7983 */ /* 0x000f220000100800 */
[----:B------:R-:W-:-:S04]  /*2f8a0*/  ISETP.GE.AND P1, PT, R9, UR6, PT ;  /* 0x0000000609007c0c */ /* 0x000fc8000bf26270 */
[----:B------:R-:W-:-:S04]  /*2f8b0*/  SEL R9, RZ, 0x4, P1 ;  /* 0x00000004ff097807 */ /* 0x000fc80000800000 */
[----:B------:R-:W-:-:S04]  /*2f8c0*/  SEL R9, R9, RZ, !P0 ;  /* 0x000000ff09097207 */ /* 0x000fc80004000000 */
[----:B------:R-:W-:Y:S02]  /*2f8d0*/  ISETP.NE.U32.AND P2, PT, R9, RZ, PT ;  /* 0x000000ff0900720c */ /* 0x000fe40003f45070 */
[----:B------:R-:W-:Y:S02]  /*2f8e0*/  ISETP.GE.AND P1, PT, R10, UR6, PT ;  /* 0x000000060a007c0c */ /* 0x000fe4000bf26270 */
[--C-:B-1----:R-:W-:Y:S02]  /*2f8f0*/  SHF.R.U32.HI R26, RZ, 0x8, R27.reuse ;  /* 0x00000008ff1a7819 */ /* 0x102fe4000001161b */
[----:B------:R-:W-:-:S04]  /*2f900*/  SHF.R.U32.HI R27, RZ, 0x8, R27 ;  /* 0x00000008ff1b7819 */ /* 0x000fc8000001161b */
[----:B------:R-:W-:Y:S02]  /*2f910*/  SGXT.U32 R27, R27, 0x1 ;  /* 0x000000011b1b781a */ /* 0x000fe40000000000 */
[----:B------:R-:W-:Y:S02]  /*2f920*/  SGXT.U32 R26, R26, 0x1 ;  /* 0x000000011a1a781a */ /* 0x000fe40000000000 */
[----:B------:R-:W-:Y:S02]  /*2f930*/  SEL R9, RZ, 0x4, P1 ;  /* 0x00000004ff097807 */ /* 0x000fe40000800000 */
[----:B------:R-:W-:Y:S02]  /*2f940*/  LOP3.LUT R26, R26, 0x20, RZ, 0xfc, !PT ;  /* 0x000000201a1a7812 */ /* 0x000fe400078efcff */
[----:B------:R-:W-:Y:S02]  /*2f950*/  SEL R9, R9, RZ, !P0 ;  /* 0x000000ff09097207 */ /* 0x000fe40004000000 */
[----:B------:R-:W-:-:S02]  /*2f960*/  ISETP.GE.AND P1, PT, R26, UR6, PT ;  /* 0x000000061a007c0c */ /* 0x000fc4000bf26270 */
[----:B------:R-:W-:Y:S02]  /*2f970*/  ISETP.NE.U32.AND P3, PT, R9, RZ, PT ;  /* 0x000000ff0900720c */ /* 0x000fe40003f65070 */
[----:B------:R-:W-:-:S04]  /*2f980*/  SEL R9, RZ, 0x4, P1 ;  /* 0x00000004ff097807 */ /* 0x000fc80000800000 */
[----:B------:R-:W-:Y:S01]  /*2f990*/  SEL R9, R9, RZ, !P0 ;  /* 0x000000ff09097207 */ /* 0x000fe20004000000 */
[----:B--2---:R-:W-:-:S05]  /*2f9a0*/  IMAD.WIDE R10, R11, 0x4, R2 ;  /* 0x000000040b0a7825 */ /* 0x004fca00078e0202 */
[----:B------:R3:W-:Y:S02]  /*2f9b0*/  LDGSTS.E [R8+0x6000], desc[UR12][R10.64], P2 ;  /* 0x060000000a087fae */ /* 0x0007e400091a100c */
[----:B---3--:R-:W-:Y:S01]  /*2f9c0*/  IMAD.WIDE R10, R24, 0x4, R2 ;  /* 0x00000004180a7825 */ /* 0x008fe200078e0202 */
[----:B------:R-:W-:Y:S02]  /*2f9d0*/  LOP3.LUT R24, R27, 0x24, RZ, 0xfc, !PT ;  /* 0x000000241b187812 */ /* 0x000fe400078efcff */
[----:B------:R-:W1:Y:S01]  /*2f9e0*/  S2R R27, SR_TID.X ;  /* 0x00000000001b7919 */ /* 0x000e620000002100 */
[----:B------:R-:W-:Y:S02]  /*2f9f0*/  ISETP.NE.U32.AND P2, PT, R9, RZ, PT ;  /* 0x000000ff0900720c */ /* 0x000fe40003f45070 */
[----:B------:R-:W-:Y:S01]  /*2fa00*/  ISETP.GE.AND P1, PT, R24, UR6, PT ;  /* 0x0000000618007c0c */ /* 0x000fe2000bf26270 */
[----:B------:R2:W-:Y:S03]  /*2fa10*/  LDGSTS.E [R8+0x7000], desc[UR12][R10.64], P3 ;  /* 0x070000000a087fae */ /* 0x0005e600099a100c */
[----:B------:R-:W-:-:S02]  /*2fa20*/  SEL R9, RZ, 0x4, P1 ;  /* 0x00000004ff097807 */ /* 0x000fc40000800000 */
[----:B-1----:R-:W-:-:S04]  /*2fa30*/  SHF.R.U32.HI R27, RZ, 0x8, R27 ;  /* 0x00000008ff1b7819 */ /* 0x002fc8000001161b */
[----:B------:R-:W-:-:S04]  /*2fa40*/  SGXT.U32 R27, R27, 0x1 ;  /* 0x000000011b1b781a */ /* 0x000fc80000000000 */
[----:B------:R-:W-:Y:S02]  /*2fa50*/  LOP3.LUT R24, R27, 0x28, RZ, 0xfc, !PT ;  /* 0x000000281b187812 */ /* 0x000fe400078efcff */
[----:B------:R-:W1:Y:S01]  /*2fa60*/  S2R R27, SR_TID.X ;  /* 0x00000000001b7919 */ /* 0x000e620000002100 */
[----:B--2---:R-:W-:Y:S01]  /*2fa70*/  IMAD.WIDE R10, R25, 0x4, R2 ;  /* 0x00000004190a7825 */ /* 0x004fe200078e0202 */
[----:B------:R-:W-:-:S03]  /*2fa80*/  ISETP.GE.AND P1, PT, R24, UR6, PT ;  /* 0x0000000618007c0c */ /* 0x000fc6000bf26270 */
[----:B------:R-:W-:Y:S02]  /*2fa90*/  IMAD.MOV.U32 R24, RZ, RZ, R28 ;  /* 0x000000ffff187224 */ /* 0x000fe400078e001c */
[----:B------:R-:W-:Y:S01]  /*2faa0*/  IMAD.MOV.U32 R25, RZ, RZ, R29 ;  /* 0x000000ffff197224 */ /* 0x000fe200078e001d */
[----:B------:R-:W2:Y:S04]  /*2fab0*/  LDL.LU R28, [R1+0x944] ;  /* 0x00094400011c7983 */ /* 0x000ea80000300800 */
[----:B------:R-:W3:Y:S04]  /*2fac0*/  LDL.LU R29, [R1+0x940] ;  /* 0x00094000011d7983 */ /* 0x000ee80000300800 */
[----:B------:R-:W2:Y:S04]  /*2fad0*/  LDL R14, [R1+0x63c] ;  /* 0x00063c00010e7983 */ /* 0x000ea80000100800 */
[----:B------:R4:W-:Y:S01]  /*2fae0*/  LDGSTS.E [R8+0x8000], desc[UR12][R10.64], P2 ;  /* 0x080000000a087fae */ /* 0x0009e200091a100c */
[----:B------:R-:W-:-:S04]  /*2faf0*/  SEL R9, R9, RZ, !P0 ;  /* 0x000000ff09097207 */ /* 0x000fc80004000000 */
[----:B------:R-:W-:Y:S02]  /*2fb00*/  ISETP.NE.U32.AND P3, PT, R9, RZ, PT ;  /* 0x000000ff0900720c */ /* 0x000fe40003f65070 */
[----:B------:R-:W-:Y:S01]  /*2fb10*/  SEL R9, RZ, 0x4, P1 ;  /* 0x00000004ff097807 */ /* 0x000fe20000800000 */
[----:B----4-:R-:W-:Y:S01]  /*2fb20*/  IMAD.WIDE R10, R12, 0x4, R2 ;  /* 0x000000040c0a7825 */ /* 0x010fe200078e0202 */
[----:B-1----:R-:W-:-:S03]  /*2fb30*/  SHF.R.U32.HI R27, RZ, 0x8, R27 ;  /* 0x00000008ff1b7819 */ /* 0x002fc6000001161b */
[----:B------:R-:W-:Y:S01]  /*2fb40*/  IMAD.MOV.U32 R26, RZ, RZ, R17 ;  /* 0x000000ffff1a7224 */ /* 0x000fe200078e0011 */
[----:B------:R-:W-:-:S05]  /*2fb50*/  SEL R9, R9, RZ, !P0 ;  /* 0x000000ff09097207 */ /* 0x000fca0004000000 */
[----:B------:R1:W-:Y:S01]  /*2fb60*/  LDGSTS.E [R8+0x9000], desc[UR12][R10.64], P3 ;  /* 0x090000000a087fae */ /* 0x0003e200099a100c */
[----:B------:R-:W-:-:S04]  /*2fb70*/  SGXT.U32 R27, R27, 0x1 ;  /* 0x000000011b1b781a */ /* 0x000fc80000000000 */
[----:B------:R-:W-:-:S04]  /*2fb80*/  LOP3.LUT R12, R27, 0x2c, RZ, 0xfc, !PT ;  /* 0x0000002c1b0c7812 */ /* 0x000fc800078efcff */
[----:B------:R-:W-:Y:S02]  /*2fb90*/  ISETP.GE.AND P1, PT, R12, UR6, PT ;  /* 0x000000060c007c0c */ /* 0x000fe4000bf26270 */
[----:B------:R-:W4:Y:S01]  /*2fba0*/  LDL R12, [R1+0x644] ;  /* 0x00064400010c7983 */ /* 0x000f220000100800 */
[----:B------:R-:W1:Y:S01]  /*2fbb0*/  S2R R17, SR_TID.X ;  /* 0x0000000000117919 */ /* 0x000e620000002100 */
[----:B------:R-:W-:Y:S01]  /*2fbc0*/  ISETP.NE.U32.AND P2, PT, R9, RZ, PT ;  /* 0x000000ff0900720c */ /* 0x000fe20003f45070 */
[----:B------:R-:W-:Y:S02]  /*2fbd0*/  IMAD.MOV.U32 R27, RZ, RZ, R16 ;  /* 0x000000ffff1b7224 */ /* 0x000fe400078e0010 */
[----:B-1----:R-:W-:-:S10]  /*2fbe0*/  IMAD.WIDE R10, R15, 0x4, R2 ;  /* 0x000000040f0a7825 */ /* 0x002fd400078e0202 */
[----:B------:R1:W-:Y:S01]  /*2fbf0*/  LDGSTS.E [R8+0xa000], desc[UR12][R10.64], P2 ;  /* 0x0a0000000a087fae */ /* 0x0003e200091a100c */
[--C-:B------:R-:W-:Y:S02]  /*2fc00*/  SHF.R.U32.HI R16, RZ, 0x8, R17.reuse ;  /* 0x00000008ff107819 */ /* 0x100fe40000011611 */
[----:B------:R-:W-:-:S04]  /*2fc10*/  SHF.R.U32.HI R17, RZ, 0x8, R17 ;  /* 0x00000008ff117819 */ /* 0x000fc80000011611 */
[----:B------:R-:W-:Y:S01]  /*2fc20*/  SGXT.U32 R17, R17, 0x1 ;  /* 0x000000011111781a */ /* 0x000fe20000000000 */
[----:B-1----:R-:W-:-:S03]  /*2fc30*/  IMAD.WIDE R10, R13, 0x4, R2 ;  /* 0x000000040d0a7825 */ /* 0x002fc600078e0202 */
[----:B------:R-:W-:Y:S02]  /*2fc40*/  LOP3.LUT R13, R17, 0x34, RZ, 0xfc, !PT ;  /* 0x00000034110d7812 */ /* 0x000fe400078efcff */
[----:B------:R-:W1:Y:S01]  /*2fc50*/  S2R R17, SR_TID.X ;  /* 0x0000000000117919 */ /* 0x000e620000002100 */
[----:B------:R-:W-:Y:S02]  /*2fc60*/  SGXT.U32 R16, R16, 0x1 ;  /* 0x000000011010781a */ /* 0x000fe40000000000 */
[----:B------:R-:W-:Y:S02]  /*2fc70*/  SEL R9, RZ, 0x4, P1 ;  /* 0x00000004ff097807 */ /* 0x000fe40000800000 */
[----:B------:R-:W-:Y:S02]  /*2fc80*/  LOP3.LUT R15, R16, 0x30, RZ, 0xfc, !PT ;  /* 0x00000030100f7812 */ /* 0x000fe400078efcff */
[----:B------:R-:W-:Y:S02]  /*2fc90*/  SEL R9, R9, RZ, !P0 ;  /* 0x000000ff09097207 */ /* 0x000fe40004000000 */
[----:B------:R-:W-:-:S02]  /*2fca0*/  ISETP.GE.AND P1, PT, R15, UR6, PT ;  /* 0x000000060f007c0c */ /* 0x000fc4000bf26270 */
[----:B------:R-:W-:Y:S02]  /*2fcb0*/  ISETP.NE.U32.AND P3, PT, R9, RZ, PT ;  /* 0x000000ff0900720c */ /* 0x000fe40003f65070 */
[----:B------:R-:W-:Y:S02]  /*2fcc0*/  SEL R9, RZ, 0x4, P1 ;  /* 0x00000004ff097807 */ /* 0x000fe40000800000 */
[----:B------:R-:W-:-:S09]  /*2fcd0*/  ISETP.GE.AND P1, PT, R13, UR6, PT ;  /* 0x000000060d007c0c */ /* 0x000fd2000bf26270 */
[----:B------:R2:W-:Y:S01]  /*2fce0*/  LDGSTS.E [R8+0xb000], desc[UR12][R10.64], P3 ;  /* 0x0b0000000a087fae */ /* 0x0005e200099a100c */
[----:B-1----:R-:W-:-:S04]  /*2fcf0*/  SHF.R.U32.HI R17, RZ, 0x8, R17 ;  /* 0x00000008ff117819 */ /* 0x002fc80000011611 */
[----:B------:R-:W-:-:S04]  /*2fd00*/  SGXT.U32 R17, R17, 0x1 ;  /* 0x000000011111781a */ /* 0x000fc80000000000 */
[----:B------:R-:W-:Y:S02]  /*2fd10*/  LOP3.LUT R13, R17, 0x38, RZ, 0xfc, !PT ;  /* 0x00000038110d7812 */ /* 0x000fe400078efcff */
[----:B------:R-:W1:Y:S01]  /*2fd20*/  S2R R17, SR_TID.X ;  /* 0x0000000000117919 */ /* 0x000e620000002100 */
[----:B------:R-:W-:-:S04]  /*2fd30*/  SEL R9, R9, RZ, !P0 ;  /* 0x000000ff09097207 */ /* 0x000fc80004000000 */
[----:B------:R-:W-:Y:S02]  /*2fd40*/  ISETP.NE.U32.AND P2, PT, R9, RZ, PT ;  /* 0x000000ff0900720c */ /* 0x000fe40003f45070 */
[----:B------:R-:W-:Y:S02]  /*2fd50*/  SEL R9, RZ, 0x4, P1 ;  /* 0x00000004ff097807 */ /* 0x000fe40000800000 */
[----:B------:R-:W-:Y:S02]  /*2fd60*/  ISETP.GE.AND P1, PT, R13, UR6, PT ;  /* 0x000000060d007c0c */ /* 0x000fe4000bf26270 */
[----:B------:R-:W-:-:S04]  /*2fd70*/  SEL R9, R9, RZ, !P0 ;  /* 0x000000ff09097207 */ /* 0x000fc80004000000 */
[----:B------:R-:W-:Y:S02]  /*2fd80*/  ISETP.NE.U32.AND P3, PT, R9, RZ, PT ;  /* 0x000000ff0900720c */ /* 0x000fe40003f65070 */
[----:B------:R-:W-:Y:S02]  /*2fd90*/  SEL R9, RZ, 0x4, P1 ;  /* 0x00000004ff097807 */ /* 0x000fe40000800000 */
[--C-:B-1----:R-:W-:Y:S02]  /*2fda0*/  SHF.R.U32.HI R16, RZ, 0x8, R17.reuse ;  /* 0x00000008ff107819 */ /* 0x102fe40000011611 */
[----:B------:R-:W-:Y:S02]  /*2fdb0*/  SHF.R.U32.HI R17, RZ, 0x8, R17 ;  /* 0x00000008ff117819 */ /* 0x000fe40000011611 */
[----:B------:R-:W-:Y:S02]  /*2fdc0*/  SGXT.U32 R16, R16, 0x1 ;  /* 0x000000011010781a */ /* 0x000fe40000000000 */
[----:B------:R-:W-:Y:S01]  /*2fdd0*/  SGXT.U32 R17, R17, 0x1 ;  /* 0x000000011111781a */ /* 0x000fe20000000000 */
[----:B--2---:R-:W-:-:S02]  /*2fde0*/  IMAD.WIDE R10, R14, 0x4, R2 ;  /* 0x000000040e0a7825 */ /* 0x004fc400078e0202 */
[----:B------:R-:W2:Y:S04]  /*2fdf0*/  LDL R14, [R1+0x64c] ;  /* 0x00064c00010e7983 */ /* 0x000ea80000100800 */
[----:B------:R4:W-:Y:S02]  /*2fe00*/  LDGSTS.E [R8+0xc000], desc[UR12][R10.64], P2 ;  /* 0x0c0000000a087fae */ /* 0x0009e400091a100c */
[----:B----4-:R-:W-:Y:S01]  /*2fe10*/  IMAD.WIDE R10, R12, 0x4, R2 ;  /* 0x000000040c0a7825 */ /* 0x010fe200078e0202 */
[----:B------:R-:W-:-:S04]  /*2fe20*/  LOP3.LUT R12, R16, 0x3c, RZ, 0xfc, !PT ;  /* 0x0000003c100c7812 */ /* 0x000fc800078efcff */
[----:B------:R-:W-:Y:S02]  /*2fe30*/  ISETP.GE.AND P1, PT, R12, UR6, PT ;  /* 0x000000060c007c0c */ /* 0x000fe4000bf26270 */
[----:B------:R-:W-:Y:S02]  /*2fe40*/  LOP3.LUT R12, R17, 0x40, RZ, 0xfc, !PT ;  /* 0x00000040110c7812 */ /* 0x000fe400078efcff */
[----:B------:R-:W-:Y:S01]  /*2fe50*/  SEL R9, R9, RZ, !P0 ;  /* 0x000000ff09097207 */ /* 0x000fe20004000000 */
[----:B------:R-:W-:Y:S01]  /*2fe60*/  HMMA.1688.F32.TF32 R16, R4, R18, R24 ;  /* 0x000000120410723c */ /* 0x000fe20000081018 */
[----:B------:R-:W4:Y:S04]  /*2fe70*/  LDL.LU.64 R26, [R1+0x938] ;  /* 0x00093800011a7983 */ /* 0x000f280000300a00 */
[----:B------:R-:W4:Y:S04]  /*2fe80*/  LDL.LU.64 R24, [R1+0x930] ;  /* 0x0009300001187983 */ /* 0x000f280000300a00 */
[----:B------:R-:W3:Y:S01]  /*2fe90*/  LDL R15, [R1+0x654] ;  /* 0x00065400010f7983 */ /* 0x000ee20000100800 */
[----:B------:R-:W-:-:S03]  /*2fea0*/  ISETP.GE.AND P2, PT, R12, UR6, PT ;  /* 0x000000060c007c0c */ /* 0x000fc6000bf46270 */
[----:B------:R2:W-:Y:S01]  /*2feb0*/  LDGSTS.E [R8+0xd000], desc[UR12][R10.64], P3 ;  /* 0x0d0000000a087fae */ /* 0x0005e200099a100c */
[----:B------:R-:W1:Y:S01]  /*2fec0*/  S2R R12, SR_TID.X ;  /* 0x00000000000c7919 */ /* 0x000e620000002100 */
[----:B------:R-:W-:Y:S02]  /*2fed0*/  ISETP.NE.U32.AND P3, PT, R9, RZ, PT ;  /* 0x000000ff0900720c */ /* 0x000fe40003f65070 */
[----:B------:R-:W-:Y:S01]  /*2fee0*/  SEL R9, RZ, 0x4, P1 ;  /* 0x00000004ff097807 */ /* 0x000fe20000800000 */
[----:B------:R-:W4:Y:S03]  /*2fef0*/  LDL R13, [R1+0x65c] ;  /* 0x00065c00010d7983 */ /* 0x000f260000100800 */
[----:B------:R-:W-:-:S04]  /*2ff00*/  SEL R9, R9, RZ, !P0 ;  /* 0x000000ff09097207 */ /* 0x000fc80004000000 */
[----:B------:R-:W-:Y:S02]  /*2ff10*/  ISETP.NE.U32.AND P1, PT, R9, RZ, PT ;  /* 0x000000ff0900720c */ /* 0x000fe40003f25070 */
[----:B------:R-:W-:Y:S01]  /*2ff20*/  SEL R9, RZ, 0x4, P2 ;  /* 0x00000004ff097807 */ /* 0x000fe20001000000 */
[----:B------:R1:W-:Y:S02]  /*2ff30*/  STL [R1+0x824], R16 ;  /* 0x0008241001007387 */ /* 0x0003e40000100800 */
[----:B-1----:R-:W-:-:S04]  /*2ff40*/  SHF.R.U32.HI R12, RZ, 0x8, R12 ;  /* 0x00000008ff0c7819 */ /* 0x002fc8000001160c */
[----:B------:R-:W-:-:S04]  /*2ff50*/  SGXT.U32 R12, R12, 0x1 ;  /* 0x000000010c0c781a */ /* 0x000fc80000000000 */
[----:B------:R-:W-:-:S04]  /*2ff60*/  LOP3.LUT R12, R12, 0x44, RZ, 0xfc, !PT ;  /* 0x000000440c0c7812 */ /* 0x000fc800078efcff */
[----:B------:R-:W-:Y:S02]  /*2ff70*/  ISETP.GE.AND P2, PT, R12, UR6, PT ;  /* 0x000000060c007c0c */ /* 0x000fe4000bf46270 */
[----:B------:R-:W1:Y:S01]  /*2ff80*/  S2R R12, SR_TID.X ;  /* 0x00000000000c7919 */ /* 0x000e620000002100 */
[----:B------:R1:W-:Y:S04]  /*2ff90*/  STL [R1+0x820], R17 ;  /* 0x0008201101007387 */ /* 0x0003e80000100800 */
[----:B------:R1:W-:Y:S04]  /*2ffa0*/  STL [R1+0x81c], R18 ;  /* 0x00081c1201007387 */ /* 0x0003e80000100800 */
[----:B------:R1:W-:Y:S04]  /*2ffb0*/  STL [R1+0x818], R19 ;  /* 0x0008181301007387 */ /* 0x0003e80000100800 */
[----:B------:R-:W4:Y:S01]  /*2ffc0*/  LDL R16, [R1+0x664] ;  /* 0x0006640001107983 */ /* 0x000f220000100800 */
[----:B------:R-:W-:-:S04]  /*2ffd0*/  SEL R9, R9, RZ, !P0 ;  /* 0x000000ff09097207 */ /* 0x000fc80004000000 */
[----:B------:R-:W-:Y:S02]  /*2ffe0*/  ISETP.NE.U32.AND P4, PT, R9, RZ, PT ;  /* 0x000000ff0900720c */ /* 0x000fe40003f85070 */
[----:B------:R-:W-:Y:S01]  /*2fff0*/  SHF.R.U32.HI R20, RZ, 0x8, R20 ;  /* 0x00000008ff147819 */ /* 0x000fe20000011614 */
[----:B-1----:R-:W4:Y:S04]  /*30000*/  LDL R17, [R1+0x5fc] ;  /* 0x0005fc0001117983 */ /* 0x002f280000100800 */
[----:B------:R-:W4:Y:S01]  /*30010*/  LDL R18, [R1+0x6b8] ;  /* 0x0006b80001127983 */ /* 0x000f220000100800 */
[----:B--2---:R-:W-:Y:S01]  /*30020*/  IMAD.WIDE R10, R14, 0x4, R2 ;  /* 0x000000040e0a7825 */ /* 0x004fe200078e0202 */
[----:B------:R-:W-:-:S04]  /*30030*/  SHF.R.U32.HI R14, RZ, 0x8, R12 ;  /* 0x00000008ff0e7819 */ /* 0x000fc8000001160c */
[----:B------:R-:W-:Y:S01]  /*30040*/  SGXT.U32 R14, R14, 0x1 ;  /* 0x000000010e0e781a */ /* 0x000fe20000000000 */
[----:B------:R1:W-:Y:S03]  /*30050*/  LDGSTS.E [R8+0xe000], desc[UR12][R10.64], P3 ;  /* 0x0e0000000a087fae */ /* 0x0003e600099a100c */
[----:B------:R-:W-:-:S04]  /*30060*/  LOP3.LUT R14, R14, 0x48, RZ, 0xfc, !PT ;  /* 0x000000480e0e7812 */ /* 0x000fc800078efcff */
[----:B------:R-:W-:Y:S02]  /*30070*/  ISETP.GE.AND P3, PT, R14, UR6, PT ;  /* 0x000000060e007c0c */ /* 0x000fe4000bf66270 */
[----:B------:R-:W2:Y:S01]  /*30080*/  LDL R14, [R1+0x66c] ;  /* 0x00066c00010e7983 */ /* 0x000ea20000100800 */
[----:B-1----:R-:W-:-:S04]  /*30090*/  SEL R10, RZ, 0x4, P2 ;  /* 0x00000004ff0a7807 */ /* 0x002fc80001000000 */
[----:B------:R-:W-:Y:S01]  /*300a0*/  SEL R9, R10, RZ, !P0 ;  /* 0x000000ff0a097207 */ /* 0x000fe20004000000 */
[----:B---3--:R-:W-:Y:S02]  /*300b0*/  IMAD.WIDE R10, R15, 0x4, R2 ;  /* 0x000000040f0a7825 */ /* 0x008fe400078e0202 */
[----:B------:R-:W3:Y:S01]  /*300c0*/  LDL R15, [R1+0x674] ;  /* 0x00067400010f7983 */ /* 0x000ee20000100800 */
[----:B------:R-:W-:-:S03]  /*300d0*/  SHF.R.U32.HI R12, RZ, 0x8, R12 ;  /* 0x00000008ff0c7819 */ /* 0x000fc6000001160c */
[----:B------:R4:W-:Y:S01]  /*300e0*/  LDGSTS.E [R8+0xf000], desc[UR12][R10.64], P1 ;  /* 0x0f0000000a087fae */ /* 0x0009e200089a100c */
[----:B------:R-:W-:-:S04]  /*300f0*/  SGXT.U32 R12, R12, 0x1 ;  /* 0x000000010c0c781a */ /* 0x000fc80000000000 */
[----:B------:R-:W-:-:S04]  /*30100*/  LOP3.LUT R12, R12, 0x4c, RZ, 0xfc, !PT ;  /* 0x0000004c0c0c7812 */ /* 0x000fc800078efcff */
[----:B------:R-:W-:Y:S02]  /*30110*/  ISETP.GE.AND P1, PT, R12, UR6, PT ;  /* 0x000000060c007c0c */ /* 0x000fe4000bf26270 */
[----:B------:R-:W1:Y:S01]  /*30120*/  S2R R12, SR_TID.X ;  /* 0x00000000000c7919 */ /* 0x000e620000002100 */
[----:B------:R-:W-:Y:S01]  /*30130*/  ISETP.NE.U32.AND P2, PT, R9, RZ, PT ;  /* 0x000000ff0900720c */ /* 0x000fe20003f45070 */
[----:B----4-:R-:W-:Y:S01]  /*30140*/  IMAD.WIDE R10, R13, 0x4, R2 ;  /* 0x000000040d0a7825 */ /* 0x010fe200078e0202 */
[----:B------:R-:W-:-:S04]  /*30150*/  SEL R9, RZ, 0x4, P3 ;  /* 0x00000004ff097807 */ /* 0x000fc80001800000 */
[----:B------:R4:W-:Y:S01]  /*30160*/  LDGSTS.E [R8+0x10000], desc[UR12][R10.64], P4 ;  /* 0x100000000a087fae */ /* 0x0009e2000a1a100c */
[----:B------:R-:W-:-:S04]  /*30170*/  SEL R9, R9, RZ, !P0 ;  /* 0x000000ff09097207 */ /* 0x000fc80004000000 */
[----:B------:R-:W-:Y:S02]  /*30180*/  ISETP.NE.U32.AND P4, PT, R9, RZ, PT ;  /* 0x000000ff0900720c */ /* 0x000fe40003f85070 */
[----:B----4-:R-:W-:-:S04]  /*30190*/  SEL R10, RZ, 0x4, P1 ;  /* 0x00000004ff0a7807 */ /* 0x010fc80000800000 */
[----:B------:R-:W-:Y:S02]  /*301a0*/  SEL R9, R10, RZ, !P0 ;  /* 0x000000ff0a097207 */ /* 0x000fe40004000000 */
[--C-:B-1----:R-:W-:Y:S02]  /*301b0*/  SHF.R.U32.HI R13, RZ, 0x8, R12.reuse ;  /* 0x00000008ff0d7819 */ /* 0x102fe4000001160c */
[----:B------:R-:W-:Y:S02]  /*301c0*/  SHF.R.U32.HI R12, RZ, 0x8, R12 ;  /* 0x00000008ff0c7819 */ /* 0x000fe4000001160c */
[----:B------:R-:W-:Y:S02]  /*301d0*/  SGXT.U32 R13, R13, 0x1 ;  /* 0x000000010d0d781a */ /* 0x000fe40000000000 */
[----:B------:R-:W-:Y:S01]  /*301e0*/  SGXT.U32 R12, R12, 0x1 ;  /* 0x000000010c0c781a */ /* 0x000fe20000000000 */
[----:B------:R-:W-:Y:S01]  /*301f0*/  IMAD.WIDE R10, R16, 0x4, R2 ;  /* 0x00000004100a7825 */ /* 0x000fe200078e0202 */
[----:B------:R-:W-:-:S02]  /*30200*/  LOP3.LUT R13, R13, 0x50, RZ, 0xfc, !PT ;  /* 0x000000500d0d7812 */ /* 0x000fc400078efcff */
[----:B------:R-:W-:Y:S01]  /*30210*/  LOP3.LUT R12, R12, 0x54, RZ, 0xfc, !PT ;  /* 0x000000540c0c7812 */ /* 0x000fe200078efcff */
[----:B------:R-:W4:Y:S04]  /*30220*/  LDL R16, [R1+0x684] ;  /* 0x0006840001107983 */ /* 0x000f280000100800 */
[----:B------:R2:W-:Y:S01]  /*30230*/  LDGSTS.E [R8+0x11000], desc[UR12][R10.64], P2 ;  /* 0x110000000a087fae */ /* 0x0005e200091a100c */
[----:B------:R-:W-:-:S03]  /*30240*/  ISETP.GE.AND P3, PT, R13, UR6, PT ;  /* 0x000000060d007c0c */ /* 0x000fc6000bf66270 */
[----:B------:R-:W4:Y:S01]  /*30250*/  LDL R13, [R1+0x67c] ;  /* 0x00067c00010d7983 */ /* 0x000f220000100800 */
[----:B------:R-:W-:Y:S02]  /*30260*/  ISETP.GE.AND P2, PT, R12, UR6, PT ;  /* 0x000000060c007c0c */ /* 0x000fe4000bf46270 */
[----:B------:R-:W1:Y:S01]  /*30270*/  S2R R12, SR_TID.X ;  /* 0x00000000000c7919 */ /* 0x000e620000002100 */
[----:B------:R-:W-:Y:S02]  /*30280*/  ISETP.NE.U32.AND P1, PT, R9, RZ, PT ;  /* 0x000000ff0900720c */ /* 0x000fe40003f25070 */
[----:B------:R-:W-:-:S04]  /*30290*/  SEL R9, RZ, 0x4, P3 ;  /* 0x00000004ff097807 */ /* 0x000fc80001800000 */
[----:B------:R-:W-:Y:S01]  /*302a0*/  SEL R9, R9, RZ, !P0 ;  /* 0x000000ff09097207 */ /* 0x000fe20004000000 */
[----:B--2---:R-:W-:Y:S01]  /*302b0*/  IMAD.WIDE R10, R14, 0x4, R2 ;  /* 0x000000040e0a7825 */ /* 0x004fe200078e0202 */
[----:B-1----:R-:W-:-:S04]  /*302c0*/  SHF.R.U32.HI R14, RZ, 0x8, R12 ;  /* 0x00000008ff0e7819 */ /* 0x002fc8000001160c */
[----:B------:R-:W-:Y:S01]  /*302d0*/  SGXT.U32 R14, R14, 0x1 ;  /* 0x000000010e0e781a */ /* 0x000fe20000000000 */
[----:B------:R1:W-:Y:S03]  /*302e0*/  LDGSTS.E [R8+0x12000], desc[UR12][R10.64], P4 ;  /* 0x120000000a087fae */ /* 0x0003e6000a1a100c */
[----:B------:R-:W-:-:S04]  /*302f0*/  LOP3.LUT R14, R14, 0x58, RZ, 0xfc, !PT ;  /* 0x000000580e0e7812 */ /* 0x000fc800078efcff */
[----:B------:R-:W-:Y:S02]  /*30300*/  ISETP.GE.AND P3, PT, R14, UR6, PT ;  /* 0x000000060e007c0c */ /* 0x000fe4000bf66270 */
[----:B------:R-:W2:Y:S01]  /*30310*/  LDL R14, [R1+0x68c] ;  /* 0x00068c00010e7983 */ /* 0x000ea20000100800 */
[----:B-1----:R-:W-:Y:S02]  /*30320*/  SEL R10, RZ, 0x4, P2 ;  /* 0x00000004ff0a7807 */ /* 0x002fe40001000000 */
[----:B------:R-:W-:Y:S02]  /*30330*/  ISETP.NE.U32.AND P4, PT, R9, RZ, PT ;  /* 0x000000ff0900720c */ /* 0x000fe40003f85070 */
        /* <DEDUP_REMOVED lines=9> */
[----:B------:R-:W-:Y:S02]  /*303d0*/  ISETP.NE.U32.AND P2, PT, R9, RZ, PT ;  /* 0x000000ff0900720c */ /* 0x000fe40003f45070 */
[----:B------:R-:W-:-:S04]  /*303e0*/  SEL R9, RZ, 0x4, P3 ;  /* 0x00000004ff097807 */ /* 0x000fc80001800000 */
[----:B------:R-:W-:Y:S01]  /*303f0*/  SEL R9, R9, RZ, !P0 ;  /* 0x000000ff09097207 */ /* 0x000fe20004000000 */
[----:B----4-:R-:W-:Y:S01]  /*30400*/  IMAD.WIDE R10, R13, 0x4, R2 ;  /* 0x000000040d0a7825 */ /* 0x010fe200078e0202 */
[--C-:B-1----:R-:W-:Y:S02]  /*30410*/  SHF.R.U32.HI R13, RZ, 0x8, R12.reuse ;  /* 0x00000008ff0d7819 */ /* 0x102fe4000001160c */
[----:B------:R-:W-:Y:S02]  /*30420*/  SHF.R.U32.HI R12, RZ, 0x8, R12 ;  /* 0x00000008ff0c7819 */ /* 0x000fe4000001160c */
[----:B------:R1:W-:Y:S02]  /*30430*/  LDGSTS.E [R8+0x14000], desc[UR12][R10.64], P4 ;  /* 0x140000000a087fae */ /* 0x0003e4000a1a100c */
[----:B------:R-:W-:Y:S02]  /*30440*/  SGXT.U32 R12, R12, 0x1 ;  /* 0x000000010c0c781a */ /* 0x000fe40000000000 */
[----:B------:R-:W-:-:S02]  /*30450*/  ISETP.NE.U32.AND P4, PT, R9, RZ, PT ;  /* 0x000000ff0900720c */ /* 0x000fc40003f85070 */
[----:B------:R-:W-:Y:S02]  /*30460*/  LOP3.LUT R12, R12, 0x64, RZ, 0xfc, !PT ;  /* 0x000000640c0c7812 */ /* 0x000fe400078efcff */
[----:B-1----:R-:W-:-:S04]  /*30470*/  SEL R10, RZ, 0x4, P1 ;  /* 0x00000004ff0a7807 */ /* 0x002fc80000800000 */
[----:B------:R-:W-:Y:S01]  /*30480*/  SEL R9, R10, RZ, !P0 ;  /* 0x000000ff0a097207 */ /* 0x000fe20004000000 */
[----:B------:R-:W-:Y:S01]  /*30490*/  IMAD.WIDE R10, R16, 0x4, R2 ;  /* 0x00000004100a7825 */ /* 0x000fe200078e0202 */
[----:B------:R-:W-:Y:S01]  /*304a0*/  SGXT.U32 R13, R13, 0x1 ;  /* 0x000000010d0d781a */ /* 0x000fe20000000000 */
[----:B------:R-:W4:Y:S04]  /*304b0*/  LDL R16, [R1+0x6a4] ;  /* 0x0006a40001107983 */ /* 0x000f280000100800 */
[----:B------:R2:W-:Y:S01]  /*304c0*/  LDGSTS.E [R8+0x15000], desc[UR12][R10.64], P2 ;  /* 0x150000000a087fae */ /* 0x0005e200091a100c */
[----:B------:R-:W-:Y:S02]  /*304d0*/  ISETP.GE.AND P2, PT, R12, UR6, PT ;  /* 0x000000060c007c0c */ /* 0x000fe4000bf46270 */
[----:B------:R-:W1:Y:S01]  /*304e0*/  S2R R12, SR_TID.X ;  /* 0x00000000000c7919 */ /* 0x000e620000002100 */
[----:B------:R-:W-:-:S04]  /*304f0*/  LOP3.LUT R13, R13, 0x60, RZ, 0xfc, !PT ;  /* 0x000000600d0d7812 */ /* 0x000fc800078efcff */
[----:B------:R-:W-:Y:S02]  /*30500*/  ISETP.GE.AND P3, PT, R13, UR6, PT ;  /* 0x000000060d007c0c */ /* 0x000fe4000bf66270 */
[----:B------:R-:W4:Y:S01]  /*30510*/  LDL R13, [R1+0x69c] ;  /* 0x00069c00010d7983 */ /* 0x000f220000100800 */
[----:B------:R-:W-:Y:S02]  /*30520*/  ISETP.NE.U32.AND P1, PT, R9, RZ, PT ;  /* 0x000000ff0900720c */ /* 0x000fe40003f25070 */
[----:B------:R-:W-:-:S04]  /*30530*/  SEL R9, RZ, 0x4, P3 ;  /* 0x00000004ff097807 */ /* 0x000fc80001800000 */
[----:B------:R-:W-:Y:S01]  /*30540*/  SEL R9, R9, RZ, !P0 ;  /* 0x000000ff09097207 */ /* 0x000fe20004000000 */
[----:B--2---:R-:W-:Y:S01]  /*30550*/  IMAD.WIDE R10, R14, 0x4, R2 ;  /* 0x000000040e0a7825 */ /* 0x004fe200078e0202 */
[----:B-1----:R-:W-:-:S04]  /*30560*/  SHF.R.U32.HI R14, RZ, 0x8, R12 ;  /* 0x00000008ff0e7819 */ /* 0x002fc8000001160c */
[----:B------:R1:W-:Y:S01]  /*30570*/  LDGSTS.E [R8+0x16000], desc[UR12][R10.64], P4 ;  /* 0x160000000a087fae */ /* 0x0003e2000a1a100c */
[----:B------:R-:W-:Y:S02]  /*30580*/  SGXT.U32 R14, R14, 0x1 ;  /* 0x000000010e0e781a */ /* 0x000fe40000000000 */
[----:B------:R-:W-:Y:S02]  /*30590*/  ISETP.NE.U32.AND P4, PT, R9, RZ, PT ;  /* 0x000000ff0900720c */ /* 0x000fe40003f85070 */
[----:B-1----:R-:W-:-:S04]  /*305a0*/  SEL R10, RZ, 0x4, P2 ;  /* 0x00000004ff0a7807 */ /* 0x002fc80001000000 */
[----:B------:R-:W-:Y:S01]  /*305b0*/  SEL R9, R10, RZ, !P0 ;  /* 0x000000ff0a097207 */ /* 0x000fe20004000000 */
[----:B---3--:R-:W-:Y:S01]  /*305c0*/  IMAD.WIDE R10, R15, 0x4, R2 ;  /* 0x000000040f0a7825 */ /* 0x008fe200078e0202 */
[----:B------:R-:W-:Y:S02]  /*305d0*/  LOP3.LUT R15, R14, 0x68, RZ, 0xfc, !PT ;  /* 0x000000680e0f7812 */ /* 0x000fe400078efcff */
[----:B------:R-:W2:Y:S01]  /*305e0*/  LDL R14, [R1+0x6ac] ;  /* 0x0006ac00010e7983 */ /* 0x000ea20000100800 */
[----:B------:R-:W-:Y:S02]  /*305f0*/  SHF.R.U32.HI R12, RZ, 0x8, R12 ;  /* 0x00000008ff0c7819 */ /* 0x000fe4000001160c */
[----:B------:R-:W-:Y:S01]  /*30600*/  ISETP.GE.AND P3, PT, R15, UR6, PT ;  /* 0x000000060f007c0c */ /* 0x000fe2000bf66270 */
[----:B------:R4:W-:Y:S01]  /*30610*/  LDGSTS.E [R8+0x17000], desc[UR12][R10.64], P1 ;  /* 0x170000000a087fae */ /* 0x0009e200089a100c */
[----:B------:R-:W-:Y:S02]  /*30620*/  SGXT.U32 R12, R12, 0x1 ;  /* 0x000000010c0c781a */ /* 0x000fe40000000000 */
[----:B------:R-:W-:-:S02]  /*30630*/  ISETP.NE.U32.AND P2, PT, R9, RZ, PT ;  /* 0x000000ff0900720c */ /* 0x000fc40003f45070 */
[----:B------:R-:W-:Y:S02]  /*30640*/  LOP3.LUT R12, R12, 0x6c, RZ, 0xfc, !PT ;  /* 0x0000006c0c0c7812 */ /* 0x000fe400078efcff */
[----:B------:R-:W-:Y:S02]  /*30650*/  SEL R9, RZ, 0x4, P3 ;  /* 0x00000004ff097807 */ /* 0x000fe40001800000 */
[----:B------:R-:W-:Y:S02]  /*30660*/  ISETP.GE.AND P1, PT, R12, UR6, PT ;  /* 0x000000060c007c0c */ /* 0x000fe4000bf26270 */
[----:B------:R-:W-:Y:S01]  /*30670*/  SEL R9, R9, RZ, !P0 ;  /* 0x000000ff09097207 */ /* 0x000fe20004000000 */
[----:B------:R-:W3:Y:S01]  /*30680*/  LDL R12, [R1+0x6b4] ;  /* 0x0006b400010c7983 */ /* 0x000ee20000100800 */
[----:B----4-:R-:W-:-:S05]  /*30690*/  IMAD.WIDE R10, R13, 0x4, R2 ;  /* 0x000000040d0a7825 */ /* 0x010fca00078e0202 */
[----:B------:R1:W-:Y:S01]  /*306a0*/  LDGSTS.E [R8+0x18000], desc[UR12][R10.64], P4 ;  /* 0x180000000a087fae */ /* 0x0003e2000a1a100c */
[----:B------:R-:W-:Y:S02]  /*306b0*/  ISETP.NE.U32.AND P4, PT, R9, RZ, PT ;  /* 0x000000ff0900720c */ /* 0x000fe40003f85070 */
[----:B-1----:R-:W-:-:S04]  /*306c0*/  SEL R10, RZ, 0x4, P1 ;  /* 0x00000004ff0a7807 */ /* 0x002fc80000800000 */
[----:B------:R-:W-:Y:S01]  /*306d0*/  SEL R9, R10, RZ, !P0 ;  /* 0x000000ff0a097207 */ /* 0x000fe20004000000 */
[--C-:B------:R-:W-:Y:S02]  /*306e0*/  IMAD.WIDE R10, R16, 0x4, R2.reuse ;  /* 0x00000004100a7825 */ /* 0x100fe400078e0202 */
[----:B------:R-:W4:Y:S04]  /*306f0*/  LDL R16, [R1+0x6bc] ;  /* 0x0006bc0001107983 */ /* 0x000f280000100800 */
[----:B------:R2:W-:Y:S02]  /*30700*/  LDGSTS.E [R8+0x19000], desc[UR12][R10.64], P2 ;  /* 0x190000000a087fae */ /* 0x0005e400091a100c */
[----:B--2---:R-:W-:Y:S02]  /*30710*/  IMAD.WIDE R10, R14, 0x4, R2 ;  /* 0x000000040e0a7825 */ /* 0x004fe400078e0202 */
[----:B------:R-:W2:Y:S01]  /*30720*/  LDL R14, [R1+0x6c4] ;  /* 0x0006c400010e7983 */ /* 0x000ea20000100800 */
[----:B------:R-:W1:Y:S01]  /*30730*/  S2R R13, SR_TID.X ;  /* 0x00000000000d7919 */ /* 0x000e620000002100 */
[----:B------:R-:W-:-:S02]  /*30740*/  ISETP.NE.U32.AND P1, PT, R9, RZ, PT ;  /* 0x000000ff0900720c */ /* 0x000fc40003f25070 */
[----:B------:R1:W-:Y:S02]  /*30750*/  LDGSTS.E [R8+0x1a000], desc[UR12][R10.64], P4 ;  /* 0x1a0000000a087fae */ /* 0x0003e4000a1a100c */
[--C-:B-1----:R-:W-:Y:S02]  /*30760*/  SHF.R.U32.HI R15, RZ, 0x8, R13.reuse ;  /* 0x00000008ff0f7819 */ /* 0x102fe4000001160d */
[----:B------:R-:W-:-:S04]  /*30770*/  SHF.R.U32.HI R13, RZ, 0x8, R13 ;  /* 0x00000008ff0d7819 */ /* 0x000fc8000001160d */
[----:B------:R-:W-:-:S04]  /*30780*/  SGXT.U32 R13, R13, 0x1 ;  /* 0x000000010d0d781a */ /* 0x000fc80000000000 */
[----:B------:R-:W-:-:S04]  /*30790*/  LOP3.LUT R13, R13, 0x74, RZ, 0xfc, !PT ;  /* 0x000000740d0d7812 */ /* 0x000fc800078efcff */
[----:B------:R-:W-:Y:S02]  /*307a0*/  ISETP.GE.AND P2, PT, R13, UR6, PT ;  /* 0x000000060d007c0c */ /* 0x000fe4000bf46270 */
[----:B------:R-:W1:Y:S01]  /*307b0*/  S2R R13, SR_TID.X ;  /* 0x00000000000d7919 */ /* 0x000e620000002100 */
[----:B------:R-:W-:-:S04]  /*307c0*/  SGXT.U32 R15, R15, 0x1 ;  /* 0x000000010f0f781a */ /* 0x000fc80000000000 */
[----:B------:R-:W-:-:S04]  /*307d0*/  LOP3.LUT R15, R15, 0x70, RZ, 0xfc, !PT ;  /* 0x000000700f0f7812 */ /* 0x000fc800078efcff */
[----:B------:R-:W-:Y:S02]  /*307e0*/  ISETP.GE.AND P3, PT, R15, UR6, PT ;  /* 0x000000060f007c0c */ /* 0x000fe4000bf66270 */
[----:B------:R-:W-:Y:S01]  /*307f0*/  SEL R10, RZ, 0x4, P2 ;  /* 0x00000004ff0a7807 */ /* 0x000fe20001000000 */
[----:B------:R-:W2:Y:S01]  /*30800*/  LDL R15, [R1+0x6cc] ;  /* 0x0006cc00010f7983 */ /* 0x000ea20000100800 */
[----:B------:R-:W-:-:S04]  /*30810*/  SEL R9, RZ, 0x4, P3 ;  /* 0x00000004ff097807 */ /* 0x000fc80001800000 */
[----:B------:R-:W-:-:S04]  /*30820*/  SEL R9, R9, RZ, !P0 ;  /* 0x000000ff09097207 */ /* 0x000fc80004000000 */
[----:B------:R-:W-:Y:S02]  /*30830*/  ISETP.NE.U32.AND P4, PT, R9, RZ, PT ;  /* 0x000000ff0900720c */ /* 0x000fe40003f85070 */
[----:B------:R-:W-:Y:S01]  /*30840*/  SEL R9, R10, RZ, !P0 ;  /* 0x000000ff0a097207 */ /* 0x000fe20004000000 */
[----:B---3--:R-:W-:Y:S02]  /*30850*/  IMAD.WIDE R10, R12, 0x4, R2 ;  /* 0x000000040c0a7825 */ /* 0x008fe400078e0202 */
[----:B------:R-:W3:Y:S04]  /*30860*/  LDL R12, [R1+0x6d4] ;  /* 0x0006d400010c7983 */ /* 0x000ee80000100800 */
[----:B------:R4:W-:Y:S01]  /*30870*/  LDGSTS.E [R8+0x1b000], desc[UR12][R10.64], P1 ;  /* 0x1b0000000a087fae */ /* 0x0009e200089a100c */
[----:B-1----:R-:W-:-:S04]  /*30880*/  SHF.R.U32.HI R13, RZ, 0x8, R13 ;  /* 0x00000008ff0d7819 */ /* 0x002fc8000001160d */
[----:B------:R-:W-:-:S04]  /*30890*/  SGXT.U32 R13, R13, 0x1 ;  /* 0x000000010d0d781a */ /* 0x000fc80000000000 */
[----:B------:R-:W-:-:S04]  /*308a0*/  LOP3.LUT R13, R13, 0x78, RZ, 0xfc, !PT ;  /* 0x000000780d0d7812 */ /* 0x000fc800078efcff */
[----:B------:R-:W-:Y:S02]  /*308b0*/  ISETP.GE.AND P3, PT, R13, UR6, PT ;  /* 0x000000060d007c0c */ /* 0x000fe4000bf66270 */
[----:B------:R-:W3:Y:S01]  /*308c0*/  LDL R13, [R1+0x700] ;  /* 0x00070000010d7983 */ /* 0x000ee20000100800 */
[----:B----4-:R-:W-:-:S05]  /*308d0*/  IMAD.WIDE R10, R16, 0x4, R2 ;  /* 0x00000004100a7825 */ /* 0x010fca00078e0202 */
[----:B------:R2:W-:Y:S02]  /*308e0*/  LDGSTS.E [R8+0x1c000], desc[UR12][R10.64], P4 ;  /* 0x1c0000000a087fae */ /* 0x0005e4000a1a100c */
[----:B--2---:R-:W-:Y:S02]  /*308f0*/  IMAD.WIDE R10, R14, 0x4, R2 ;  /* 0x000000040e0a7825 */ /* 0x004fe400078e0202 */
[----:B------:R-:W2:Y:S01]  /*30900*/  LDL R14, [R1+0x604] ;  /* 0x00060400010e7983 */ /* 0x000ea20000100800 */
[----:B------:R-:W-:Y:S02]  /*30910*/  SGXT.U32 R20, R20, 0x1 ;  /* 0x000000011414781a */ /* 0x000fe40000000000 */
[----:B------:R-:W-:Y:S02]  /*30920*/  ISETP.NE.U32.AND P2, PT, R9, RZ, PT ;  /* 0x000000ff0900720c */ /* 0x000fe40003f45070 */
[----:B------:R-:W-:Y:S02]  /*30930*/  SEL R9, RZ, 0x4, P3 ;  /* 0x00000004ff097807 */ /* 0x000fe40001800000 */
[----:B------:R-:W-:-:S02]  /*30940*/  LOP3.LUT R16, R20, 0x7c, RZ, 0xfc, !PT ;  /* 0x0000007c14107812 */ /* 0x000fc400078efcff */
[----:B------:R-:W-:Y:S02]  /*30950*/  SEL R9, R9, RZ, !P0 ;  /* 0x000000ff09097207 */ /* 0x000fe40004000000 */
[----:B------:R-:W-:Y:S02]  /*30960*/  LOP3.LUT R20, R0, 0x2, RZ, 0xfc, !PT ;  /* 0x0000000200147812 */ /* 0x000fe400078efcff */
[----:B------:R-:W-:Y:S02]  /*30970*/  ISETP.GE.AND P3, PT, R16, UR6, PT ;  /* 0x0000000610007c0c */ /* 0x000fe4000bf66270 */
[----:B------:R-:W-:Y:S02]  /*30980*/  ISETP.NE.U32.AND P4, PT, R9, RZ, PT ;  /* 0x000000ff0900720c */ /* 0x000fe40003f85070 */
[----:B------:R-:W-:Y:S02]  /*30990*/  ISETP.GE.AND P1, PT, R20, UR6, PT ;  /* 0x0000000614007c0c */ /* 0x000fe4000bf26270 */
[----:B------:R-:W-:Y:S01]  /*309a0*/  SEL R9, RZ, 0x4, P3 ;  /* 0x00000004ff097807 */ /* 0x000fe20001800000 */
[----:B------:R-:W4:Y:S04]  /*309b0*/  LDL R16, [R1+0x6f4] ;  /* 0x0006f40001107983 */ /* 0x000f280000100800 */
[----:B------:R1:W-:Y:S01]  /*309c0*/  LDGSTS.E [R8+0x1d000], desc[UR12][R10.64], P2 ;  /* 0x1d0000000a087fae */ /* 0x0003e200091a100c */
[----:B------:R-:W-:-:S04]  /*309d0*/  SEL R9, R9, RZ, !P0 ;  /* 0x000000ff09097207 */ /* 0x000fc80004000000 */
[----:B------:R-:W-:Y:S02]  /*309e0*/  ISETP.NE.U32.AND P3, PT, R9, RZ, PT ;  /* 0x000000ff0900720c */ /* 0x000fe40003f65070 */
[----:B-1----:R-:W-:-:S04]  /*309f0*/  SEL R10, RZ, 0x4, P1 ;  /* 0x00000004ff0a7807 */ /* 0x002fc80000800000 */
[----:B------:R-:W-:-:S04]  /*30a00*/  SEL R9, R10, RZ, !P0 ;  /* 0x000000ff0a097207 */ /* 0x000fc80004000000 */
[----:B------:R-:W-:Y:S02]  /*30a10*/  ISETP.NE.U32.AND P1, PT, R9, RZ, PT ;  /* 0x000000ff0900720c */ /* 0x000fe40003f25070 */
[----:B------:R-:W-:-:S04]  /*30a20*/  LOP3.LUT R9, R0, 0x6, RZ, 0xfc, !PT ;  /* 0x0000000600097812 */ /* 0x000fc800078efcff */
[----:B------:R-:W-:Y:S02]  /*30a30*/  ISETP.GE.AND P2, PT, R9, UR6, PT ;  /* 0x0000000609007c0c */ /* 0x000fe4000bf46270 */
[----:B------:R-:W-:Y:S01]  /*30a40*/  LOP3.LUT R9, R0, 0xa, RZ, 0xfc, !PT ;  /* 0x0000000a00097812 */ /* 0x000fe200078efcff */
[----:B------:R-:W-:-:S05]  /*30a50*/  IMAD.WIDE R10, R15, 0x4, R2 ;  /* 0x000000040f0a7825 */ /* 0x000fca00078e0202 */
[----:B------:R3:W-:Y:S02]  /*30a60*/  LDGSTS.E [R8+0x1e000], desc[UR12][R10.64], P4 ;  /* 0x1e0000000a087fae */ /* 0x0007e4000a1a100c */
[----:B---3--:R-:W-:Y:S02]  /*30a70*/  IMAD.WIDE R10, R12, 0x4, R2 ;  /* 0x000000040c0a7825 */ /* 0x008fe400078e0202 */
[----:B------:R-:W3:Y:S04]  /*30a80*/  LDL R12, [R1+0x6f8] ;  /* 0x0006f800010c7983 */ /* 0x000ee80000100800 */
[----:B------:R1:W-:Y:S02]  /*30a90*/  LDGSTS.E [R8+0x1f000], desc[UR12][R10.64], P3 ;  /* 0x1f0000000a087fae */ /* 0x0003e400099a100c */
[----:B-1----:R-:W-:-:S02]  /*30aa0*/  SEL R10, RZ, 0x4, P2 ;  /* 0x00000004ff0a7807 */ /* 0x002fc40001000000 */
[----:B------:R-:W-:Y:S02]  /*30ab0*/  LEA R8, P3, R13, R2, 0x2 ;  /* 0x000000020d087211 */ /* 0x000fe400078610ff */
[----:B------:R-:W-:-:S03]  /*30ac0*/  ISETP.GE.AND P2, PT, R9, UR6, PT ;  /* 0x0000000609007c0c */ /* 0x000fc6000bf46270 */
[----:B--2---:R-:W-:Y:S02]  /*30ad0*/  IMAD.X R9, R3, 0x1, R14, P3 ;  /* 0x0000000103097824 */ /* 0x004fe400018e060e */
[----:B------:R-:W2:Y:S01]  /*30ae0*/  LDL R14, [R1+0x720] ;  /* 0x00072000010e7983 */ /* 0x000ea20000100800 */
[----:B------:R-:W1:Y:S01]  /*30af0*/  S2R R13, SR_TID.X ;  /* 0x00000000000d7919 */ /* 0x000e620000002100 */
[----:B------:R-:W-:-:S04]  /*30b00*/  SEL R10, R10, RZ, !P0 ;  /* 0x000000ff0a0a7207 */ /* 0x000fc80004000000 */
[----:B------:R-:W-:Y:S02]  /*30b10*/  ISETP.NE.U32.AND P3, PT, R10, RZ, PT ;  /* 0x000000ff0a00720c */ /* 0x000fe40003f65070 */
[----:B-1----:R-:W-:Y:S02]  /*30b20*/  SHF.R.S32.HI R15, RZ, 0x8, R13 ;  /* 0x00000008ff0f7819 */ /* 0x002fe4000001140d */
[----:B------:R-:W-:Y:S02]  /*30b30*/  LOP3.LUT R13, R13, 0xff, RZ, 0xc0, !PT ;  /* 0x000000ff0d0d7812 */ /* 0x000fe400078ec0ff */
[----:B------:R-:W-:-:S03]  /*30b40*/  SGXT R15, R15, 0x1 ;  /* 0x000000010f0f781a */ /* 0x000fc60000000200 */
[----:B------:R-:W-:-:S05]  /*30b50*/  IMAD.SHL.U32 R13, R13, 0x4, RZ ;  /* 0x000000040d0d7824 */ /* 0x000fca00078e00ff */
[----:B------:R-:W-:Y:S02]  /*30b60*/  LOP3.LUT R13, R13, 0x420, R15, 0x78, !PT ;  /* 0x000004200d0d7812 */ /* 0x000fe400078e780f */
[----:B------:R-:W-:Y:S01]  /*30b70*/  SEL R10, RZ, 0x4, P2 ;  /* 0x00000004ff0a7807 */ /* 0x000fe20001000000 */
[----:B------:R-:W4:Y:S01]  /*30b80*/  LDL R15, [R1+0x6ec] ;  /* 0x0006ec00010f7983 */ /* 0x000f220000100800 */
[----:B------:R-:W-:-:S05]  /*30b90*/  LOP3.LUT R13, R13, 0x40, RZ, 0x3c, !PT ;  /* 0x000000400d0d7812 */ /* 0x000fca00078e3cff */
[----:B------:R-:W-:Y:S02]  /*30ba0*/  VIADD R20, R13, UR10 ;  /* 0x0000000a0d147c36 */ /* 0x000fe40008000000 */
[----:B------:R-:W4:Y:S04]  /*30bb0*/  LDL R13, [R1+0x714] ;  /* 0x00071400010d7983 */ /* 0x000f280000100800 */
[----:B------:R3:W-:Y:S01]  /*30bc0*/  LDGSTS.E [R20+0x800], desc[UR12][R8.64], P1 ;  /* 0x0080000008147fae */ /* 0x0007e200089a100c */
[----:B------:R-:W-:Y:S02]  /*30bd0*/  LOP3.LUT R11, R0, 0xe, RZ, 0xfc, !PT ;  /* 0x0000000e000b7812 */ /* 0x000fe400078efcff */
[----:B------:R-:W-:-:S04]  /*30be0*/  SEL R10, R10, RZ, !P0 ;  /* 0x000000ff0a0a7207 */ /* 0x000fc80004000000 */
[----:B------:R-:W-:Y:S02]  /*30bf0*/  ISETP.NE.U32.AND P2, PT, R10, RZ, PT ;  /* 0x000000ff0a00720c */ /* 0x000fe40003f45070 */
[----:B---3--:R-:W-:Y:S02]  /*30c00*/  LEA R8, P1, R12, R2, 0x2 ;  /* 0x000000020c087211 */ /* 0x008fe400078210ff */
[----:B------:R-:W3:Y:S03]  /*30c10*/  LDL R12, [R1+0x70c] ;  /* 0x00070c00010c7983 */ /* 0x000ee60000100800 */
[----:B------:R-:W-:Y:S01]  /*30c20*/  IMAD.X R9, R3, 0x1, R17, P1 ;  /* 0x0000000103097824 */ /* 0x000fe200008e0611 */
[----:B------:R-:W-:Y:S01]  /*30c30*/  ISETP.GE.AND P1, PT, R11, UR6, PT ;  /* 0x000000060b007c0c */ /* 0x000fe2000bf26270 */
[----:B------:R-:W3:Y:S04]  /*30c40*/  LDL R17, [R1+0x6c0] ;  /* 0x0006c00001117983 */ /* 0x000ee80000100800 */
[----:B------:R2:W-:Y:S01]  /*30c50*/  LDGSTS.E [R20+0x1800], desc[UR12][R8.64], P3 ;  /* 0x0180000008147fae */ /* 0x0005e200099a100c */
[----:B------:R-:W-:-:S02]  /*30c60*/  SEL R10, RZ, 0x4, P1 ;  /* 0x00000004ff0a7807 */ /* 0x000fc40000800000 */
[----:B--2---:R-:W-:Y:S02]  /*30c70*/  IADD3 R8, P1, PT, R14, R2, RZ ;  /* 0x000000020e087210 */ /* 0x004fe40007f3e0ff */
[----:B------:R-:W2:Y:S01]  /*30c80*/  LDL R14, [R1+0x6e4] ;  /* 0x0006e400010e7983 */ /* 0x000ea20000100800 */
[----:B------:R-:W-:Y:S02]  /*30c90*/  LOP3.LUT R11, R0, 0x12, RZ, 0xfc, !PT ;  /* 0x00000012000b7812 */ /* 0x000fe400078efcff */
[----:B------:R-:W-:Y:S01]  /*30ca0*/  SEL R10, R10, RZ, !P0 ;  /* 0x000000ff0a0a7207 */ /* 0x000fe20004000000 */
[----:B----4-:R-:W-:Y:S01]  /*30cb0*/  IMAD.X R9, R3, 0x1, R16, P1 ;  /* 0x0000000103097824 */ /* 0x010fe200008e0610 */
[----:B------:R-:W-:Y:S02]  /*30cc0*/  ISETP.GE.AND P1, PT, R11, UR6, PT ;  /* 0x000000060b007c0c */ /* 0x000fe4000bf26270 */
[----:B------:R-:W-:Y:S01]  /*30cd0*/  ISETP.NE.U32.AND P3, PT, R10, RZ, PT ;  /* 0x000000ff0a00720c */ /* 0x000fe20003f65070 */
[----:B------:R-:W4:Y:S04]  /*30ce0*/  LDL R11, [R1+0x60c] ;  /* 0x00060c00010b7983 */ /* 0x000f280000100800 */
[----:B------:R1:W-:Y:S01]  /*30cf0*/  LDGSTS.E [R20+0x2800], desc[UR12][R8.64], P2 ;  /* 0x0280000008147fae */ /* 0x0003e200091a100c */
[----:B------:R-:W-:-:S03]  /*30d00*/  SEL R10, RZ, 0x4, P1 ;  /* 0x00000004ff0a7807 */ /* 0x000fc60000800000 */
[----:B------:R-:W4:Y:S01]  /*30d10*/  LDL R16, [R1+0x3d4] ;  /* 0x0003d40001107983 */ /* 0x000f220000100800 */
[----:B-1----:R-:W-:-:S03]  /*30d20*/  IADD3 R8, P1, PT, R13, R2, RZ ;  /* 0x000000020d087210 */ /* 0x002fc60007f3e0ff */
[----:B------:R-:W4:Y:S02]  /*30d30*/  LDL R13, [R1+0x704] ;  /* 0x00070400010d7983 */ /* 0x000f240000100800 */
[----:B------:R-:W-:Y:S02]  /*30d40*/  IMAD.X R9, R3, 0x1, R15, P1 ;  /* 0x0000000103097824 */ /* 0x000fe400008e060f */
[----:B------:R-:W4:Y:S04]  /*30d50*/  LDL R15, [R1+0x6dc] ;  /* 0x0006dc00010f7983 */ /* 0x000f280000100800 */
[----:B------:R1:W-:Y:S02]  /*30d60*/  LDGSTS.E [R20+0x3800], desc[UR12][R8.64], P3 ;  /* 0x0380000008147fae */ /* 0x0003e400099a100c */
[----:B-1----:R-:W-:-:S02]  /*30d70*/  LOP3.LUT R9, R0, 0x16, RZ, 0xfc, !PT ;  /* 0x0000001600097812 */ /* 0x002fc400078efcff */
[----:B---3--:R-:W-:Y:S02]  /*30d80*/  IADD3 R8, P2, PT, R12, R2, RZ ;  /* 0x000000020c087210 */ /* 0x008fe40007f5e0ff */
[----:B------:R-:W-:Y:S01]  /*30d90*/  ISETP.GE.AND P1, PT, R9, UR6, PT ;  /* 0x0000000609007c0c */ /* 0x000fe2000bf26270 */
[----:B------:R-:W1:Y:S02]  /*30da0*/  S2R R12, SR_TID.X ;  /* 0x00000000000c7919 */ /* 0x000e640000002100 */
[----:B--2---:R-:W-:Y:S02]  /*30db0*/  IMAD.X R9, R3, 0x1, R14, P2 ;  /* 0x0000000103097824 */ /* 0x004fe400010e060e */
[----:B------:R-:W2:Y:S01]  /*30dc0*/  LDL R14, [R1+0x614] ;  /* 0x00061400010e7983 */ /* 0x000ea20000100800 */
[----:B-1----:R-:W-:Y:S02]  /*30dd0*/  SHF.R.U32.HI R12, RZ, 0x8, R12 ;  /* 0x00000008ff0c7819 */ /* 0x002fe4000001160c */
[----:B------:R-:W-:-:S02]  /*30de0*/  SEL R10, R10, RZ, !P0 ;  /* 0x000000ff0a0a7207 */ /* 0x000fc40004000000 */
[----:B------:R-:W-:Y:S02]  /*30df0*/  SGXT.U32 R12, R12, 0x1 ;  /* 0x000000010c0c781a */ /* 0x000fe40000000000 */
[----:B------:R-:W-:Y:S02]  /*30e00*/  ISETP.NE.U32.AND P4, PT, R10, RZ, PT ;  /* 0x000000ff0a00720c */ /* 0x000fe40003f85070 */
[----:B------:R-:W-:Y:S02]  /*30e10*/  LOP3.LUT R10, R0, 0x1a, RZ, 0xfc, !PT ;  /* 0x0000001a000a7812 */ /* 0x000fe400078efcff */
[----:B------:R-:W-:Y:S02]  /*30e20*/  LOP3.LUT R12, R12, 0x1e, RZ, 0xfc, !PT ;  /* 0x0000001e0c0c7812 */ /* 0x000fe400078efcff */
[----:B------:R-:W-:Y:S02]  /*30e30*/  ISETP.GE.AND P2, PT, R10, UR6, PT ;  /* 0x000000060a007c0c */ /* 0x000fe4000bf46270 */
[----:B------:R-:W-:-:S02]  /*30e40*/  SEL R10, RZ, 0x4, P1 ;  /* 0x00000004ff0a7807 */ /* 0x000fc40000800000 */
[----:B------:R-:W-:Y:S02]  /*30e50*/  ISETP.GE.AND P1, PT, R12, UR6, PT ;  /* 0x000000060c007c0c */ /* 0x000fe4000bf26270 */
[----:B------:R-:W1:Y:S01]  /*30e60*/  S2R R12, SR_TID.X ;  /* 0x00000000000c7919 */ /* 0x000e620000002100 */
[----:B------:R3:W-:Y:S02]  /*30e70*/  LDGSTS.E [R20+0x4800], desc[UR12][R8.64], P4 ;  /* 0x0480000008147fae */ /* 0x0007e4000a1a100c */
[----:B---3--:R-:W-:Y:S02]  /*30e80*/  SEL R8, R10, RZ, !P0 ;  /* 0x000000ff0a087207 */ /* 0x008fe40004000000 */
[----:B------:R-:W-:Y:S02]  /*30e90*/  SEL R9, RZ, 0x4, P2 ;  /* 0x00000004ff097807 */ /* 0x000fe40001000000 */
[----:B------:R-:W-:Y:S02]  /*30ea0*/  SEL R10, RZ, 0x4, P1 ;  /* 0x00000004ff0a7807 */ /* 0x000fe40000800000 */
[----:B------:R-:W-:-:S02]  /*30eb0*/  ISETP.NE.U32.AND P3, PT, R8, RZ, PT ;  /* 0x000000ff0800720c */ /* 0x000fc40003f65070 */
[----:B------:R-:W-:-:S04]  /*30ec0*/  SEL R9, R9, RZ, !P0 ;  /* 0x000000ff09097207 */ /* 0x000fc80004000000 */
[----:B------:R-:W-:Y:S02]  /*30ed0*/  ISETP.NE.U32.AND P4, PT, R9, RZ, PT ;  /* 0x000000ff0900720c */ /* 0x000fe40003f85070 */
[----:B-1----:R-:W-:-:S04]  /*30ee0*/  SHF.R.U32.HI R12, RZ, 0x8, R12 ;  /* 0x00000008ff0c7819 */ /* 0x002fc8000001160c */
[----:B------:R-:W-:Y:S02]  /*30ef0*/  SGXT.U32 R12, R12, 0x1 ;  /* 0x000000010c0c781a */ /* 0x000fe40000000000 */
[----:B----4-:R-:W-:Y:S02]  /*30f00*/  IADD3 R8, P1, PT, R13, R2, RZ ;  /* 0x000000020d087210 */ /* 0x010fe40007f3e0ff */
[----:B------:R-:W-:-:S03]  /*30f10*/  LOP3.LUT R12, R12, 0x22, RZ, 0xfc, !PT ;  /* 0x000000220c0c7812 */ /* 0x000fc600078efcff */
[----:B------:R-:W-:Y:S01]  /*30f20*/  IMAD.X R9, R3, 0x1, R15, P1 ;  /* 0x0000000103097824 */ /* 0x000fe200008e060f */
[----:B------:R-:W-:Y:S02]  /*30f30*/  SEL R10, R10, RZ, !P0 ;  /* 0x000000ff0a0a7207 */ /* 0x000fe40004000000 */
[----:B------:R-:W-:Y:S02]  /*30f40*/  ISETP.GE.AND P2, PT, R12, UR6, PT ;  /* 0x000000060c007c0c */ /* 0x000fe4000bf46270 */
[----:B------:R-:W3:Y:S04]  /*30f50*/  LDL R12, [R1+0x620] ;  /* 0x00062000010c7983 */ /* 0x000ee80000100800 */
[----:B------:R2:W-:Y:S01]  /*30f60*/  LDGSTS.E [R20+0x5800], desc[UR12][R8.64], P3 ;  /* 0x0580000008147fae */ /* 0x0005e200099a100c */
[----:B------:R-:W-:-:S02]  /*30f70*/  ISETP.NE.U32.AND P1, PT, R10, RZ, PT ;  /* 0x000000ff0a00720c */ /* 0x000fc40003f25070 */
[----:B------:R-:W-:Y:S01]  /*30f80*/  SEL R10, RZ, 0x4, P2 ;  /* 0x00000004ff0a7807 */ /* 0x000fe20001000000 */
[----:B------:R-:W1:Y:S01]  /*30f90*/  S2R R13, SR_TID.X ;  /* 0x00000000000d7919 */ /* 0x000e620000002100 */
[----:B--2---:R-:W-:-:S05]  /*30fa0*/  IMAD.WIDE R8, R14, 0x4, R2 ;  /* 0x000000040e087825 */ /* 0x004fca00078e0202 */
[----:B------:R2:W-:Y:S02]  /*30fb0*/  LDGSTS.E [R20+0x6800], desc[UR12][R8.64], P4 ;  /* 0x0680000008147fae */ /* 0x0005e4000a1a100c */
[----:B--2---:R-:W-:-:S04]  /*30fc0*/  SEL R8, R10, RZ, !P0 ;  /* 0x000000ff0a087207 */ /* 0x004fc80004000000 */
[----:B------:R-:W-:Y:S01]  /*30fd0*/  ISETP.NE.U32.AND P4, PT, R8, RZ, PT ;  /* 0x000000ff0800720c */ /* 0x000fe20003f85070 */
[----:B------:R-:W-:Y:S02]  /*30fe0*/  IMAD.WIDE R8, R11, 0x4, R2 ;  /* 0x000000040b087825 */ /* 0x000fe400078e0202 */
[----:B------:R-:W2:Y:S01]  /*30ff0*/  LDL R11, [R1+0x628] ;  /* 0x00062800010b7983 */ /* 0x000ea20000100800 */
[----:B-1----:R-:W-:-:S03]  /*31000*/  SHF.R.U32.HI R13, RZ, 0x8, R13 ;  /* 0x00000008ff0d7819 */ /* 0x002fc6000001160d */
[----:B------:R3:W-:Y:S01]  /*31010*/  LDGSTS.E [R20+0x7800], desc[UR12][R8.64], P1 ;  /* 0x0780000008147fae */ /* 0x0007e200089a100c */
[----:B------:R-:W-:-:S04]  /*31020*/  SGXT.U32 R13, R13, 0x1 ;  /* 0x000000010d0d781a */ /* 0x000fc80000000000 */
[----:B------:R-:W-:-:S04]  /*31030*/  LOP3.LUT R13, R13, 0x26, RZ, 0xfc, !PT ;  /* 0x000000260d0d7812 */ /* 0x000fc800078efcff */
[----:B------:R-:W-:Y:S02]  /*31040*/  ISETP.GE.AND P2, PT, R13, UR6, PT ;  /* 0x000000060d007c0c */ /* 0x000fe4000bf46270 */
[----:B------:R-:W1:Y:S02]  /*31050*/  S2R R13, SR_TID.X ;  /* 0x00000000000d7919 */ /* 0x000e640000002100 */
[--C-:B-1----:R-:W-:Y:S02]  /*31060*/  SHF.R.U32.HI R14, RZ, 0x8, R13.reuse ;  /* 0x00000008ff0e7819 */ /* 0x102fe4000001160d */
[----:B------:R-:W-:-:S04]  /*31070*/  SHF.R.U32.HI R13, RZ, 0x8, R13 ;  /* 0x00000008ff0d7819 */ /* 0x000fc8000001160d */
[----:B------:R-:W-:-:S04]  /*31080*/  SGXT.U32 R13, R13, 0x1 ;  /* 0x000000010d0d781a */ /* 0x000fc80000000000 */
[----:B------:R-:W-:-:S04]  /*31090*/  LOP3.LUT R13, R13, 0x2e, RZ, 0xfc, !PT ;  /* 0x0000002e0d0d7812 */ /* 0x000fc800078efcff */
[----:B------:R-:W-:Y:S02]  /*310a0*/  ISETP.GE.AND P1, PT, R13, UR6, PT ;  /* 0x000000060d007c0c */ /* 0x000fe4000bf26270 */
[----:B------:R-:W1:Y:S01]  /*310b0*/  S2R R13, SR_TID.X ;  /* 0x00000000000d7919 */ /* 0x000e620000002100 */
[----:B------:R-:W-:Y:S02]  /*310c0*/  SGXT.U32 R14, R14, 0x1 ;  /* 0x000000010e0e781a */ /* 0x000fe40000000000 */
[----:B------:R-:W-:Y:S02]  /*310d0*/  SEL R10, RZ, 0x4, P2 ;  /* 0x00000004ff0a7807 */ /* 0x000fe40001000000 */
[----:B------:R-:W-:Y:S02]  /*310e0*/  LOP3.LUT R14, R14, 0x2a, RZ, 0xfc, !PT ;  /* 0x0000002a0e0e7812 */ /* 0x000fe400078efcff */
[----:B------:R-:W-:Y:S01]  /*310f0*/  SEL R10, R10, RZ, !P0 ;  /* 0x000000ff0a0a7207 */ /* 0x000fe20004000000 */
[----:B---3--:R-:W-:Y:S01]  /*31100*/  IMAD.WIDE R8, R12, 0x4, R2 ;  /* 0x000000040c087825 */ /* 0x008fe200078e0202 */
[----:B------:R-:W-:-:S02]  /*31110*/  ISETP.GE.AND P3, PT, R14, UR6, PT ;  /* 0x000000060e007c0c */ /* 0x000fc4000bf66270 */
[----:B------:R-:W-:Y:S01]  /*31120*/  ISETP.NE.U32.AND P2, PT, R10, RZ, PT ;  /* 0x000000ff0a00720c */ /* 0x000fe20003f45070 */
[----:B------:R-:W3:Y:S04]  /*31130*/  LDL R14, [R1+0x630] ;  /* 0x00063000010e7983 */ /* 0x000ee80000100800 */
[----:B------:R4:W-:Y:S01]  /*31140*/  LDGSTS.E [R20+0x8800], desc[UR12][R8.64], P4 ;  /* 0x0880000008147fae */ /* 0x0009e2000a1a100c */
[----:B------:R-:W-:-:S03]  /*31150*/  SEL R10, RZ, 0x4, P3 ;  /* 0x00000004ff0a7807 */ /* 0x000fc60001800000 */
[----:B------:R-:W3:Y:S01]  /*31160*/  LDL R12, [R1+0x638] ;  /* 0x00063800010c7983 */ /* 0x000ee20000100800 */
[----:B----4-:R-:W-:Y:S02]  /*31170*/  SEL R8, R10, RZ, !P0 ;  /* 0x000000ff0a087207 */ /* 0x010fe40004000000 */
[----:B-1----:R-:W-:Y:S02]  /*31180*/  SHF.R.U32.HI R15, RZ, 0x8, R13 ;  /* 0x00000008ff0f7819 */ /* 0x002fe4000001160d */
[----:B------:R-:W-:Y:S02]  /*31190*/  ISETP.NE.U32.AND P4, PT, R8, RZ, PT ;  /* 0x000000ff0800720c */ /* 0x000fe40003f85070 */
[----:B------:R-:W-:Y:S01]  /*311a0*/  SGXT.U32 R15, R15, 0x1 ;  /* 0x000000010f0f781a */ /* 0x000fe20000000000 */
[----:B--2---:R-:W-:-:S03]  /*311b0*/  IMAD.WIDE R8, R11, 0x4, R2 ;  /* 0x000000040b087825 */ /* 0x004fc600078e0202 */
[----:B------:R-:W-:Y:S02]  /*311c0*/  LOP3.LUT R11, R15, 0x32, RZ, 0xfc, !PT ;  /* 0x000000320f0b7812 */ /* 0x000fe400078efcff */
[----:B------:R-:W2:Y:S01]  /*311d0*/  LDL R15, [R1+0x648] ;  /* 0x00064800010f7983 */ /* 0x000ea20000100800 */
[----:B------:R-:W-:Y:S02]  /*311e0*/  SEL R10, RZ, 0x4, P1 ;  /* 0x00000004ff0a7807 */ /* 0x000fe40000800000 */
[----:B------:R-:W-:Y:S01]  /*311f0*/  ISETP.GE.AND P3, PT, R11, UR6, PT ;  /* 0x000000060b007c0c */ /* 0x000fe2000bf66270 */
[----:B------:R3:W-:Y:S04]  /*31200*/  LDGSTS.E [R20+0x9800], desc[UR12][R8.64], P2 ;  /* 0x0980000008147fae */ /* 0x0007e800091a100c */
[----:B------:R-:W4:Y:S01]  /*31210*/  LDL R11, [R1+0x640] ;  /* 0x00064000010b7983 */ /* 0x000f220000100800 */
[----:B------:R-:W-:-:S04]  /*31220*/  SEL R10, R10, RZ, !P0 ;  /* 0x000000ff0a0a7207 */ /* 0x000fc80004000000 */
[----:B------:R-:W-:Y:S02]  /*31230*/  ISETP.NE.U32.AND P1, PT, R10, RZ, PT ;  /* 0x000000ff0a00720c */ /* 0x000fe40003f25070 */
[----:B------:R-:W-:Y:S01]  /*31240*/  SEL R10, RZ, 0x4, P3 ;  /* 0x00000004ff0a7807 */ /* 0x000fe20001800000 */
[----:B---3--:R-:W-:Y:S02]  /*31250*/  IMAD.WIDE R8, R14, 0x4, R2 ;  /* 0x000000040e087825 */ /* 0x008fe400078e0202 */
[----:B------:R-:W3:Y:S04]  /*31260*/  LDL R14, [R1+0x650] ;  /* 0x00065000010e7983 */ /* 0x000ee80000100800 */
[----:B------:R1:W-:Y:S02]  /*31270*/  LDGSTS.E [R20+0xa800], desc[UR12][R8.64], P4 ;  /* 0x0a80000008147fae */ /* 0x0003e4000a1a100c */
[----:B-1----:R-:W-:-:S04]  /*31280*/  SEL R8, R10, RZ, !P0 ;  /* 0x000000ff0a087207 */ /* 0x002fc80004000000 */
[----:B------:R-:W-:Y:S01]  /*31290*/  ISETP.NE.U32.AND P4, PT, R8, RZ, PT ;  /* 0x000000ff0800720c */ /* 0x000fe20003f85070 */
[----:B------:R-:W-:-:S05]  /*312a0*/  IMAD.WIDE R8, R12, 0x4, R2 ;  /* 0x000000040c087825 */ /* 0x000fca00078e0202 */
[----:B------:R4:W-:Y:S01]  /*312b0*/  LDGSTS.E [R20+0xb800], desc[UR12][R8.64], P1 ;  /* 0x0b80000008147fae */ /* 0x0009e200089a100c */
[----:B------:R-:W1:Y:S01]  /*312c0*/  S2R R12, SR_TID.X ;  /* 0x00000000000c7919 */ /* 0x000e620000002100 */
[----:B------:R-:W-:-:S04]  /*312d0*/  SHF.R.U32.HI R13, RZ, 0x8, R13 ;  /* 0x00000008ff0d7819 */ /* 0x000fc8000001160d */
[----:B------:R-:W-:-:S04]  /*312e0*/  SGXT.U32 R13, R13, 0x1 ;  /* 0x000000010d0d781a */ /* 0x000fc80000000000 */
[----:B------:R-:W-:-:S04]  /*312f0*/  LOP3.LUT R13, R13, 0x36, RZ, 0xfc, !PT ;  /* 0x000000360d0d7812 */ /* 0x000fc800078efcff */
[----:B------:R-:W-:Y:S02]  /*31300*/  ISETP.GE.AND P2, PT, R13, UR6, PT ;  /* 0x000000060d007c0c */ /* 0x000fe4000bf46270 */
[----:B------:R-:W2:Y:S01]  /*31310*/  S2R R13, SR_TID.X ;  /* 0x00000000000d7919 */ /* 0x000ea20000002100 */
[----:B-1----:R-:W-:-:S04]  /*31320*/  SHF.R.U32.HI R12, RZ, 0x8, R12 ;  /* 0x00000008ff0c7819 */ /* 0x002fc8000001160c */
[----:B------:R-:W-:Y:S01]  /*31330*/  SGXT.U32 R12, R12, 0x1 ;  /* 0x000000010c0c781a */ /* 0x000fe20000000000 */
[----:B----4-:R-:W-:Y:S02]  /*31340*/  IMAD.WIDE R8, R11, 0x4, R2 ;  /* 0x000000040b087825 */ /* 0x010fe400078e0202 */
[----:B------:R-:W4:Y:S01]  /*31350*/  LDL R11, [R1+0x658] ;  /* 0x00065800010b7983 */ /* 0x000f220000100800 */
[----:B------:R-:W-:Y:S02]  /*31360*/  LOP3.LUT R12, R12, 0x3e, RZ, 0xfc, !PT ;  /* 0x0000003e0c0c7812 */ /* 0x000fe400078efcff */
[----:B--2---:R-:W-:Y:S02]  /*31370*/  SHF.R.U32.HI R13, RZ, 0x8, R13 ;  /* 0x00000008ff0d7819 */ /* 0x004fe4000001160d */
[----:B------:R-:W-:Y:S01]  /*31380*/  SEL R10, RZ, 0x4, P2 ;  /* 0x00000004ff0a7807 */ /* 0x000fe20001000000 */
[----:B------:R1:W-:Y:S01]  /*31390*/  LDGSTS.E [R20+0xc800], desc[UR12][R8.64], P4 ;  /* 0x0c80000008147fae */ /* 0x0003e2000a1a100c */
[----:B------:R-:W-:-:S02]  /*313a0*/  ISETP.GE.AND P1, PT, R12, UR6, PT ;  /* 0x000000060c007c0c */ /* 0x000fc4000bf26270 */
[----:B------:R-:W2:Y:S01]  /*313b0*/  S2R R12, SR_TID.X ;  /* 0x00000000000c7919 */ /* 0x000ea20000002100 */
[----:B------:R-:W-:Y:S02]  /*313c0*/  SGXT.U32 R13, R13, 0x1 ;  /* 0x000000010d0d781a */ /* 0x000fe40000000000 */
[----:B------:R-:W-:Y:S02]  /*313d0*/  SEL R10, R10, RZ, !P0 ;  /* 0x000000ff0a0a7207 */ /* 0x000fe40004000000 */
[----:B------:R-:W-:Y:S02]  /*313e0*/  LOP3.LUT R13, R13, 0x3a, RZ, 0xfc, !PT ;  /* 0x0000003a0d0d7812 */ /* 0x000fe400078efcff */
[----:B------:R-:W-:Y:S02]  /*313f0*/  ISETP.NE.U32.AND P2, PT, R10, RZ, PT ;  /* 0x000000ff0a00720c */ /* 0x000fe40003f45070 */
[----:B------:R-:W-:-:S04]  /*31400*/  ISETP.GE.AND P3, PT, R13, UR6, PT ;  /* 0x000000060d007c0c */ /* 0x000fc8000bf66270 */
[----:B------:R-:W-:Y:S02]  /*31410*/  SEL R10, RZ, 0x4, P3 ;  /* 0x00000004ff0a7807 */ /* 0x000fe40001800000 */
[----:B--2---:R-:W-:-:S04]  /*31420*/  SHF.R.U32.HI R12, RZ, 0x8, R12 ;  /* 0x00000008ff0c7819 */ /* 0x004fc8000001160c */
[----:B------:R-:W-:-:S04]  /*31430*/  SGXT.U32 R12, R12, 0x1 ;  /* 0x000000010c0c781a */ /* 0x000fc80000000000 */
[----:B------:R-:W-:-:S04]  /*31440*/  LOP3.LUT R12, R12, 0x42, RZ, 0xfc, !PT ;  /* 0x000000420c0c7812 */ /* 0x000fc800078efcff */
[----:B------:R-:W-:Y:S02]  /*31450*/  ISETP.GE.AND P3, PT, R12, UR6, PT ;  /* 0x000000060c007c0c */ /* 0x000fe4000bf66270 */
[----:B------:R-:W2:Y:S01]  /*31460*/  LDL R12, [R1+0x660] ;  /* 0x00066000010c7983 */ /* 0x000ea20000100800 */
[----:B------:R-:W3:Y:S01]  /*31470*/  S2R R13, SR_TID.X ;  /* 0x00000000000d7919 */ /* 0x000ee20000002100 */
[----:B-1----:R-:W-:-:S04]  /*31480*/  SEL R8, R10, RZ, !P0 ;  /* 0x000000ff0a087207 */ /* 0x002fc80004000000 */
[----:B------:R-:W-:Y:S01]  /*31490*/  ISETP.NE.U32.AND P4, PT, R8, RZ, PT ;  /* 0x000000ff0800720c */ /* 0x000fe20003f85070 */
[----:B------:R-:W-:-:S05]  /*314a0*/  IMAD.WIDE R8, R15, 0x4, R2 ;  /* 0x000000040f087825 */ /* 0x000fca00078e0202 */
[----:B------:R1:W-:Y:S01]  /*314b0*/  LDGSTS.E [R20+0xd800], desc[UR12][R8.64], P2 ;  /* 0x0d80000008147fae */ /* 0x0003e200091a100c */
[----:B---3--:R-:W-:-:S04]  /*314c0*/  SHF.R.U32.HI R13, RZ, 0x8, R13 ;  /* 0x00000008ff0d7819 */ /* 0x008fc8000001160d */
[----:B------:R-:W-:-:S04]  /*314d0*/  SGXT.U32 R13, R13, 0x1 ;  /* 0x000000010d0d781a */ /* 0x000fc80000000000 */
[----:B------:R-:W-:-:S04]  /*314e0*/  LOP3.LUT R13, R13, 0x46, RZ, 0xfc, !PT ;  /* 0x000000460d0d7812 */ /* 0x000fc800078efcff */
[----:B------:R-:W-:Y:S02]  /*314f0*/  ISETP.GE.AND P2, PT, R13, UR6, PT ;  /* 0x000000060d007c0c */ /* 0x000fe4000bf46270 */
[----:B------:R-:W3:Y:S01]  /*31500*/  S2R R13, SR_TID.X ;  /* 0x00000000000d7919 */ /* 0x000ee20000002100 */
[----:B------:R-:W-:Y:S01]  /*31510*/  SEL R10, RZ, 0x4, P1 ;  /* 0x00000004ff0a7807 */ /* 0x000fe20000800000 */
[----:B-1----:R-:W-:-:S03]  /*31520*/  IMAD.WIDE R8, R14, 0x4, R2 ;  /* 0x000000040e087825 */ /* 0x002fc600078e0202 */
[----:B------:R-:W-:Y:S02]  /*31530*/  SEL R10, R10, RZ, !P0 ;  /* 0x000000ff0a0a7207 */ /* 0x000fe40004000000 */
[----:B------:R1:W-:Y:S02]  /*31540*/  LDGSTS.E [R20+0xe800], desc[UR12][R8.64], P4 ;  /* 0x0e80000008147fae */ /* 0x0003e4000a1a100c */
[----:B------:R-:W-:Y:S02]  /*31550*/  ISETP.NE.U32.AND P1, PT, R10, RZ, PT ;  /* 0x000000ff0a00720c */ /* 0x000fe40003f25070 */
[----:B------:R-:W-:-:S04]  /*31560*/  SEL R10, RZ, 0x4, P3 ;  /* 0x00000004ff0a7807 */ /* 0x000fc80001800000 */
[----:B-1----:R-:W-:-:S04]  /*31570*/  SEL R8, R10, RZ, !P0 ;  /* 0x000000ff0a087207 */ /* 0x002fc80004000000 */
[----:B------:R-:W-:Y:S02]  /*31580*/  ISETP.NE.U32.AND P4, PT, R8, RZ, PT ;  /* 0x000000ff0800720c */ /* 0x000fe40003f85070 */
[----:B---3--:R-:W-:-:S04]  /*31590*/  SHF.R.U32.HI R14, RZ, 0x8, R13 ;  /* 0x00000008ff0e7819 */ /* 0x008fc8000001160d */
[----:B------:R-:W-:-:S04]  /*315a0*/  SGXT.U32 R14, R14, 0x1 ;  /* 0x000000010e0e781a */ /* 0x000fc80000000000 */
[----:B------:R-:W-:-:S04]  /*315b0*/  LOP3.LUT R14, R14, 0x4a, RZ, 0xfc, !PT ;  /* 0x0000004a0e0e7812 */ /* 0x000fc800078efcff */
[----:B------:R-:W-:Y:S02]  /*315c0*/  ISETP.GE.AND P3, PT, R14, UR6, PT ;  /* 0x000000060e007c0c */ /* 0x000fe4000bf66270 */
[----:B------:R-:W3:Y:S01]  /*315d0*/  LDL R14, [R1+0x670] ;  /* 0x00067000010e7983 */ /* 0x000ee20000100800 */
[----:B----4-:R-:W-:-:S03]  /*315e0*/  IMAD.WIDE R8, R11, 0x4, R2 ;  /* 0x000000040b087825 */ /* 0x010fc600078e0202 */
[----:B------:R-:W4:Y:S04]  /*315f0*/  LDL R11, [R1+0x668] ;  /* 0x00066800010b7983 */ /* 0x000f280000100800 */
[----:B------:R2:W-:Y:S01]  /*31600*/  LDGSTS.E [R20+0xf800], desc[UR12][R8.64], P1 ;  /* 0x0f80000008147fae */ /* 0x0005e200089a100c */
[----:B------:R-:W-:-:S04]  /*31610*/  SHF.R.U32.HI R13, RZ, 0x8, R13 ;  /* 0x00000008ff0d7819 */ /* 0x000fc8000001160d */
[----:B------:R-:W-:-:S04]  /*31620*/  SGXT.U32 R13, R13, 0x1 ;  /* 0x000000010d0d781a */ /* 0x000fc80000000000 */
[----:B------:R-:W-:Y:S01]  /*31630*/  LOP3.LUT R13, R13, 0x4e, RZ, 0xfc, !PT ;  /* 0x0000004e0d0d7812 */ /* 0x000fe200078efcff */
[----:B--2---:R-:W-:Y:S02]  /*31640*/  IMAD.WIDE R8, R12, 0x4, R2 ;  /* 0x000000040c087825 */ /* 0x004fe400078e0202 */
[----:B------:R-:W2:Y:S01]  /*31650*/  LDL R12, [R1+0x678] ;  /* 0x00067800010c7983 */ /* 0x000ea20000100800 */
[----:B------:R-:W-:Y:S02]  /*31660*/  ISETP.GE.AND P1, PT, R13, UR6, PT ;  /* 0x000000060d007c0c */ /* 0x000fe4000bf26270 */
[----:B------:R-:W1:Y:S01]  /*31670*/  S2R R13, SR_TID.X ;  /* 0x00000000000d7919 */ /* 0x000e620000002100 */
[----:B------:R-:W-:Y:S01]  /*31680*/  SEL R10, RZ, 0x4, P2 ;  /* 0x00000004ff0a7807 */ /* 0x000fe20001000000 */
[----:B------:R1:W-:Y:S03]  /*31690*/  LDGSTS.E [R20+0x10800], desc[UR12][R8.64], P4 ;  /* 0x1080000008147fae */ /* 0x0003e6000a1a100c */
[----:B------:R-:W-:-:S04]  /*316a0*/  SEL R10, R10, RZ, !P0 ;  /* 0x000000ff0a0a7207 */ /* 0x000fc80004000000 */
[----:B------:R-:W-:Y:S02]  /*316b0*/  ISETP.NE.U32.AND P2, PT, R10, RZ, PT ;  /* 0x000000ff0a00720c */ /* 0x000fe40003f45070 */
[----:B------:R-:W-:-:S04]  /*316c0*/  SEL R10, RZ, 0x4, P3 ;  /* 0x00000004ff0a7807 */ /* 0x000fc80001800000 */
[----:B-1----:R-:W-:-:S04]  /*316d0*/  SEL R8, R10, RZ, !P0 ;  /* 0x000000ff0a087207 */ /* 0x002fc80004000000 */
[----:B------:R-:W-:Y:S02]  /*316e0*/  ISETP.NE.U32.AND P4, PT, R8, RZ, PT ;  /* 0x000000ff0800720c */ /* 0x000fe40003f85070 */
[----:B------:R-:W-:-:S04]  /*316f0*/  SHF.R.U32.HI R15, RZ, 0x8, R13 ;  /* 0x00000008ff0f7819 */ /* 0x000fc8000001160d */
[----:B------:R-:W-:Y:S02]  /*31700*/  SGXT.U32 R15, R15, 0x1 ;  /* 0x000000010f0f781a */ /* 0x000fe40000000000 */
[----:B------:R-:W-:Y:S01]  /*31710*/  SEL R10, RZ, 0x4, P1 ;  /* 0x00000004ff0a7807 */ /* 0x000fe20000800000 */
[----:B----4-:R-:W-:Y:S01]  /*31720*/  IMAD.WIDE R8, R11, 0x4, R2 ;  /* 0x000000040b087825 */ /* 0x010fe200078e0202 */
[----:B------:R-:W-:Y:S02]  /*31730*/  LOP3.LUT R11, R15, 0x52, RZ, 0xfc, !PT ;  /* 0x000000520f0b7812 */ /* 0x000fe400078efcff */
[----:B------:R-:W-:Y:S02]  /*31740*/  SEL R10, R10, RZ, !P0 ;  /* 0x000000ff0a0a7207 */ /* 0x000fe40004000000 */
[----:B------:R-:W-:Y:S01]  /*31750*/  SHF.R.U32.HI R13, RZ, 0x8, R13 ;  /* 0x00000008ff0d7819 */ /* 0x000fe2000001160d */
[----:B------:R-:W4:Y:S01]  /*31760*/  LDL R15, [R1+0x690] ;  /* 0x00069000010f7983 */ /* 0x000f220000100800 */
[----:B------:R-:W-:-:S03]  /*31770*/  ISETP.GE.AND P3, PT, R11, UR6, PT ;  /* 0x000000060b007c0c */ /* 0x000fc6000bf66270 */
[----:B------:R-:W4:Y:S04]  /*31780*/  LDL R11, [R1+0x680] ;  /* 0x00068000010b7983 */ /* 0x000f280000100800 */
[----:B------:R3:W-:Y:S02]  /*31790*/  LDGSTS.E [R20+0x11800], desc[UR12][R8.64], P2 ;  /* 0x1180000008147fae */ /* 0x0007e400091a100c */
[----:B---3--:R-:W-:Y:S02]  /*317a0*/  IMAD.WIDE R8, R14, 0x4, R2 ;  /* 0x000000040e087825 */ /* 0x008fe400078e0202 */
[----:B------:R-:W3:Y:S01]  /*317b0*/  LDL R14, [R1+0x688] ;  /* 0x00068800010e7983 */ /* 0x000ee20000100800 */
[----:B------:R-:W-:Y:S02]  /*317c0*/  ISETP.NE.U32.AND P1, PT, R10, RZ, PT ;  /* 0x000000ff0a00720c */ /* 0x000fe40003f25070 */
[----:B------:R-:W-:Y:S01]  /*317d0*/  SEL R10, RZ, 0x4, P3 ;  /* 0x00000004ff0a7807 */ /* 0x000fe20001800000 */
[----:B------:R1:W-:Y:S03]  /*317e0*/  LDGSTS.E [R20+0x12800], desc[UR12][R8.64], P4 ;  /* 0x1280000008147fae */ /* 0x0003e6000a1a100c */
[----:B-1----:R-:W-:-:S04]  /*317f0*/  SEL R8, R10, RZ, !P0 ;  /* 0x000000ff0a087207 */ /* 0x002fc80004000000 */
[----:B------:R-:W-:Y:S02]  /*31800*/  ISETP.NE.U32.AND P4, PT, R8, RZ, PT ;  /* 0x000000ff0800720c */ /* 0x000fe40003f85070 */
[----:B------:R-:W-:Y:S01]  /*31810*/  SGXT.U32 R13, R13, 0x1 ;  /* 0x000000010d0d781a */ /* 0x000fe20000000000 */
[----:B--2---:R-:W-:Y:S02]  /*31820*/  IMAD.WIDE R8, R12, 0x4, R2 ;  /* 0x000000040c087825 */ /* 0x004fe400078e0202 */
[----:B------:R-:W1:Y:S01]  /*31830*/  S2R R12, SR_TID.X ;  /* 0x00000000000c7919 */ /* 0x000e620000002100 */
[----:B------:R-:W-:Y:S02]  /*31840*/  LOP3.LUT R13, R13, 0x56, RZ, 0xfc, !PT ;  /* 0x000000560d0d7812 */ /* 0x000fe400078efcff */
[----:B------:R4:W-:Y:S02]  /*31850*/  LDGSTS.E [R20+0x13800], desc[UR12][R8.64], P1 ;  /* 0x1380000008147fae */ /* 0x0009e400089a100c */
[----:B------:R-:W-:-:S02]  /*31860*/  ISETP.GE.AND P2, PT, R13, UR6, PT ;  /* 0x000000060d007c0c */ /* 0x000fc4000bf46270 */
[----:B------:R-:W2:Y:S01]  /*31870*/  S2R R13, SR_TID.X ;  /* 0x00000000000d7919 */ /* 0x000ea20000002100 */
[----:B-1----:R-:W-:-:S04]  /*31880*/  SHF.R.U32.HI R12, RZ, 0x8, R12 ;  /* 0x00000008ff0c7819 */ /* 0x002fc8000001160c */
[----:B------:R-:W-:-:S04]  /*31890*/  SGXT.U32 R12, R12, 0x1 ;  /* 0x000000010c0c781a */ /* 0x000fc80000000000 */
[----:B------:R-:W-:-:S04]  /*318a0*/  LOP3.LUT R12, R12, 0x5e, RZ, 0xfc, !PT ;  /* 0x0000005e0c0c7812 */ /* 0x000fc800078efcff */
[----:B------:R-:W-:Y:S02]  /*318b0*/  ISETP.GE.AND P1, PT, R12, UR6, PT ;  /* 0x000000060c007c0c */ /* 0x000fe4000bf26270 */
[----:B------:R-:W1:Y:S01]  /*318c0*/  S2R R12, SR_TID.X ;  /* 0x00000000000c7919 */ /* 0x000e620000002100 */
[----:B--2---:R-:W-:-:S04]  /*318d0*/  SHF.R.U32.HI R13, RZ, 0x8, R13 ;  /* 0x00000008ff0d7819 */ /* 0x004fc8000001160d */
[----:B------:R-:W-:-:S04]  /*318e0*/  SGXT.U32 R13, R13, 0x1 ;  /* 0x000000010d0d781a */ /* 0x000fc80000000000 */
[----:B------:R-:W-:-:S04]  /*318f0*/  LOP3.LUT R13, R13, 0x5a, RZ, 0xfc, !PT ;  /* 0x0000005a0d0d7812 */ /* 0x000fc800078efcff */
[----:B------:R-:W-:Y:S02]  /*31900*/  ISETP.GE.AND P3, PT, R13, UR6, PT ;  /* 0x000000060d007c0c */ /* 0x000fe4000bf66270 */
[----:B------:R-:W2:Y:S01]  /*31910*/  S2R R13, SR_TID.X ;  /* 0x00000000000d7919 */ /* 0x000ea20000002100 */
[----:B------:R-:W-:-:S04]  /*31920*/  SEL R10, RZ, 0x4, P2 ;  /* 0x00000004ff0a7807 */ /* 0x000fc80001000000 */
[----:B------:R-:W-:-:S04]  /*31930*/  SEL R10, R10, RZ, !P0 ;  /* 0x000000ff0a0a7207 */ /* 0x000fc80004000000 */
[----:B------:R-:W-:Y:S02]  /*31940*/  ISETP.NE.U32.AND P2, PT, R10, RZ, PT ;  /* 0x000000ff0a00720c */ /* 0x000fe40003f45070 */
[----:B-1----:R-:W-:-:S04]  /*31950*/  SHF.R.U32.HI R12, RZ, 0x8, R12 ;  /* 0x00000008ff0c7819 */ /* 0x002fc8000001160c */
[----:B------:R-:W-:Y:S02]  /*31960*/  SGXT.U32 R12, R12, 0x1 ;  /* 0x000000010c0c781a */ /* 0x000fe40000000000 */
[----:B------:R-:W-:Y:S02]  /*31970*/  SEL R10, RZ, 0x4, P3 ;  /* 0x00000004ff0a7807 */ /* 0x000fe40001800000 */
[----:B------:R-:W-:-:S04]  /*31980*/  LOP3.LUT R12, R12, 0x62, RZ, 0xfc, !PT ;  /* 0x000000620c0c7812 */ /* 0x000fc800078efcff */
[----:B------:R-:W-:Y:S02]  /*31990*/  ISETP.GE.AND P3, PT, R12, UR6, PT ;  /* 0x000000060c007c0c */ /* 0x000fe4000bf66270 */
[----:B------:R-:W2:Y:S01]  /*319a0*/  LDL R12, [R1+0x6a0] ;  /* 0x0006a000010c7983 */ /* 0x000ea20000100800 */
[----:B----4-:R-:W-:-:S03]  /*319b0*/  IMAD.WIDE R8, R11, 0x4, R2 ;  /* 0x000000040b087825 */ /* 0x010fc600078e0202 */
[----:B------:R-:W4:Y:S04]  /*319c0*/  LDL R11, [R1+0x698] ;  /* 0x00069800010b7983 */ /* 0x000f280000100800 */
[----:B------:R1:W-:Y:S02]  /*319d0*/  LDGSTS.E [R20+0x14800], desc[UR12][R8.64], P4 ;  /* 0x1480000008147fae */ /* 0x0003e4000a1a100c */
[----:B-1----:R-:W-:-:S04]  /*319e0*/  SEL R8, R10, RZ, !P0 ;  /* 0x000000ff0a087207 */ /* 0x002fc80004000000 */
[----:B------:R-:W-:Y:S01]  /*319f0*/  ISETP.NE.U32.AND P4, PT, R8, RZ, PT ;  /* 0x000000ff0800720c */ /* 0x000fe20003f85070 */
[----:B---3--:R-:W-:Y:S01]  /*31a00*/  IMAD.WIDE R8, R14, 0x4, R2 ;  /* 0x000000040e087825 */ /* 0x008fe200078e0202 */
[----:B--2---:R-:W-:Y:S02]  /*31a10*/  SHF.R.U32.HI R14, RZ, 0x8, R13 ;  /* 0x00000008ff0e7819 */ /* 0x004fe4000001160d */
[----:B------:R-:W2:Y:S01]  /*31a20*/  LDL R13, [R1+0x6a8] ;  /* 0x0006a800010d7983 */ /* 0x000ea20000100800 */
[----:B------:R-:W-:Y:S02]  /*31a30*/  SEL R10, RZ, 0x4, P1 ;  /* 0x00000004ff0a7807 */ /* 0x000fe40000800000 */
[----:B------:R-:W-:Y:S01]  /*31a40*/  SGXT.U32 R14, R14, 0x1 ;  /* 0x000000010e0e781a */ /* 0x000fe20000000000 */
[----:B------:R1:W-:Y:S01]  /*31a50*/  LDGSTS.E [R20+0x15800], desc[UR12][R8.64], P2 ;  /* 0x1580000008147fae */ /* 0x0003e200091a100c */
[----:B------:R-:W-:Y:S02]  /*31a60*/  SEL R10, R10, RZ, !P0 ;  /* 0x000000ff0a0a7207 */ /* 0x000fe40004000000 */
[----:B------:R-:W-:-:S02]  /*31a70*/  LOP3.LUT R14, R14, 0x66, RZ, 0xfc, !PT ;  /* 0x000000660e0e7812 */ /* 0x000fc400078efcff */
[----:B------:R-:W-:Y:S02]  /*31a80*/  ISETP.NE.U32.AND P1, PT, R10, RZ, PT ;  /* 0x000000ff0a00720c */ /* 0x000fe40003f25070 */
[----:B------:R-:W-:Y:S01]  /*31a90*/  SEL R10, RZ, 0x4, P3 ;  /* 0x00000004ff0a7807 */ /* 0x000fe20001800000 */
[----:B-1----:R-:W-:Y:S01]  /*31aa0*/  IMAD.WIDE R8, R15, 0x4, R2 ;  /* 0x000000040f087825 */ /* 0x002fe200078e0202 */
[----:B------:R-:W-:-:S04]  /*31ab0*/  ISETP.GE.AND P2, PT, R14, UR6, PT ;  /* 0x000000060e007c0c */ /* 0x000fc8000bf46270 */
[----:B------:R1:W-:Y:S02]  /*31ac0*/  LDGSTS.E [R20+0x16800], desc[UR12][R8.64], P4 ;  /* 0x1680000008147fae */ /* 0x0003e4000a1a100c */
[----:B-1----:R-:W-:Y:S02]  /*31ad0*/  SEL R8, R10, RZ, !P0 ;  /* 0x000000ff0a087207 */ /* 0x002fe40004000000 */
[----:B------:R-:W-:Y:S02]  /*31ae0*/  SEL R10, RZ, 0x4, P2 ;  /* 0x00000004ff0a7807 */ /* 0x000fe40001000000 */
[----:B------:R-:W-:Y:S01]  /*31af0*/  ISETP.NE.U32.AND P2, PT, R8, RZ, PT ;  /* 0x000000ff0800720c */ /* 0x000fe20003f45070 */
[----:B------:R-:W1:Y:S01]  /*31b00*/  S2R R14, SR_TID.X ;  /* 0x00000000000e7919 */ /* 0x000e620000002100 */
[----:B----4-:R-:W-:-:S05]  /*31b10*/  IMAD.WIDE R8, R11, 0x4, R2 ;  /* 0x000000040b087825 */ /* 0x010fca00078e0202 */
[----:B------:R3:W-:Y:S02]  /*31b20*/  LDGSTS.E [R20+0x17800], desc[UR12][R8.64], P1 ;  /* 0x1780000008147fae */ /* 0x0007e400089a100c */
[----:B---3--:R-:W-:-:S05]  /*31b30*/  IMAD.WIDE R8, R12, 0x4, R2 ;  /* 0x000000040c087825 */ /* 0x008fca00078e0202 */
[----:B------:R2:W-:Y:S02]  /*31b40*/  LDGSTS.E [R20+0x18800], desc[UR12][R8.64], P2 ;  /* 0x1880000008147fae */ /* 0x0005e400091a100c */
[----:B--2---:R-:W-:Y:S02]  /*31b50*/  IMAD.WIDE R8, R13, 0x4, R2 ;  /* 0x000000040d087825 */ /* 0x004fe400078e0202 */
[----:B------:R-:W2:Y:S01]  /*31b60*/  LDL R13, [R1+0x6b0] ;  /* 0x0006b000010d7983 */ /* 0x000ea20000100800 */
[--C-:B-1----:R-:W-:Y:S02]  /*31b70*/  SHF.R.U32.HI R15, RZ, 0x8, R14.reuse ;  /* 0x00000008ff0f7819 */ /* 0x102fe4000001160e */
[----:B------:R-:W-:Y:S02]  /*31b80*/  SHF.R.U32.HI R14, RZ, 0x8, R14 ;  /* 0x00000008ff0e7819 */ /* 0x000fe4000001160e */
[----:B------:R-:W-:Y:S02]  /*31b90*/  SGXT.U32 R15, R15, 0x1 ;  /* 0x000000010f0f781a */ /* 0x000fe40000000000 */
[----:B------:R-:W-:-:S02]  /*31ba0*/  SGXT.U32 R14, R14, 0x1 ;  /* 0x000000010e0e781a */ /* 0x000fc40000000000 */
[----:B------:R-:W-:Y:S02]  /*31bb0*/  LOP3.LUT R11, R15, 0x6a, RZ, 0xfc, !PT ;  /* 0x0000006a0f0b7812 */ /* 0x000fe400078efcff */
[----:B------:R-:W-:Y:S02]  /*31bc0*/  SEL R10, R10, RZ, !P0 ;  /* 0x000000ff0a0a7207 */ /* 0x000fe40004000000 */
[C---:B------:R-:W-:Y:S01]  /*31bd0*/  LOP3.LUT R12, R14.reuse, 0x6e, RZ, 0xfc, !PT ;  /* 0x0000006e0e0c7812 */ /* 0x040fe200078efcff */
[----:B------:R-:W3:Y:S01]  /*31be0*/  LDL R15, [R1+0x6c8] ;  /* 0x0006c800010f7983 */ /* 0x000ee20000100800 */
[----:B------:R-:W-:Y:S02]  /*31bf0*/  ISETP.GE.AND P1, PT, R11, UR6, PT ;  /* 0x000000060b007c0c */ /* 0x000fe4000bf26270 */
[----:B------:R-:W-:Y:S02]  /*31c00*/  LOP3.LUT R11, R14, 0x72, RZ, 0xfc, !PT ;  /* 0x000000720e0b7812 */ /* 0x000fe400078efcff */
[----:B------:R-:W-:Y:S01]  /*31c10*/  ISETP.NE.U32.AND P3, PT, R10, RZ, PT ;  /* 0x000000ff0a00720c */ /* 0x000fe20003f65070 */
[----:B------:R-:W4:Y:S01]  /*31c20*/  LDL R14, [R1+0x5f4] ;  /* 0x0005f400010e7983 */ /* 0x000f220000100800 */
[----:B------:R-:W-:-:S02]  /*31c30*/  SEL R10, RZ, 0x4, P1 ;  /* 0x00000004ff0a7807 */ /* 0x000fc40000800000 */
[----:B------:R-:W-:Y:S02]  /*31c40*/  ISETP.GE.AND P1, PT, R12, UR6, PT ;  /* 0x000000060c007c0c */ /* 0x000fe4000bf26270 */
[----:B------:R-:W-:Y:S02]  /*31c50*/  ISETP.GE.AND P2, PT, R11, UR6, PT ;  /* 0x000000060b007c0c */ /* 0x000fe4000bf46270 */
[C---:B------:R-:W-:Y:S02]  /*31c60*/  LOP3.LUT R12, R21.reuse, 0x76, RZ, 0xfc, !PT ;  /* 0x00000076150c7812 */ /* 0x040fe400078efcff */
[----:B------:R-:W-:Y:S02]  /*31c70*/  LOP3.LUT R11, R21, 0x7a, RZ, 0xfc, !PT ;  /* 0x0000007a150b7812 */ /* 0x000fe400078efcff */
[----:B------:R-:W1:Y:S01]  /*31c80*/  S2R R21, SR_TID.X ;  /* 0x0000000000157919 */ /* 0x000e620000002100 */
[----:B------:R1:W-:Y:S02]  /*31c90*/  LDGSTS.E [R20+0x19800], desc[UR12][R8.64], P3 ;  /* 0x1980000008147fae */ /* 0x0003e400099a100c */
[----:B-1----:R-:W-:-:S02]  /*31ca0*/  SEL R9, RZ, 0x4, P1 ;  /* 0x00000004ff097807 */ /* 0x002fc40000800000 */
[----:B------:R-:W-:Y:S02]  /*31cb0*/  SEL R8, RZ, 0x4, P2 ;  /* 0x00000004ff087807 */ /* 0x000fe40001000000 */
[----:B------:R-:W-:Y:S02]  /*31cc0*/  ISETP.GE.AND P1, PT, R12, UR6, PT ;  /* 0x000000060c007c0c */ /* 0x000fe4000bf26270 */
[----:B------:R-:W-:Y:S02]  /*31cd0*/  ISETP.GE.AND P2, PT, R11, UR6, PT ;  /* 0x000000060b007c0c */ /* 0x000fe4000bf46270 */
[----:B------:R-:W-:Y:S02]  /*31ce0*/  SEL R9, R9, RZ, !P0 ;  /* 0x000000ff09097207 */ /* 0x000fe40004000000 */
[----:B------:R-:W-:Y:S02]  /*31cf0*/  SEL R8, R8, RZ, !P0 ;  /* 0x000000ff08087207 */ /* 0x000fe40004000000 */
[----:B------:R-:W-:-:S02]  /*31d00*/  LOP3.LUT R11, R0, 0x7e, RZ, 0xfc, !PT ;  /* 0x0000007e000b7812 */ /* 0x000fc400078efcff */
[----:B------:R-:W-:Y:S02]  /*31d10*/  SEL R10, R10, RZ, !P0 ;  /* 0x000000ff0a0a7207 */ /* 0x000fe40004000000 */
[----:B------:R-:W-:Y:S02]  /*31d20*/  ISETP.NE.U32.AND P4, PT, R9, RZ, PT ;  /* 0x000000ff0900720c */ /* 0x000fe40003f85070 */
[----:B------:R-:W-:Y:S02]  /*31d30*/  ISETP.NE.U32.AND P3, PT, R8, RZ, PT ;  /* 0x000000ff0800720c */ /* 0x000fe40003f65070 */
[----:B------:R-:W-:Y:S02]  /*31d40*/  SEL R9, RZ, 0x4, P1 ;  /* 0x00000004ff097807 */ /* 0x000fe40000800000 */
[----:B------:R-:W-:Y:S02]  /*31d50*/  SEL R8, RZ, 0x4, P2 ;  /* 0x00000004ff087807 */ /* 0x000fe40001000000 */
[----:B------:R-:W-:Y:S01]  /*31d60*/  ISETP.GE.AND P2, PT, R11, UR6, PT ;  /* 0x000000060b007c0c */ /* 0x000fe2000bf46270 */
[----:B------:R-:W3:Y:S01]  /*31d70*/  LDL R12, [R1+0x6d8] ;  /* 0x0006d800010c7983 */ /* 0x000ee20000100800 */
[----:B------:R-:W-:-:S02]  /*31d80*/  SEL R9, R9, RZ, !P0 ;  /* 0x000000ff09097207 */ /* 0x000fc40004000000 */
[----:B------:R-:W-:Y:S02]  /*31d90*/  SEL R8, R8, RZ, !P0 ;  /* 0x000000ff08087207 */ /* 0x000fe40004000000 */
[----:B------:R-:W-:Y:S02]  /*31da0*/  LOP3.LUT R0, R21, 0x7f, RZ, 0xc0, !PT ;  /* 0x0000007f15007812 */ /* 0x000fe400078ec0ff */
[----:B------:R-:W-:Y:S02]  /*31db0*/  SEL R21, RZ, 0x4, P2 ;  /* 0x00000004ff157807 */ /* 0x000fe40001000000 */
[----:B------:R-:W-:Y:S02]  /*31dc0*/  ISETP.NE.U32.AND P5, PT, R10, RZ, PT ;  /* 0x000000ff0a00720c */ /* 0x000fe40003fa5070 */
[----:B------:R-:W-:Y:S02]  /*31dd0*/  ISETP.NE.U32.AND P1, PT, R9, RZ, PT ;  /* 0x000000ff0900720c */ /* 0x000fe40003f25070 */
[----:B------:R-:W-:-:S02]  /*31de0*/  ISETP.NE.U32.AND P2, PT, R8, RZ, PT ;  /* 0x000000ff0800720c */ /* 0x000fc40003f45070 */
[----:B------:R-:W-:Y:S01]  /*31df0*/  HMMA.1688.F32.TF32 R8, R4, R22, R24 ;  /* 0x000000160408723c */ /* 0x000fe20000081018 */
[----:B------:R-:W-:Y:S02]  /*31e00*/  ISETP.GE.AND P6, PT, R0, UR6, PT ;  /* 0x0000000600007c0c */ /* 0x000fe4000bfc6270 */
[----:B------:R-:W3:Y:S01]  /*31e10*/  LDL R0, [R1+0x6d0] ;  /* 0x0006d00001007983 */ /* 0x000ee20000100800 */
[----:B------:R-:W-:-:S15]  /*31e20*/  IMAD.WIDE R22, R17, 0x4, R2 ;  /* 0x0000000411167825 */ /* 0x000fde00078e0202 */
[----:B------:R-:W-:Y:S04]  /*31e30*/  STL [R1+0x834], R8 ;  /* 0x0008340801007387 */ /* 0x000fe80000100800 */
[----:B------:R-:W-:Y:S04]  /*31e40*/  STL [R1+0x830], R9 ;  /* 0x0008300901007387 */ /* 0x000fe80000100800 */
[----:B------:R-:W-:Y:S04]  /*31e50*/  STL [R1+0x82c], R10 ;  /* 0x00082c0a01007387 */ /* 0x000fe80000100800 */
[----:B------:R-:W-:Y:S01]  /*31e60*/  STL [R1+0x828], R11 ;  /* 0x0008280b01007387 */ /* 0x000fe20000100800 */
[----:B--2---:R-:W-:-:S03]  /*31e70*/  IMAD.WIDE R4, R13, 0x4, R2 ;  /* 0x000000040d047825 */ /* 0x004fc600078e0202 */
[----:B------:R-:W2:Y:S04]  /*31e80*/  LDL.LU R13, [R1+0x558] ;  /* 0x00055800010d7983 */ /* 0x000ea80000300800 */
[----:B------:R-:W2:Y:S04]  /*31e90*/  LDL.LU R25, [R1+0x554] ;  /* 0x0005540001197983 */ /* 0x000ea80000300800 */
[----:B------:R-:W2:Y:S01]  /*31ea0*/  LDL.LU R17, [R1+0x548] ;  /* 0x0005480001117983 */ /* 0x000ea20000300800 */
[----:B------:R-:W-:-:S03]  /*31eb0*/  IMAD.WIDE R6, R18, 0x4, R2 ;  /* 0x0000000412067825 */ /* 0x000fc600078e0202 */
[----:B------:R1:W-:Y:S04]  /*31ec0*/  LDGSTS.E [R20+0x1a800], desc[UR12][R4.64], P5 ;  /* 0x1a80000004147fae */ /* 0x0003e8000a9a100c */
[----:B------:R-:W2:Y:S04]  /*31ed0*/  LDL.LU R27, [R1+0x544] ;  /* 0x00054400011b7983 */ /* 0x000ea80000300800 */
[----:B------:R3:W-:Y:S04]  /*31ee0*/  LDGSTS.E [R20+0x1b800], desc[UR12][R6.64], P4 ;  /* 0x1b80000006147fae */ /* 0x0007e8000a1a100c */
[----:B------:R3:W-:Y:S01]  /*31ef0*/  LDGSTS.E [R20+0x1c800], desc[UR12][R22.64], P3 ;  /* 0x1c80000016147fae */ /* 0x0007e200099a100c */
[----:B-1----:R-:W-:-:S05]  /*31f00*/  LEA R4, P4, R16, R2, 0x2 ;  /* 0x0000000210047211 */ /* 0x002fca00078810ff */
[----:B----4-:R-:W-:Y:S01]  /*31f10*/  IMAD.X R5, R3, 0x1, R14, P4 ;  /* 0x0000000103057824 */ /* 0x010fe200020e060e */
[----:B------:R2:W-:Y:S01]  /*31f20*/  STL [R1+0x5e0], R4 ;  /* 0x0005e00401007387 */ /* 0x0005e20000100800 */
[----:B---3--:R-:W-:-:S03]  /*31f30*/  IMAD.WIDE R6, R0, 0x4, R2 ;  /* 0x0000000400067825 */ /* 0x008fc600078e0202 */
[----:B------:R-:W3:Y:S01]  /*31f40*/  LDL.LU R0, [R1+0x534] ;  /* 0x0005340001007983 */ /* 0x000ee20000300800 */
[----:B------:R-:W-:-:S04]  /*31f50*/  IMAD.WIDE R22, R15, 0x4, R2 ;  /* 0x000000040f167825 */ /* 0x000fc800078e0202 */
[----:B------:R-:W-:Y:S02]  /*31f60*/  IMAD.WIDE R2, R12, 0x4, R2 ;  /* 0x000000040c027825 */ /* 0x000fe400078e0202 */
[----:B------:R-:W1:Y:S01]  /*31f70*/  S2R R12, SR_TID.X ;  /* 0x00000000000c7919 */ /* 0x000e620000002100 */
[----:B------:R-:W-:Y:S02]  /*31f80*/  SEL R24, R21, RZ, !P0 ;  /* 0x000000ff15187207 */ /* 0x000fe40004000000 */
[----:B------:R-:W-:Y:S01]  /*31f90*/  SEL R19, RZ, 0x4, P6 ;  /* 0x00000004ff137807 */ /* 0x000fe20003000000 */
[----:B------:R-:W-:Y:S04]  /*31fa0*/  LDGSTS.E [R20+0x1d800], desc[UR12][R22.64], P1 ;  /* 0x1d80000016147fae */ /* 0x000fe800089a100c */
[----:B------:R4:W-:Y:S01]  /*31fb0*/  LDGSTS.E [R20+0x1e800], desc[UR12][R6.64], P2 ;  /* 0x1e80000006147fae */ /* 0x0009e200091a100c */
[----:B--2---:R-:W-:-:S03]  /*31fc0*/  IADD3 R4, P3, PT, R28, R13, RZ ;  /* 0x0000000d1c047210 */ /* 0x004fc60007f7e0ff */
[----:B------:R-:W-:Y:S04]  /*31fd0*/  STL [R1+0x838], R13 ;  /* 0x0008380d01007387 */ /* 0x000fe80000100800 */
[----:B------:R-:W2:Y:S04]  /*31fe0*/  LDL.LU R9, [R1+0x538] ;  /* 0x0005380001097983 */ /* 0x000ea80000300800 */
[----:B------:R1:W-:Y:S04]  /*31ff0*/  STL [R1+0x5dc], R5 ;  /* 0x0005dc0501007387 */ /* 0x0003e80000100800 */
[----:B------:R-:W3:Y:S04]  /*32000*/  LDL.LU R14, [R1+0x524] ;  /* 0x00052400010e7983 */ /* 0x000ee80000300800 */
[----:B------:R-:W-:Y:S04]  /*32010*/  STL [R1+0x83c], R17 ;  /* 0x00083c1101007387 */ /* 0x000fe80000100800 */
[----:B------:R4:W-:Y:S01]  /*32020*/  STL [R1+0x840], R25 ;  /* 0x0008401901007387 */ /* 0x0009e20000100800 */
[----:B-1----:R-:W-:-:S03]  /*32030*/  IMAD.X R5, R25, 0x1, R29, P3 ;  /* 0x0000000119057824 */ /* 0x002fc600018e061d */
[----:B----4-:R-:W4:Y:S01]  /*32040*/  LDL.LU R25, [R1+0x528] ;  /* 0x0005280001197983 */ /* 0x010f220000300800 */
[----:B------:R-:W-:Y:S02]  /*32050*/  LOP3.LUT R8, R12, 0x1ff, RZ, 0xc0, !PT ;  /* 0x000001ff0c087812 */ /* 0x000fe400078ec0ff */
[----:B------:R-:W-:Y:S02]  /*32060*/  ISETP.NE.U32.AND P6, PT, R24, RZ, PT ;  /* 0x000000ff1800720c */ /* 0x000fe40003fc5070 */
[----:B------:R-:W-:Y:S02]  /*32070*/  LOP3.LUT R15, R12, 0x180, RZ, 0xc0, !PT ;  /* 0x000001800c0f7812 */ /* 0x000fe400078ec0ff */
[----:B------:R-:W-:Y:S01]  /*32080*/  IADD3 R6, P1, PT, R28, R17, RZ ;  /* 0x000000111c067210 */ /* 0x000fe20007f3e0ff */
[----:B------:R-:W4:Y:S01]  /*32090*/  LDL R24, [R1+0x518] ;  /* 0x0005180001187983 */ /* 0x000f220000100800 */
[----:B------:R-:W-:Y:S01]  /*320a0*/  IMAD.SHL.U32 R8, R8, 0x4, RZ ;  /* 0x0000000408087824 */ /* 0x000fe200078e00ff */
[----:B------:R-:W-:-:S02]  /*320b0*/  SHF.R.U32.HI R10, RZ, 0x3, R15 ;  /* 0x00000003ff0a7819 */ /* 0x000fc4000001160f */
[----:B------:R-:W4:Y:S04]  /*320c0*/  LDL R23, [R1+0x508] ;  /* 0x0005080001177983 */ /* 0x000f280000100800 */
[----:B------:R-:W4:Y:S01]  /*320d0*/  LDL R22, [R1+0x4e8] ;  /* 0x0004e80001167983 */ /* 0x000f220000100800 */
[----:B------:R-:W-:-:S03]  /*320e0*/  LOP3.LUT R8, R8, R10, RZ, 0x3c, !PT ;  /* 0x0000000a08087212 */ /* 0x000fc600078e3cff */
[----:B------:R1:W-:Y:S01]  /*320f0*/  LDGSTS.E [R20+0x1f800], desc[UR12][R2.64], P6 ;  /* 0x1f80000002147fae */ /* 0x0003e2000b1a100c */
[----:B------:R-:W-:Y:S01]  /*32100*/  SEL R21, R19, RZ, !P0 ;  /* 0x000000ff13157207 */ /* 0x000fe20004000000 */
[----:B------:R-:W-:Y:S02]  /*32110*/  IMAD.X R7, R27, 0x1, R29, P1 ;  /* 0x000000011b077824 */ /* 0x000fe400008e061d */
[----:B------:R-:W0:Y:S01]  /*32120*/  LDGDEPBAR ;  /* 0x00000000000079af */ /* 0x000e220000000000 */
[----:B-1----:R-:W-:-:S03]  /*32130*/  VIADD R2, R8, UR10 ;  /* 0x0000000a08027c36 */ /* 0x002fc60008000000 */
[----:B------:R-:W4:Y:S04]  /*32140*/  LDL R3, [R1+0x4d8] ;  /* 0x0004d80001037983 */ /* 0x000f280000100800 */
[----:B------:R-:W4:Y:S04]  /*32150*/  LDL R8, [R1+0x4f8] ;  /* 0x0004f80001087983 */ /* 0x000f280000100800 */
        /* <DEDUP_REMOVED lines=10> */
[----:B------:R-:W-:-:S13]  /*32200*/  ISETP.NE.U32.AND P0, PT, R21, RZ, PT ;  /* 0x000000ff1500720c */ /* 0x000fda0003f05070 */
[----:B------:R1:W-:Y:S04]  /*32210*/  LDGSTS.E [R2+0x40000], desc[UR12][R4.64], P0 ;  /* 0x4000000004027fae */ /* 0x0003e800081a100c */
[----:B------:R1:W-:Y:S01]  /*32220*/  LDGSTS.E [R2+0x41000], desc[UR12][R6.64], P0 ;  /* 0x4100000006027fae */ /* 0x0003e200081a100c */
[----:B--2---:R-:W-:-:S03]  /*32230*/  IADD3 R20, P2, PT, R28, R9, RZ ;  /* 0x000000091c147210 */ /* 0x004fc60007f5e0ff */
[----:B------:R-:W-:Y:S04]  /*32240*/  STL [R1+0x844], R9 ;  /* 0x0008440901007387 */ /* 0x000fe80000100800 */
[----:B------:R2:W-:Y:S01]  /*32250*/  STL [R1+0x848], R27 ;  /* 0x0008481b01007387 */ /* 0x0005e20000100800 */
[----:B---3--:R-:W-:-:S05]  /*32260*/  IMAD.X R21, R0, 0x1, R29, P2 ;  /* 0x0000000100157824 */ /* 0x008fca00010e061d */
[----:B------:R-:W-:Y:S04]  /*32270*/  LDGSTS.E [R2+0x42000], desc[UR12][R20.64], P0 ;  /* 0x4200000014027fae */ /* 0x000fe800081a100c */
[----:B--2---:R-:W2:Y:S04]  /*32280*/  LDL.LU R27, [R1+0x520] ;  /* 0x00052000011b7983 */ /* 0x004ea80000300800 */
[----:B----4-:R-:W-:Y:S04]  /*32290*/  STL [R1+0x850], R25 ;  /* 0x0008501901007387 */ /* 0x010fe80000100800 */
[----:B------:R3:W-:Y:S04]  /*322a0*/  STL [R1+0x84c], R0 ;  /* 0x00084c0001007387 */ /* 0x0007e80000100800 */
[----:B---3--:R-:W3:Y:S01]  /*322b0*/  LDL.LU R0, [R1+0x4e4] ;  /* 0x0004e40001007983 */ /* 0x008ee20000300800 */
[----:B-1----:R-:W-:-:S02]  /*322c0*/  IADD3 R4, P1, PT, R28, R25, RZ ;  /* 0x000000191c047210 */ /* 0x002fc40007f3e0ff */
[----:B------:R-:W-:Y:S01]  /*322d0*/  IADD3 R6, P2, PT, R28, R24, RZ ;  /* 0x000000181c067210 */ /* 0x000fe20007f5e0ff */
[----:B------:R1:W-:Y:S02]  /*322e0*/  STL [R1+0x854], R14 ;  /* 0x0008540e01007387 */ /* 0x0003e40000100800 */
[----:B------:R-:W-:-:S05]  /*322f0*/  IMAD.X R5, R14, 0x1, R29, P1 ;  /* 0x000000010e057824 */ /* 0x000fca00008e061d */
[----:B------:R4:W-:Y:S04]  /*32300*/  LDGSTS.E [R2+0x43000], desc[UR12][R4.64], P0 ;  /* 0x4300000004027fae */ /* 0x0009e800081a100c */
[----:B-1----:R-:W2:Y:S04]  /*32310*/  LDL.LU R14, [R1+0x510] ;  /* 0x00051000010e7983 */ /* 0x002ea80000300800 */
[----:B------:R-:W2:Y:S01]  /*32320*/  LDL R9, [R1+0x4c8] ;  /* 0x0004c80001097983 */ /* 0x000ea20000100800 */
[----:B------:R-:W-:-:S03]  /*32330*/  IMAD.X R7, R18, 0x1, R29, P2 ;  /* 0x0000000112077824 */ /* 0x000fc600010e061d */
[----:B------:R1:W-:Y:S01]  /*32340*/  STL [R1+0x858], R18 ;  /* 0x0008581201007387 */ /* 0x0003e20000100800 */
[C---:B----4-:R-:W-:Y:S02]  /*32350*/  IADD3 R4, P2, PT, R28.reuse, R8, RZ ;  /* 0x000000081c047210 */ /* 0x050fe40007f5e0ff */
[----:B------:R-:W-:Y:S01]  /*32360*/  IADD3 R20, P1, PT, R28, R23, RZ ;  /* 0x000000171c147210 */ /* 0x000fe20007f3e0ff */
[----:B------:R4:W-:Y:S04]  /*32370*/  LDGSTS.E [R2+0x44000], desc[UR12][R6.64], P0 ;  /* 0x4400000006027fae */ /* 0x0009e800081a100c */
[----:B-1----:R-:W2:Y:S04]  /*32380*/  LDL.LU R18, [R1+0x4d4] ;  /* 0x0004d40001127983 */ /* 0x002ea80000300800 */
[----:B------:R-:W2:Y:S01]  /*32390*/  LDL R8, [R1+0x4b8] ;  /* 0x0004b80001087983 */ /* 0x000ea20000100800 */
[----:B------:R-:W-:-:S03]  /*323a0*/  IMAD.X R21, R10, 0x1, R29, P1 ;  /* 0x000000010a157824 */ /* 0x000fc600008e061d */
[----:B------:R-:W-:Y:S01]  /*323b0*/  STL [R1+0x85c], R10 ;  /* 0x00085c0a01007387 */ /* 0x000fe20000100800 */
[----:B------:R-:W-:Y:S01]  /*323c0*/  IMAD.X R5, R17, 0x1, R29, P2 ;  /* 0x0000000111057824 */ /* 0x000fe200010e061d */
[C---:B----4-:R-:W-:Y:S02]  /*323d0*/  IADD3 R6, P1, PT, R28.reuse, R22, RZ ;  /* 0x000000161c067210 */ /* 0x050fe40007f3e0ff */
[----:B------:R1:W-:Y:S04]  /*323e0*/  LDGSTS.E [R2+0x45000], desc[UR12][R20.64], P0 ;  /* 0x4500000014027fae */ /* 0x0003e800081a100c */
[----:B------:R-:W-:Y:S04]  /*323f0*/  STL [R1+0x860], R17 ;  /* 0x0008601101007387 */ /* 0x000fe80000100800 */
[----:B------:R-:W4:Y:S04]  /*32400*/  LDL R22, [R1+0x4a8] ;  /* 0x0004a80001167983 */ /* 0x000f280000100800 */
[----:B------:R2:W-:Y:S01]  /*32410*/  LDGSTS.E [R2+0x46000], desc[UR12][R4.64], P0 ;  /* 0x4600000004027fae */ /* 0x0005e200081a100c */
[----:B-1----:R-:W-:-:S03]  /*32420*/  IADD3 R20, P2, PT, R28, R3, RZ ;  /* 0x000000031c147210 */ /* 0x002fc60007f5e0ff */
[----:B------:R-:W4:Y:S01]  /*32430*/  LDL R3, [R1+0x4b4] ;  /* 0x0004b40001037983 */ /* 0x000f220000100800 */
[----:B---3--:R-:W-:-:S03]  /*32440*/  IMAD.X R7, R0, 0x1, R29, P1 ;  /* 0x0000000100077824 */ /* 0x008fc600008e061d */
[----:B------:R1:W-:Y:S04]  /*32450*/  STL [R1+0x864], R0 ;  /* 0x0008640001007387 */ /* 0x0003e80000100800 */
[----:B------:R3:W-:Y:S04]  /*32460*/  LDGSTS.E [R2+0x47000], desc[UR12][R6.64], P0 ;  /* 0x4700000006027fae */ /* 0x0007e800081a100c */
[----:B-1----:R-:W4:Y:S04]  /*32470*/  LDL.LU R0, [R1+0x4c4] ;  /* 0x0004c40001007983 */ /* 0x002f280000300800 */
[----:B------:R-:W4:Y:S04]  /*32480*/  LDL R10, [R1+0x4a4] ;  /* 0x0004a400010a7983 */ /* 0x000f280000100800 */
[----:B------:R-:W4:Y:S01]  /*32490*/  LDL R24, [R1+0x498] ;  /* 0x0004980001187983 */ /* 0x000f220000100800 */
[----:B--2---:R-:W-:-:S03]  /*324a0*/  IADD3 R4, P1, PT, R28, R9, RZ ;  /* 0x000000091c047210 */ /* 0x004fc60007f3e0ff */
[----:B------:R1:W-:Y:S04]  /*324b0*/  STL [R1+0x868], R18 ;  /* 0x0008681201007387 */ /* 0x0003e80000100800 */
[----:B------:R-:W2:Y:S01]  /*324c0*/  LDL R23, [R1+0x488] ;  /* 0x0004880001177983 */ /* 0x000ea20000100800 */
[--C-:B------:R-:W-:Y:S01]  /*324d0*/  IMAD.X R21, R18, 0x1, R29.reuse, P2 ;  /* 0x0000000112157824 */ /* 0x100fe200010e061d */
[----:B---3--:R-:W-:Y:S02]  /*324e0*/  IADD3 R6, P2, PT, R28, R8, RZ ;  /* 0x000000081c067210 */ /* 0x008fe40007f5e0ff */
[----:B------:R-:W3:Y:S04]  /*324f0*/  LDL R9, [R1+0x494] ;  /* 0x0004940001097983 */ /* 0x000ee80000100800 */
[----:B------:R-:W3:Y:S04]  /*32500*/  LDL R8, [R1+0x484] ;  /* 0x0004840001087983 */ /* 0x000ee80000100800 */
[----:B------:R-:W3:Y:S04]  /*32510*/  LDL R17, [R1+0x478] ;  /* 0x0004780001117983 */ /* 0x000ee80000100800 */
[----:B------:R1:W-:Y:S01]  /*32520*/  LDGSTS.E [R2+0x48000], desc[UR12][R20.64], P0 ;  /* 0x4800000014027fae */ /* 0x0003e200081a100c */
[----:B----4-:R-:W-:-:S02]  /*32530*/  IMAD.X R7, R3, 0x1, R29, P2 ;  /* 0x0000000103077824 */ /* 0x010fc400010e061d */
[----:B------:R-:W-:Y:S01]  /*32540*/  IMAD.X R5, R0, 0x1, R29, P1 ;  /* 0x0000000100057824 */ /* 0x000fe200008e061d */
[----:B------:R4:W-:Y:S01]  /*32550*/  STL [R1+0x870], R0 ;  /* 0x0008700001007387 */ /* 0x0009e20000100800 */
[----:B-1----:R-:W-:-:S03]  /*32560*/  IADD3 R20, P1, PT, R28, R22, RZ ;  /* 0x000000161c147210 */ /* 0x002fc60007f3e0ff */
[----:B------:R-:W3:Y:S04]  /*32570*/  LDL R22, [R1+0x468] ;  /* 0x0004680001167983 */ /* 0x000ee80000100800 */
[----:B------:R-:W3:Y:S01]  /*32580*/  LDL R3, [R1+0x474] ;  /* 0x0004740001037983 */ /* 0x000ee20000100800 */
[----:B------:R-:W-:-:S03]  /*32590*/  IMAD.X R21, R10, 0x1, R29, P1 ;  /* 0x000000010a157824 */ /* 0x000fc600008e061d */
[----:B------:R1:W-:Y:S04]  /*325a0*/  LDGSTS.E [R2+0x49000], desc[UR12][R4.64], P0 ;  /* 0x4900000004027fae */ /* 0x0003e800081a100c */
[----:B------:R-:W3:Y:S04]  /*325b0*/  LDL R10, [R1+0x464] ;  /* 0x00046400010a7983 */ /* 0x000ee80000100800 */
[----:B------:R2:W-:Y:S04]  /*325c0*/  LDGSTS.E [R2+0x4a000], desc[UR12][R6.64], P0 ;  /* 0x4a00000006027fae */ /* 0x0005e800081a100c */
[----:B------:R-:W3:Y:S04]  /*325d0*/  LDL R18, [R1+0x458] ;  /* 0x0004580001127983 */ /* 0x000ee80000100800 */
[----:B----4-:R-:W4:Y:S04]  /*325e0*/  LDL R0, [R1+0x448] ;  /* 0x0004480001007983 */ /* 0x010f280000100800 */
[----:B------:R2:W-:Y:S04]  /*325f0*/  LDGSTS.E [R2+0x4b000], desc[UR12][R20.64], P0 ;  /* 0x4b00000014027fae */ /* 0x0005e800081a100c */
[----:B------:R-:W4:Y:S01]  /*32600*/  LDL R25, [R1+0x55c] ;  /* 0x00055c0001197983 */ /* 0x000f220000100800 */
[----:B-1----:R-:W-:-:S03]  /*32610*/  IADD3 R4, P2, PT, R28, R24, RZ ;  /* 0x000000181c047210 */ /* 0x002fc60007f5e0ff */
[----:B------:R-:W4:Y:S01]  /*32620*/  LDL R24, [R1+0x5a0] ;  /* 0x0005a00001187983 */ /* 0x000f220000100800 */
[----:B--2---:R-:W-:-:S03]  /*32630*/  IADD3 R6, P1, PT, R28, R23, RZ ;  /* 0x000000171c067210 */ /* 0x004fc60007f3e0ff */
[----:B------:R-:W2:Y:S01]  /*32640*/  LDL R23, [R1+0x424] ;  /* 0x0004240001177983 */ /* 0x000ea20000100800 */
[----:B---3--:R-:W-:-:S03]  /*32650*/  IMAD.X R5, R9, 0x1, R29, P2 ;  /* 0x0000000109057824 */ /* 0x008fc600010e061d */
[----:B------:R-:W3:Y:S01]  /*32660*/  LDL R9, [R1+0x454] ;  /* 0x0004540001097983 */ /* 0x000ee20000100800 */
[----:B------:R-:W-:-:S03]  /*32670*/  IMAD.X R7, R8, 0x1, R29, P1 ;  /* 0x0000000108077824 */ /* 0x000fc600008e061d */
[----:B------:R-:W2:Y:S01]  /*32680*/  LDL R8, [R1+0x438] ;  /* 0x0004380001087983 */ /* 0x000ea20000100800 */
[----:B------:R-:W-:-:S03]  /*32690*/  IADD3 R20, P2, PT, R28, R17, RZ ;  /* 0x000000111c147210 */ /* 0x000fc60007f5e0ff */
[----:B------:R1:W-:Y:S04]  /*326a0*/  LDGSTS.E [R2+0x4c000], desc[UR12][R4.64], P0 ;  /* 0x4c00000004027fae */ /* 0x0003e800081a100c */
[----:B------:R-:W2:Y:S04]  /*326b0*/  LDL R17, [R1+0x444] ;  /* 0x0004440001117983 */ /* 0x000ea80000100800 */
[----:B------:R1:W-:Y:S02]  /*326c0*/  LDGSTS.E [R2+0x4d000], desc[UR12][R6.64], P0 ;  /* 0x4d00000006027fae */ /* 0x0003e400081a100c */
[----:B-1----:R-:W-:Y:S01]  /*326d0*/  IADD3 R4, P1, PT, R28, R22, RZ ;  /* 0x000000161c047210 */ /* 0x002fe20007f3e0ff */
[--C-:B------:R-:W-:Y:S01]  /*326e0*/  IMAD.X R21, R3, 0x1, R29.reuse, P2 ;  /* 0x0000000103157824 */ /* 0x100fe200010e061d */
[----:B------:R-:W2:Y:S04]  /*326f0*/  LDL R22, [R1+0x3f8] ;  /* 0x0003f80001167983 */ /* 0x000ea80000100800 */
[----:B------:R-:W2:Y:S04]  /*32700*/  LDL R3, [R1+0x428] ;  /* 0x0004280001037983 */ /* 0x000ea80000100800 */
[----:B------:R4:W-:Y:S01]  /*32710*/  LDGSTS.E [R2+0x4e000], desc[UR12][R20.64], P0 ;  /* 0x4e00000014027fae */ /* 0x0009e200081a100c */
[----:B------:R-:W-:-:S03]  /*32720*/  IMAD.X R5, R10, 0x1, R29, P1 ;  /* 0x000000010a057824 */ /* 0x000fc600008e061d */
[----:B------:R-:W2:Y:S01]  /*32730*/  LDL R10, [R1+0x434] ;  /* 0x00043400010a7983 */ /* 0x000ea20000100800 */
[----:B------:R-:W-:-:S03]  /*32740*/  IADD3 R6, P2, PT, R28, R18, RZ ;  /* 0x000000121c067210 */ /* 0x000fc60007f5e0ff */
[----:B------:R-:W2:Y:S04]  /*32750*/  LDL R18, [R1+0x404] ;  /* 0x0004040001127983 */ /* 0x000ea80000100800 */
[----:B------:R2:W-:Y:S01]  /*32760*/  LDGSTS.E [R2+0x4f000], desc[UR12][R4.64], P0 ;  /* 0x4f00000004027fae */ /* 0x0005e200081a100c */
[----:B----4-:R-:W-:-:S03]  /*32770*/  IADD3 R20, P1, PT, R28, R0, RZ ;  /* 0x000000001c147210 */ /* 0x010fc60007f3e0ff */
[----:B------:R-:W4:Y:S01]  /*32780*/  LDL R0, [R1+0x418] ;  /* 0x0004180001007983 */ /* 0x000f220000100800 */
[----:B---3--:R-:W-:-:S03]  /*32790*/  IMAD.X R7, R9, 0x1, R29, P2 ;  /* 0x0000000109077824 */ /* 0x008fc600010e061d */
[----:B------:R-:W3:Y:S01]  /*327a0*/  LDL R9, [R1+0x408] ;  /* 0x0004080001097983 */ /* 0x000ee20000100800 */
[----:B--2---:R-:W-:-:S03]  /*327b0*/  IADD3 R4, P2, PT, R28, R8, RZ ;  /* 0x000000081c047210 */ /* 0x004fc60007f5e0ff */
[----:B------:R-:W2:Y:S01]  /*327c0*/  LDL R8, [R1+0x414] ;  /* 0x0004140001087983 */ /* 0x000ea20000100800 */
[----:B------:R-:W-:-:S03]  /*327d0*/  IMAD.X R21, R17, 0x1, R29, P1 ;  /* 0x0000000111157824 */ /* 0x000fc600008e061d */
[----:B------:R1:W-:Y:S04]  /*327e0*/  LDGSTS.E [R2+0x50000], desc[UR12][R6.64], P0 ;  /* 0x5000000006027fae */ /* 0x0003e800081a100c */
[----:B------:R-:W3:Y:S04]  /*327f0*/  LDL R17, [R1+0x560] ;  /* 0x0005600001117983 */ /* 0x000ee80000100800 */
[----:B------:R4:W-:Y:S01]  /*32800*/  LDGSTS.E [R2+0x51000], desc[UR12][R20.64], P0 ;  /* 0x5100000014027fae */ /* 0x0009e200081a100c */
[----:B-1----:R-:W-:-:S03]  /*32810*/  IADD3 R6, P1, PT, R28, R3, RZ ;  /* 0x000000031c067210 */ /* 0x002fc60007f3e0ff */
[----:B------:R-:W3:Y:S01]  /*32820*/  LDL R3, [R1+0x3f4] ;  /* 0x0003f40001037983 */ /* 0x000ee20000100800 */
[----:B------:R-:W-:-:S03]  /*32830*/  IMAD.X R5, R10, 0x1, R29, P2 ;  /* 0x000000010a057824 */ /* 0x000fc600010e061d */
[----:B------:R-:W3:Y:S01]  /*32840*/  LDL R10, [R1+0x570] ;  /* 0x00057000010a7983 */ /* 0x000ee20000100800 */
[----:B------:R-:W-:-:S03]  /*32850*/  IMAD.X R7, R23, 0x1, R29, P1 ;  /* 0x0000000117077824 */ /* 0x000fc600008e061d */
[----:B------:R-:W3:Y:S04]  /*32860*/  LDL R23, [R1+0x5b0] ;  /* 0x0005b00001177983 */ /* 0x000ee80000100800 */
[----:B------:R3:W-:Y:S04]  /*32870*/  LDGSTS.E [R2+0x52000], desc[UR12][R4.64], P0 ;  /* 0x5200000004027fae */ /* 0x0007e800081a100c */
[----:B------:R1:W-:Y:S01]  /*32880*/  LDGSTS.E [R2+0x53000], desc[UR12][R6.64], P0 ;  /* 0x5300000006027fae */ /* 0x0003e200081a100c */
[----:B----4-:R-:W-:-:S03]  /*32890*/  IADD3 R20, P2, PT, R28, R0, RZ ;  /* 0x000000001c147210 */ /* 0x010fc60007f5e0ff */
[----:B------:R-:W4:Y:S02]  /*328a0*/  LDL R0, [R1+0x3e8] ;  /* 0x0003e80001007983 */ /* 0x000f240000100800 */
[--C-:B--2---:R-:W-:Y:S02]  /*328b0*/  IMAD.X R21, R8, 0x1, R29.reuse, P2 ;  /* 0x0000000108157824 */ /* 0x104fe400010e061d */
[----:B------:R-:W2:Y:S01]  /*328c0*/  LDL R8, [R1+0x3e0] ;  /* 0x0003e00001087983 */ /* 0x000ea20000100800 */
[C---:B---3--:R-:W-:Y:S02]  /*328d0*/  IADD3 R4, P1, PT, R28.reuse, R9, RZ ;  /* 0x000000091c047210 */ /* 0x048fe40007f3e0ff */
[----:B-1----:R-:W-:Y:S01]  /*328e0*/  IADD3 R6, P2, PT, R28, R22, RZ ;  /* 0x000000161c067210 */ /* 0x002fe20007f5e0ff */
[----:B------:R1:W-:Y:S04]  /*328f0*/  LDGSTS.E [R2+0x54000], desc[UR12][R20.64], P0 ;  /* 0x5400000014027fae */ /* 0x0003e800081a100c */
[----:B------:R-:W3:Y:S01]  /*32900*/  LDL R9, [R1+0x580] ;  /* 0x0005800001097983 */ /* 0x000ee20000100800 */
[----:B------:R-:W-:-:S03]  /*32910*/  IMAD.X R5, R18, 0x1, R29, P1 ;  /* 0x0000000112057824 */ /* 0x000fc600008e061d */
[----:B------:R-:W3:Y:S04]  /*32920*/  LDL R22, [R1+0x57c] ;  /* 0x00057c0001167983 */ /* 0x000ee80000100800 */
[----:B------:R-:W3:Y:S04]  /*32930*/  LDL R18, [R1+0x5c0] ;  /* 0x0005c00001127983 */ /* 0x000ee80000100800 */
[----:B------:R4:W-:Y:S01]  /*32940*/  LDGSTS.E [R2+0x55000], desc[UR12][R4.64], P0 ;  /* 0x5500000004027fae */ /* 0x0009e200081a100c */
[----:B-1----:R-:W-:-:S03]  /*32950*/  IADD3 R20, P1, PT, R28, R17, RZ ;  /* 0x000000111c147210 */ /* 0x002fc60007f3e0ff */
[----:B------:R-:W3:Y:S01]  /*32960*/  LDL R17, [R1+0x58c] ;  /* 0x00058c0001117983 */ /* 0x000ee20000100800 */
[----:B------:R-:W-:-:S03]  /*32970*/  IMAD.X R7, R3, 0x1, R29, P2 ;  /* 0x0000000103077824 */ /* 0x000fc600010e061d */
[----:B------:R-:W3:Y:S01]  /*32980*/  LDL R3, [R1+0x590] ;  /* 0x0005900001037983 */ /* 0x000ee20000100800 */
[--C-:B----4-:R-:W-:Y:S01]  /*32990*/  IMAD.X R21, R0, 0x1, R29.reuse, P1 ;  /* 0x0000000100157824 */ /* 0x110fe200008e061d */
[----:B------:R-:W-:Y:S02]  /*329a0*/  IADD3 R4, P2, PT, R28, R10, RZ ;  /* 0x0000000a1c047210 */ /* 0x000fe40007f5e0ff */
[----:B------:R-:W4:Y:S04]  /*329b0*/  LDL R0, [R1+0x56c] ;  /* 0x00056c0001007983 */ /* 0x000f280000100800 */
[----:B------:R3:W-:Y:S04]  /*329c0*/  LDGSTS.E [R2+0x56000], desc[UR12][R6.64], P0 ;  /* 0x5600000006027fae */ /* 0x0007e800081a100c */
[----:B------:R1:W-:Y:S04]  /*329d0*/  LDGSTS.E [R2+0x57000], desc[UR12][R20.64], P0 ;  /* 0x5700000014027fae */ /* 0x0003e800081a100c */
[----:B------:R-:W4:Y:S01]  /*329e0*/  LDL R10, [R1+0x5cc] ;  /* 0x0005cc00010a7983 */ /* 0x000f220000100800 */
[----:B--2---:R-:W-:-:S03]  /*329f0*/  IMAD.X R5, R8, 0x1, R29, P2 ;  /* 0x0000000108057824 */ /* 0x004fc600010e061d */
[----:B------:R-:W2:Y:S04]  /*32a00*/  LDL R8, [R1+0x5d4] ;  /* 0x0005d40001087983 */ /* 0x000ea80000100800 */
[----:B------:R1:W-:Y:S01]  /*32a10*/  LDGSTS.E [R2+0x58000], desc[UR12][R4.64], P0 ;  /* 0x5800000004027fae */ /* 0x0003e200081a100c */
[----:B---3--:R-:W-:-:S03]  /*32a20*/  IADD3 R6, P1, PT, R28, R9, RZ ;  /* 0x000000091c067210 */ /* 0x008fc60007f3e0ff */
[----:B------:R-:W3:Y:S02]  /*32a30*/  LDL R9, [R1+0x59c] ;  /* 0x00059c0001097983 */ /* 0x000ee40000100800 */
[----:B------:R-:W-:-:S05]  /*32a40*/  IMAD.X R7, R25, 0x1, R29, P1 ;  /* 0x0000000119077824 */ /* 0x000fca00008e061d */
[----:B------:R-:W-:Y:S01]  /*32a50*/  LDGSTS.E [R2+0x59000], desc[UR12][R6.64], P0 ;  /* 0x5900000006027fae */ /* 0x000fe200081a100c */
[----:B-1----:R-:W-:-:S03]  /*32a60*/  IADD3 R20, P2, PT, R28, R3, RZ ;  /* 0x000000031c147210 */ /* 0x002fc60007f5e0ff */
[----:B------:R-:W3:Y:S02]  /*32a70*/  LDL R3, [R1+0x5ac] ;  /* 0x0005ac0001037983 */ /* 0x000ee40000100800 */
[----:B----4-:R-:W-:Y:S02]  /*32a80*/  IMAD.X R21, R0, 0x1, R29, P2 ;  /* 0x0000000100157824 */ /* 0x010fe400010e061d */
[----:B------:R-:W4:Y:S01]  /*32a90*/  LDL R0, [R1+0x5bc] ;  /* 0x0005bc0001007983 */ /* 0x000f220000100800 */
[----:B------:R-:W-:-:S03]  /*32aa0*/  IADD3 R4, P1, PT, R28, R24, RZ ;  /* 0x000000181c047210 */ /* 0x000fc60007f3e0ff */
[----:B------:R-:W-:Y:S02]  /*32ab0*/  LDGSTS.E [R2+0x5a000], desc[UR12][R20.64], P0 ;  /* 0x5a00000014027fae */ /* 0x000fe400081a100c */
[----:B------:R-:W-:-:S05]  /*32ac0*/  IMAD.X R5, R22, 0x1, R29, P1 ;  /* 0x0000000116057824 */ /* 0x000fca00008e061d */
[----:B------:R2:W-:Y:S02]  /*32ad0*/  LDGSTS.E [R2+0x5b000], desc[UR12][R4.64], P0 ;  /* 0x5b00000004027fae */ /* 0x0005e400081a100c */
[C---:B--2---:R-:W-:Y:S02]  /*32ae0*/  IADD3 R4, P3, PT, R28.reuse, R8, RZ ;  /* 0x000000081c047210 */ /* 0x044fe40007f7e0ff */
[----:B------:R-:W1:Y:S01]  /*32af0*/  S2R R8, SR_TID.X ;  /* 0x0000000000087919 */ /* 0x000e620000002100 */
[----:B------:R-:W-:-:S05]  /*32b00*/  IADD3 R6, P2, PT, R28, R23, RZ ;  /* 0x000000171c067210 */ /* 0x000fca0007f5e0ff */
[--C-:B------:R-:W-:Y:S01]  /*32b10*/  IMAD.X R7, R17, 0x1, R29.reuse, P2 ;  /* 0x0000000111077824 */ /* 0x100fe200010e061d */
[C---:B------:R-:W-:Y:S02]  /*32b20*/  IADD3 R22, P2, PT, R28.reuse, R10, RZ ;  /* 0x0000000a1c167210 */ /* 0x040fe40007f5e0ff */
[----:B------:R-:W-:Y:S02]  /*32b30*/  IADD3 R20, P1, PT, R28, R18, RZ ;  /* 0x000000121c147210 */ /* 0x000fe40007f3e0ff */
[----:B------:R2:W-:Y:S03]  /*32b40*/  LDGSTS.E [R2+0x5c000], desc[UR12][R6.64], P0 ;  /* 0x5c00000006027fae */ /* 0x0005e600081a100c */
[----:B---3--:R-:W-:Y:S01]  /*32b50*/  IMAD.X R21, R9, 0x1, R29, P1 ;  /* 0x0000000109157824 */ /* 0x008fe200008e061d */
[----:B------:R-:W-:Y:S04]  /*32b60*/  STL [R1+0x86c], R19 ;  /* 0x00086c1301007387 */ /* 0x000fe80000100800 */
[----:B------:R-:W-:Y:S04]  /*32b70*/  STL [R1+0x874], R11 ;  /* 0x0008740b01007387 */ /* 0x000fe80000100800 */
[----:B------:R3:W-:Y:S04]  /*32b80*/  STL [R1+0x878], R26 ;  /* 0x0008781a01007387 */ /* 0x0007e80000100800 */
[----:B------:R3:W-:Y:S01]  /*32b90*/  LDGSTS.E [R2+0x5d000], desc[UR12][R20.64], P0 ;  /* 0x5d00000014027fae */ /* 0x0007e200081a100c */
[----:B-1----:R-:W-:-:S02]  /*32ba0*/  LOP3.LUT R24, R8, 0x180, RZ, 0xc0, !PT ;  /* 0x0000018008187812 */ /* 0x002fc400078ec0ff */
[----:B--2---:R-:W-:-:S05]  /*32bb0*/  IADD3 R6, P1, PT, R28, R19, RZ ;  /* 0x000000131c067210 */ /* 0x004fca0007f3e0ff */
[--C-:B------:R-:W-:Y:S02]  /*32bc0*/  IMAD.X R7, R26, 0x1, R29.reuse, P1 ;  /* 0x000000011a077824 */ /* 0x100fe400008e061d */
[--C-:B------:R-:W-:Y:S01]  /*32bd0*/  IMAD.X R23, R3, 0x1, R29.reuse, P2 ;  /* 0x0000000103177824 */ /* 0x100fe200010e061d */
[----:B------:R-:W-:Y:S01]  /*32be0*/  SHF.R.U32.HI R3, RZ, 0x3, R24 ;  /* 0x00000003ff037819 */ /* 0x000fe20000011618 */
[----:B----4-:R-:W-:Y:S01]  /*32bf0*/  IMAD.X R5, R0, 0x1, R29, P3 ;  /* 0x0000000100057824 */ /* 0x010fe200018e061d */
[----:B------:R-:W-:Y:S02]  /*32c00*/  LOP3.LUT R0, R8, 0x1ff, RZ, 0xc0, !PT ;  /* 0x000001ff08007812 */ /* 0x000fe400078ec0ff */
[----:B------:R-:W-:Y:S01]  /*32c10*/  LDGSTS.E [R2+0x5e000], desc[UR12][R22.64], P0 ;  /* 0x5e00000016027fae */ /* 0x000fe200081a100c */
[----:B---3--:R-:W-:-:S03]  /*32c20*/  IADD3 R20, P2, PT, R28, R11, RZ ;  /* 0x0000000b1c147210 */ /* 0x008fc60007f5e0ff */
[----:B------:R1:W-:Y:S01]  /*32c30*/  LDGSTS.E [R2+0x5f000], desc[UR12][R4.64], P0 ;  /* 0x5f00000004027fae */ /* 0x0003e200081a100c */
[----:B------:R-:W-:-:S05]  /*32c40*/  IMAD.SHL.U32 R0, R0, 0x4, RZ ;  /* 0x0000000400007824 */ /* 0x000fca00078e00ff */
[----:B------:R-:W-:-:S04]  /*32c50*/  LOP3.LUT R0, R0, R3, RZ, 0x3c, !PT ;  /* 0x0000000300007212 */ /* 0x000fc800078e3cff */
[----:B------:R-:W-:Y:S01]  /*32c60*/  LOP3.LUT R0, R0, 0x40, RZ, 0x3c, !PT ;  /* 0x0000004000007812 */ /* 0x000fe200078e3cff */
[----:B------:R-:W2:Y:S04]  /*32c70*/  LDL R23, [R1+0x4d0] ;  /* 0x0004d00001177983 */ /* 0x000ea80000100800 */
[----:B------:R-:W3:Y:S04]  /*32c80*/  LDL R22, [R1+0x490] ;  /* 0x0004900001167983 */ /* 0x000ee80000100800 */
[----:B------:R-:W4:Y:S01]  /*32c90*/  LDL.LU R26, [R1+0x49c] ;  /* 0x00049c00011a7983 */ /* 0x000f220000300800 */
[----:B------:R-:W-:-:S03]  /*32ca0*/  VIADD R3, R0, UR10 ;  /* 0x0000000a00037c36 */ /* 0x000fc60008000000 */
        /* <DEDUP_REMOVED lines=9> */
[----:B------:R-:W2:Y:S01]  /*32d40*/  LDL R24, [R1+0x3c0] ;  /* 0x0003c00001187983 */ /* 0x000ea20000100800 */
[----:B-1----:R-:W-:-:S03]  /*32d50*/  IADD3 R4, P1, PT, R28, R13, RZ ;  /* 0x0000000d1c047210 */ /* 0x002fc60007f3e0ff */
[----:B------:R1:W-:Y:S04]  /*32d60*/  LDGSTS.E [R3+0x40800], desc[UR12][R6.64], P0 ;  /* 0x4080000006037fae */ /* 0x0003e800081a100c */
[----:B--2---:R-:W-:Y:S04]  /*32d70*/  STL [R1+0x914], R24 ;  /* 0x0009141801007387 */ /* 0x004fe80000100800 */
[----:B------:R-:W2:Y:S04]  /*32d80*/  LDL.LU R2, [R1+0x53c] ;  /* 0x00053c0001027983 */ /* 0x000ea80000300800 */
[----:B------:R-:W-:Y:S01]  /*32d90*/  STL [R1+0x87c], R13 ;  /* 0x00087c0d01007387 */ /* 0x000fe20000100800 */
[----:B------:R-:W-:-:S02]  /*32da0*/  IMAD.X R5, R15, 0x1, R29, P1 ;  /* 0x000000010f057824 */ /* 0x000fc400008e061d */
[--C-:B--2---:R-:W-:Y:S01]  /*32db0*/  IMAD.X R21, R2, 0x1, R29.reuse, P2 ;  /* 0x0000000102157824 */ /* 0x104fe200010e061d */
[----:B-1----:R-:W-:Y:S01]  /*32dc0*/  IADD3 R6, P2, PT, R28, R27, RZ ;  /* 0x0000001b1c067210 */ /* 0x002fe20007f5e0ff */
[----:B------:R-:W-:Y:S04]  /*32dd0*/  STL [R1+0x880], R2 ;  /* 0x0008800201007387 */ /* 0x000fe80000100800 */
[----:B------:R1:W-:Y:S04]  /*32de0*/  LDGSTS.E [R3+0x41800], desc[UR12][R20.64], P0 ;  /* 0x4180000014037fae */ /* 0x0003e800081a100c */
[----:B------:R-:W-:Y:S01]  /*32df0*/  STL [R1+0x884], R27 ;  /* 0x0008841b01007387 */ /* 0x000fe20000100800 */
[----:B------:R-:W-:-:S03]  /*32e00*/  IMAD.X R7, R12, 0x1, R29, P2 ;  /* 0x000000010c077824 */ /* 0x000fc600010e061d */
[----:B------:R2:W-:Y:S04]  /*32e10*/  STL [R1+0x888], R15 ;  /* 0x0008880f01007387 */ /* 0x0005e80000100800 */
[----:B------:R-:W-:Y:S04]  /*32e20*/  LDGSTS.E [R3+0x42800], desc[UR12][R4.64], P0 ;  /* 0x4280000004037fae */ /* 0x000fe800081a100c */
[----:B------:R3:W-:Y:S01]  /*32e30*/  LDGSTS.E [R3+0x43800], desc[UR12][R6.64], P0 ;  /* 0x4380000006037fae */ /* 0x0007e200081a100c */
[----:B-1----:R-:W-:-:S03]  /*32e40*/  IADD3 R20, P1, PT, R28, R14, RZ ;  /* 0x0000000e1c147210 */ /* 0x002fc60007f3e0ff */
[----:B--2---:R-:W2:Y:S04]  /*32e50*/  LDL.LU R15, [R1+0x4c0] ;  /* 0x0004c000010f7983 */ /* 0x004ea80000300800 */
[----:B------:R-:W-:Y:S04]  /*32e60*/  STL [R1+0x88c], R14 ;  /* 0x00088c0e01007387 */ /* 0x000fe80000100800 */
[----:B------:R-:W-:Y:S04]  /*32e70*/  STL [R1+0x890], R12 ;  /* 0x0008900c01007387 */ /* 0x000fe80000100800 */
[----:B------:R-:W-:Y:S01]  /*32e80*/  STL [R1+0x894], R17 ;  /* 0x0008941101007387 */ /* 0x000fe20000100800 */
[----:B------:R-:W-:-:S03]  /*32e90*/  IMAD.X R21, R16, 0x1, R29, P1 ;  /* 0x0000000110157824 */ /* 0x000fc600008e061d */
[----:B------:R1:W-:Y:S01]  /*32ea0*/  STL [R1+0x898], R16 ;  /* 0x0008981001007387 */ /* 0x0003e20000100800 */
[C---:B---3--:R-:W-:Y:S02]  /*32eb0*/  IADD3 R6, P1, PT, R28.reuse, R19, RZ ;  /* 0x000000131c067210 */ /* 0x048fe40007f3e0ff */
[----:B------:R-:W-:Y:S01]  /*32ec0*/  IADD3 R4, P2, PT, R28, R17, RZ ;  /* 0x000000111c047210 */ /* 0x000fe20007f5e0ff */
[----:B------:R3:W-:Y:S02]  /*32ed0*/  LDGSTS.E [R3+0x44800], desc[UR12][R20.64], P0 ;  /* 0x4480000014037fae */ /* 0x0007e400081a100c */
[--C-:B------:R-:W-:Y:S02]  /*32ee0*/  IMAD.X R7, R9, 0x1, R29.reuse, P1 ;  /* 0x0000000109077824 */ /* 0x100fe400008e061d */
[----:B-1----:R-:W4:Y:S04]  /*32ef0*/  LDL.LU R16, [R1+0x4b0] ;  /* 0x0004b00001107983 */ /* 0x002f280000300800 */
[----:B------:R-:W-:Y:S04]  /*32f00*/  STL [R1+0x89c], R19 ;  /* 0x00089c1301007387 */ /* 0x000fe80000100800 */
[----:B------:R-:W-:Y:S04]  /*32f10*/  STL [R1+0x8a0], R8 ;  /* 0x0008a00801007387 */ /* 0x000fe80000100800 */
[----:B------:R-:W-:Y:S04]  /*32f20*/  STL [R1+0x8a4], R11 ;  /* 0x0008a40b01007387 */ /* 0x000fe80000100800 */
[----:B------:R1:W-:Y:S04]  /*32f30*/  STL [R1+0x8a8], R9 ;  /* 0x0008a80901007387 */ /* 0x0003e80000100800 */
[----:B-1----:R-:W4:Y:S01]  /*32f40*/  LDL.LU R9, [R1+0x4a0] ;  /* 0x0004a00001097983 */ /* 0x002f220000300800 */
[----:B------:R-:W-:Y:S01]  /*32f50*/  IMAD.X R5, R8, 0x1, R29, P2 ;  /* 0x0000000108057824 */ /* 0x000fe200010e061d */
[----:B---3--:R-:W-:-:S02]  /*32f60*/  IADD3 R20, P2, PT, R28, R11, RZ ;  /* 0x0000000b1c147210 */ /* 0x008fc40007f5e0ff */
[----:B------:R-:W3:Y:S04]  /*32f70*/  LDL R13, [R1+0x450] ;  /* 0x00045000010d7983 */ /* 0x000ee80000100800 */
[----:B------:R-:W3:Y:S04]  /*32f80*/  LDL.LU R8, [R1+0x460] ;  /* 0x0004600001087983 */ /* 0x000ee80000300800 */
[----:B------:R1:W-:Y:S04]  /*32f90*/  LDGSTS.E [R3+0x45800], desc[UR12][R4.64], P0 ;  /* 0x4580000004037fae */ /* 0x0003e800081a100c */
[----:B------:R-:W3:Y:S04]  /*32fa0*/  LDL.LU R2, [R1+0x470] ;  /* 0x0004700001027983 */ /* 0x000ee80000300800 */
[----:B------:R-:W3:Y:S04]  /*32fb0*/  LDL.LU R11, [R1+0x46c] ;  /* 0x00046c00010b7983 */ /* 0x000ee80000300800 */
[----:B------:R-:W3:Y:S04]  /*32fc0*/  LDL.LU R17, [R1+0x47c] ;  /* 0x00047c0001117983 */ /* 0x000ee80000300800 */
[----:B------:R-:W3:Y:S01]  /*32fd0*/  LDL.LU R27, [R1+0x48c] ;  /* 0x00048c00011b7983 */ /* 0x000ee20000300800 */
[----:B------:R-:W-:-:S03]  /*32fe0*/  IMAD.X R21, R25, 0x1, R29, P2 ;  /* 0x0000000119157824 */ /* 0x000fc600010e061d */
[----:B------:R2:W-:Y:S04]  /*32ff0*/  LDGSTS.E [R3+0x46800], desc[UR12][R6.64], P0 ;  /* 0x4680000006037fae */ /* 0x0005e800081a100c */
[----:B------:R-:W-:Y:S04]  /*33000*/  STL [R1+0x8ac], R25 ;  /* 0x0008ac1901007387 */ /* 0x000fe80000100800 */
[----:B------:R-:W-:Y:S01]  /*33010*/  LDGSTS.E [R3+0x47800], desc[UR12][R20.64], P0 ;  /* 0x4780000014037fae */ /* 0x000fe200081a100c */
[----:B-1----:R-:W-:-:S05]  /*33020*/  IADD3 R4, P1, PT, R28, R23, RZ ;  /* 0x000000171c047210 */ /* 0x002fca0007f3e0ff */
[----:B------:R-:W-:-:S05]  /*33030*/  IMAD.X R5, R10, 0x1, R29, P1 ;  /* 0x000000010a057824 */ /* 0x000fca00008e061d */
[----:B------:R1:W-:Y:S01]  /*33040*/  LDGSTS.E [R3+0x48800], desc[UR12][R4.64], P0 ;  /* 0x4880000004037fae */ /* 0x0003e200081a100c */
[----:B--2---:R-:W-:-:S03]  /*33050*/  IADD3 R6, P2, PT, R28, R15, RZ ;  /* 0x0000000f1c067210 */ /* 0x004fc60007f5e0ff */
[----:B------:R2:W-:Y:S02]  /*33060*/  STL [R1+0x8b0], R15 ;  /* 0x0008b00f01007387 */ /* 0x0005e40000100800 */
[----:B------:R-:W-:-:S05]  /*33070*/  IMAD.X R7, R18, 0x1, R29, P2 ;  /* 0x0000000112077824 */ /* 0x000fca00010e061d */
[----:B------:R1:W-:Y:S04]  /*33080*/  LDGSTS.E [R3+0x49800], desc[UR12][R6.64], P0 ;  /* 0x4980000006037fae */ /* 0x0003e800081a100c */
[----:B--2---:R-:W2:Y:S04]  /*33090*/  LDL.LU R15, [R1+0x45c] ;  /* 0x00045c00010f7983 */ /* 0x004ea80000300800 */
[----:B------:R-:W-:Y:S04]  /*330a0*/  STL [R1+0x8b4], R10 ;  /* 0x0008b40a01007387 */ /* 0x000fe80000100800 */
[----:B----4-:R-:W-:Y:S04]  /*330b0*/  STL [R1+0x8b8], R16 ;  /* 0x0008b81001007387 */ /* 0x010fe80000100800 */
[----:B------:R-:W-:Y:S01]  /*330c0*/  STL [R1+0x8bc], R18 ;  /* 0x0008bc1201007387 */ /* 0x000fe20000100800 */
[----:B-1----:R-:W-:-:S03]  /*330d0*/  IADD3 R4, P2, PT, R28, R9, RZ ;  /* 0x000000091c047210 */ /* 0x002fc60007f5e0ff */
[----:B------:R1:W-:Y:S04]  /*330e0*/  STL [R1+0x8c0], R9 ;  /* 0x0008c00901007387 */ /* 0x0003e80000100800 */
[----:B-1----:R-:W4:Y:S01]  /*330f0*/  LDL.LU R9, [R1+0x480] ;  /* 0x0004800001097983 */ /* 0x002f220000300800 */
[----:B------:R-:W-:-:S03]  /*33100*/  IADD3 R20, P1, PT, R28, R16, RZ ;  /* 0x000000101c147210 */ /* 0x000fc60007f3e0ff */
[----:B------:R1:W-:Y:S04]  /*33110*/  STL [R1+0x8c4], R0 ;  /* 0x0008c40001007387 */ /* 0x0003e80000100800 */
[----:B------:R-:W2:Y:S01]  /*33120*/  LDL.LU R25, [R1+0x41c] ;  /* 0x00041c0001197983 */ /* 0x000ea20000300800 */
[--C-:B------:R-:W-:Y:S01]  /*33130*/  IMAD.X R21, R0, 0x1, R29.reuse, P1 ;  /* 0x0000000100157824 */ /* 0x100fe200008e061d */
[----:B------:R-:W-:Y:S02]  /*33140*/  IADD3 R6, P1, PT, R28, R22, RZ ;  /* 0x000000161c067210 */ /* 0x000fe40007f3e0ff */
[----:B------:R-:W2:Y:S01]  /*33150*/  LDL.LU R12, [R1+0x42c] ;  /* 0x00042c00010c7983 */ /* 0x000ea20000300800 */
[----:B------:R-:W-:-:S03]  /*33160*/  IMAD.X R5, R26, 0x1, R29, P2 ;  /* 0x000000011a057824 */ /* 0x000fc600010e061d */
[----:B------:R-:W-:Y:S04]  /*33170*/  LDGSTS.E [R3+0x4a800], desc[UR12][R20.64], P0 ;  /* 0x4a80000014037fae */ /* 0x000fe800081a100c */
[----:B-1----:R-:W2:Y:S04]  /*33180*/  LDL.LU R0, [R1+0x43c] ;  /* 0x00043c0001007983 */ /* 0x002ea80000300800 */
[----:B------:R-:W2:Y:S04]  /*33190*/  LDL.LU R18, [R1+0x44c] ;  /* 0x00044c0001127983 */ /* 0x000ea80000300800 */
[----:B------:R-:W-:Y:S01]  /*331a0*/  STL [R1+0x8c8], R26 ;  /* 0x0008c81a01007387 */ /* 0x000fe20000100800 */
[----:B---3--:R-:W-:-:S03]  /*331b0*/  IMAD.X R7, R27, 0x1, R29, P1 ;  /* 0x000000011b077824 */ /* 0x008fc600008e061d */
[----:B------:R1:W-:Y:S04]  /*331c0*/  LDGSTS.E [R3+0x4b800], desc[UR12][R4.64], P0 ;  /* 0x4b80000004037fae */ /* 0x0003e800081a100c */
[----:B------:R3:W-:Y:S01]  /*331d0*/  LDGSTS.E [R3+0x4c800], desc[UR12][R6.64], P0 ;  /* 0x4c80000006037fae */ /* 0x0007e200081a100c */
[----:B-1----:R-:W-:-:S05]  /*331e0*/  IADD3 R4, P1, PT, R28, R2, RZ ;  /* 0x000000021c047210 */ /* 0x002fca0007f3e0ff */
[--C-:B------:R-:W-:Y:S01]  /*331f0*/  IMAD.X R5, R11, 0x1, R29.reuse, P1 ;  /* 0x000000010b057824 */ /* 0x100fe200008e061d */
[C---:B----4-:R-:W-:Y:S01]  /*33200*/  IADD3 R20, P2, PT, R28.reuse, R9, RZ ;  /* 0x000000091c147210 */ /* 0x050fe20007f5e0ff */
[----:B------:R1:W-:Y:S04]  /*33210*/  STL [R1+0x8cc], R9 ;  /* 0x0008cc0901007387 */ /* 0x0003e80000100800 */
[----:B------:R-:W-:Y:S01]  /*33220*/  IMAD.X R21, R17, 0x1, R29, P2 ;  /* 0x0000000111157824 */ /* 0x000fe200010e061d */
[----:B-1----:R-:W4:Y:S04]  /*33230*/  LDL.LU R9, [R1+0x440] ;  /* 0x0004400001097983 */ /* 0x002f280000300800 */
[----:B------:R-:W-:Y:S04]  /*33240*/  STL [R1+0x8d0], R27 ;  /* 0x0008d01b01007387 */ /* 0x000fe80000100800 */
[----:B------:R1:W-:Y:S01]  /*33250*/  STL [R1+0x8d4], R2 ;  /* 0x0008d40201007387 */ /* 0x0003e20000100800 */
[----:B---3--:R-:W-:-:S03]  /*33260*/  IADD3 R6, P2, PT, R28, R8, RZ ;  /* 0x000000081c067210 */ /* 0x008fc60007f5e0ff */
[----:B------:R3:W-:Y:S04]  /*33270*/  LDGSTS.E [R3+0x4d800], desc[UR12][R20.64], P0 ;  /* 0x4d80000014037fae */ /* 0x0007e800081a100c */
[----:B------:R4:W-:Y:S04]  /*33280*/  LDGSTS.E [R3+0x4e800], desc[UR12][R4.64], P0 ;  /* 0x4e80000004037fae */ /* 0x0009e800081a100c */
[----:B-1----:R-:W4:Y:S04]  /*33290*/  LDL.LU R2, [R1+0x430] ;  /* 0x0004300001027983 */ /* 0x002f280000300800 */
[----:B------:R-:W-:Y:S04]  /*332a0*/  STL [R1+0x8d8], R17 ;  /* 0x0008d81101007387 */ /* 0x000fe80000100800 */
[----:B------:R1:W-:Y:S04]  /*332b0*/  STL [R1+0x8dc], R8 ;  /* 0x0008dc0801007387 */ /* 0x0003e80000100800 */
[----:B-1----:R-:W4:Y:S04]  /*332c0*/  LDL.LU R8, [R1+0x420] ;  /* 0x0004200001087983 */ /* 0x002f280000300800 */
[----:B------:R1:W-:Y:S04]  /*332d0*/  STL [R1+0x8e0], R11 ;  /* 0x0008e00b01007387 */ /* 0x0003e80000100800 */
[----:B------:R-:W4:Y:S04]  /*332e0*/  LDL R10, [R1+0x400] ;  /* 0x00040000010a7983 */ /* 0x000f280000100800 */
[----:B------:R-:W4:Y:S04]  /*332f0*/  LDL.LU R19, [R1+0x3dc] ;  /* 0x0003dc0001137983 */ /* 0x000f280000300800 */
[----:B-1----:R-:W4:Y:S01]  /*33300*/  LDL.LU R11, [R1+0x410] ;  /* 0x00041000010b7983 */ /* 0x002f220000300800 */
[----:B---3--:R-:W-:-:S03]  /*33310*/  IADD3 R20, P1, PT, R28, R13, RZ ;  /* 0x0000000d1c147210 */ /* 0x008fc60007f3e0ff */
[----:B------:R-:W3:Y:S04]  /*33320*/  LDL.LU R14, [R1+0x3e4] ;  /* 0x0003e400010e7983 */ /* 0x000ee80000300800 */
[----:B------:R-:W3:Y:S01]  /*33330*/  LDL.LU R17, [R1+0x3ec] ;  /* 0x0003ec0001117983 */ /* 0x000ee20000300800 */
[----:B--2---:R-:W-:-:S03]  /*33340*/  IMAD.X R7, R15, 0x1, R29, P2 ;  /* 0x000000010f077824 */ /* 0x004fc600010e061d */
[----:B------:R-:W2:Y:S04]  /*33350*/  LDL.LU R27, [R1+0x3fc] ;  /* 0x0003fc00011b7983 */ /* 0x000ea80000300800 */
[----:B------:R-:W2:Y:S04]  /*33360*/  LDL.LU R26, [R1+0x40c] ;  /* 0x00040c00011a7983 */ /* 0x000ea80000300800 */
[----:B------:R-:W-:Y:S01]  /*33370*/  STL [R1+0x8e4], R15 ;  /* 0x0008e40f01007387 */ /* 0x000fe20000100800 */
[----:B------:R-:W-:-:S03]  /*33380*/  IMAD.X R21, R18, 0x1, R29, P1 ;  /* 0x0000000112157824 */ /* 0x000fc600008e061d */
[----:B------:R1:W-:Y:S04]  /*33390*/  LDGSTS.E [R3+0x4f800], desc[UR12][R6.64], P0 ;  /* 0x4f80000006037fae */ /* 0x0003e800081a100c */
[----:B------:R1:W-:Y:S01]  /*333a0*/  LDGSTS.E [R3+0x50800], desc[UR12][R20.64], P0 ;  /* 0x5080000014037fae */ /* 0x0003e200081a100c */
[----:B----4-:R-:W-:-:S03]  /*333b0*/  IADD3 R4, P2, PT, R28, R9, RZ ;  /* 0x000000091c047210 */ /* 0x010fc60007f5e0ff */
[----:B------:R-:W-:Y:S04]  /*333c0*/  STL [R1+0x8e8], R9 ;  /* 0x0008e80901007387 */ /* 0x000fe80000100800 */
[----:B------:R-:W-:Y:S01]  /*333d0*/  STL [R1+0x8ec], R18 ;  /* 0x0008ec1201007387 */ /* 0x000fe20000100800 */
[----:B------:R-:W-:-:S05]  /*333e0*/  IMAD.X R5, R0, 0x1, R29, P2 ;  /* 0x0000000100057824 */ /* 0x000fca00010e061d */
[----:B------:R4:W-:Y:S01]  /*333f0*/  LDGSTS.E [R3+0x51800], desc[UR12][R4.64], P0 ;  /* 0x5180000004037fae */ /* 0x0009e200081a100c */
[----:B-1----:R-:W-:-:S03]  /*33400*/  IADD3 R6, P1, PT, R28, R2, RZ ;  /* 0x000000021c067210 */ /* 0x002fc60007f3e0ff */
[----:B------:R1:W-:Y:S02]  /*33410*/  STL [R1+0x8f0], R2 ;  /* 0x0008f00201007387 */ /* 0x0003e40000100800 */
[----:B------:R-:W-:-:S05]  /*33420*/  IMAD.X R7, R12, 0x1, R29, P1 ;  /* 0x000000010c077824 */ /* 0x000fca00008e061d */
[----:B------:R2:W-:Y:S04]  /*33430*/  LDGSTS.E [R3+0x52800], desc[UR12][R6.64], P0 ;  /* 0x5280000006037fae */ /* 0x0005e800081a100c */
[----:B-1----:R-:W3:Y:S04]  /*33440*/  LDL.LU R2, [R1+0x3f0] ;  /* 0x0003f00001027983 */ /* 0x002ee80000300800 */
[----:B------:R-:W-:Y:S01]  /*33450*/  STL [R1+0x8f4], R0 ;  /* 0x0008f40001007387 */ /* 0x000fe20000100800 */
[----:B------:R-:W-:-:S03]  /*33460*/  IADD3 R20, P2, PT, R28, R8, RZ ;  /* 0x000000081c147210 */ /* 0x000fc60007f5e0ff */
[----:B------:R1:W-:Y:S04]  /*33470*/  STL [R1+0x8f8], R8 ;  /* 0x0008f80801007387 */ /* 0x0003e80000100800 */
[----:B-1----:R-:W3:Y:S04]  /*33480*/  LDL.LU R8, [R1+0x568] ;  /* 0x0005680001087983 */ /* 0x002ee80000300800 */
[----:B------:R-:W-:Y:S01]  /*33490*/  STL [R1+0x8fc], R12 ;  /* 0x0008fc0c01007387 */ /* 0x000fe20000100800 */
[----:B----4-:R-:W-:-:S03]  /*334a0*/  IADD3 R4, P1, PT, R28, R11, RZ ;  /* 0x0000000b1c047210 */ /* 0x010fc60007f3e0ff */
[----:B------:R1:W-:Y:S04]  /*334b0*/  STL [R1+0x900], R11 ;  /* 0x0009000b01007387 */ /* 0x0003e80000100800 */
[----:B-1----:R-:W4:Y:S04]  /*334c0*/  LDL.LU R11, [R1+0x578] ;  /* 0x00057800010b7983 */ /* 0x002f280000300800 */
[----:B------:R-:W-:Y:S04]  /*334d0*/  STL [R1+0x904], R25 ;  /* 0x0009041901007387 */ /* 0x000fe80000100800 */
[----:B------:R-:W3:Y:S04]  /*334e0*/  LDL R22, [R1+0x5c8] ;  /* 0x0005c80001167983 */ /* 0x000ee80000100800 */
[----:B------:R-:W3:Y:S04]  /*334f0*/  LDL.LU R24, [R1+0x5b8] ;  /* 0x0005b80001187983 */ /* 0x000ee80000300800 */
[----:B------:R-:W3:Y:S01]  /*33500*/  LDL.LU R16, [R1+0x5b0] ;  /* 0x0005b00001107983 */ /* 0x000ee20000300800 */
[--C-:B------:R-:W-:Y:S01]  /*33510*/  IMAD.X R21, R25, 0x1, R29.reuse, P2 ;  /* 0x0000000119157824 */ /* 0x100fe200010e061d */
[----:B--2---:R-:W-:Y:S01]  /*33520*/  IADD3 R6, P2, PT, R28, R10, RZ ;  /* 0x0000000a1c067210 */ /* 0x004fe20007f5e0ff */
[----:B------:R-:W-:-:S03]  /*33530*/  IMAD.X R5, R26, 0x1, R29, P1 ;  /* 0x000000011a057824 */ /* 0x000fc600008e061d */
[----:B------:R1:W-:Y:S04]  /*33540*/  LDGSTS.E [R3+0x53800], desc[UR12][R20.64], P0 ;  /* 0x5380000014037fae */ /* 0x0003e800081a100c */
[----:B---3--:R2:W-:Y:S01]  /*33550*/  STL [R1+0x910], R16 ;  /* 0x0009101001007387 */ /* 0x0085e20000100800 */
[----:B-1----:R-:W-:Y:S01]  /*33560*/  IADD3 R20, P1, PT, R28, R2, RZ ;  /* 0x000000021c147210 */ /* 0x002fe20007f3e0ff */
[--C-:B------:R-:W-:Y:S02]  /*33570*/  IMAD.X R7, R27, 0x1, R29.reuse, P2 ;  /* 0x000000011b077824 */ /* 0x100fe400010e061d */
[----:B------:R1:W-:Y:S04]  /*33580*/  LDGSTS.E [R3+0x54800], desc[UR12][R4.64], P0 ;  /* 0x5480000004037fae */ /* 0x0003e800081a100c */
[----:B--2---:R-:W2:Y:S04]  /*33590*/  LDL.LU R16, [R1+0x5c4] ;  /* 0x0005c40001107983 */ /* 0x004ea80000300800 */
[----:B------:R-:W3:Y:S01]  /*335a0*/  LDL.LU R10, [R1+0x5bc] ;  /* 0x0005bc00010a7983 */ /* 0x000ee20000300800 */
[----:B------:R-:W-:-:S03]  /*335b0*/  IMAD.X R21, R17, 0x1, R29, P1 ;  /* 0x0000000111157824 */ /* 0x000fc600008e061d */
[----:B------:R4:W-:Y:S01]  /*335c0*/  LDGSTS.E [R3+0x55800], desc[UR12][R6.64], P0 ;  /* 0x5580000006037fae */ /* 0x0009e200081a100c */
[----:B-1----:R-:W-:-:S03]  /*335d0*/  IADD3 R4, P2, PT, R28, R8, RZ ;  /* 0x000000081c047210 */ /* 0x002fc60007f5e0ff */
[----:B------:R1:W-:Y:S04]  /*335e0*/  LDGSTS.E [R3+0x56800], desc[UR12][R20.64], P0 ;  /* 0x5680000014037fae */ /* 0x0003e800081a100c */
[----:B---3--:R3:W-:Y:S04]  /*335f0*/  STL [R1+0x918], R10 ;  /* 0x0009180a01007387 */ /* 0x0087e80000100800 */
[----:B---3--:R-:W3:Y:S04]  /*33600*/  LDL.LU R10, [R1+0x5cc] ;  /* 0x0005cc00010a7983 */ /* 0x008ee80000300800 */
[----:B---3--:R3:W-:Y:S04]  /*33610*/  STL [R1+0x91c], R10 ;  /* 0x00091c0a01007387 */ /* 0x0087e80000100800 */
[----:B---3--:R-:W3:Y:S04]  /*33620*/  LDL.LU R10, [R1+0x5d0] ;  /* 0x0005d000010a7983 */ /* 0x008ee80000300800 */
[----:B------:R-:W2:Y:S04]  /*33630*/  LDL.LU R9, [R1+0x598] ;  /* 0x0005980001097983 */ /* 0x000ea80000300800 */
[----:B------:R-:W2:Y:S04]  /*33640*/  LDL.LU R15, [R1+0x59c] ;  /* 0x00059c00010f7983 */ /* 0x000ea80000300800 */
[----:B--2---:R2:W-:Y:S04]  /*33650*/  STL [R1+0x908], R15 ;  /* 0x0009080f01007387 */ /* 0x0045e80000100800 */
[----:B--2---:R-:W2:Y:S04]  /*33660*/  LDL.LU R15, [R1+0x5b4] ;  /* 0x0005b400010f7983 */ /* 0x004ea80000300800 */
[----:B------:R-:W1:Y:S04]  /*33670*/  LDL.LU R25, [R1+0x588] ;  /* 0x0005880001197983 */ /* 0x000e680000300800 */
[----:B------:R-:W2:Y:S01]  /*33680*/  LDL.LU R13, [R1+0x580] ;  /* 0x00058000010d7983 */ /* 0x000ea20000300800 */
[----:B----4-:R-:W-:Y:S01]  /*33690*/  IADD3 R6, P1, PT, R28, R11, RZ ;  /* 0x0000000b1c067210 */ /* 0x010fe20007f3e0ff */
[----:B------:R-:W-:-:S02]  /*336a0*/  IMAD.X R5, R14, 0x1, R29, P2 ;  /* 0x000000010e057824 */ /* 0x000fc400010e061d */
[----:B--2---:R2:W-:Y:S01]  /*336b0*/  STL [R1+0x90c], R13 ;  /* 0x00090c0d01007387 */ /* 0x0045e20000100800 */
[C---:B-1----:R-:W-:Y:S01]  /*336c0*/  IADD3 R20, P2, PT, R28.reuse, R25, RZ ;  /* 0x000000191c147210 */ /* 0x042fe20007f5e0ff */
[--C-:B------:R-:W-:Y:S02]  /*336d0*/  IMAD.X R7, R19, 0x1, R29.reuse, P1 ;  /* 0x0000000113077824 */ /* 0x100fe400008e061d */
[----:B------:R1:W-:Y:S04]  /*336e0*/  LDGSTS.E [R3+0x57800], desc[UR12][R4.64], P0 ;  /* 0x5780000004037fae */ /* 0x0003e800081a100c */
[----:B------:R4:W-:Y:S04]  /*336f0*/  LDGSTS.E [R3+0x58800], desc[UR12][R6.64], P0 ;  /* 0x5880000006037fae */ /* 0x0009e800081a100c */
[----:B--2---:R-:W4:Y:S04]  /*33700*/  LDL.LU R13, [R1+0x5a8] ;  /* 0x0005a800010d7983 */ /* 0x004f280000300800 */
[----:B------:R-:W2:Y:S04]  /*33710*/  LDL.LU R12, [R1+0x584] ;  /* 0x00058400010c7983 */ /* 0x000ea80000300800 */
[----:B------:R-:W2:Y:S04]  /*33720*/  LDL.LU R0, [R1+0x574] ;  /* 0x0005740001007983 */ /* 0x000ea80000300800 */
[----:B------:R-:W2:Y:S04]  /*33730*/  LDL.LU R18, [R1+0x564] ;  /* 0x0005640001127983 */ /* 0x000ea80000300800 */
[----:B------:R1:W-:Y:S04]  /*33740*/  STL [R1+0x920], R26 ;  /* 0x0009201a01007387 */ /* 0x0003e80000100800 */
[----:B-1----:R-:W3:Y:S04]  /*33750*/  LDL.LU R26, [R1+0x5d8] ;  /* 0x0005d800011a7983 */ /* 0x002ee80000300800 */
[----:B------:R1:W-:Y:S04]  /*33760*/  STL [R1+0x924], R2 ;  /* 0x0009240201007387 */ /* 0x0003e80000100800 */
[----:B-1----:R-:W3:Y:S04]  /*33770*/  LDL.LU R2, [R1+0x5a4] ;  /* 0x0005a40001027983 */ /* 0x002ee80000300800 */
[----:B------:R1:W-:Y:S04]  /*33780*/  STL [R1+0x928], R27 ;  /* 0x0009281b01007387 */ /* 0x0003e80000100800 */
[----:B-1----:R-:W3:Y:S01]  /*33790*/  LDL.LU R27, [R1+0x594] ;  /* 0x00059400011b7983 */ /* 0x002ee20000300800 */
[----:B------:R-:W-:Y:S01]  /*337a0*/  IADD3 R4, P1, PT, R28, R9, RZ ;  /* 0x000000091c047210 */ /* 0x000fe20007f3e0ff */
[----:B--2---:R-:W-:Y:S01]  /*337b0*/  IMAD.X R21, R18, 0x1, R29, P2 ;  /* 0x0000000112157824 */ /* 0x004fe200010e061d */
[----:B----4-:R-:W-:-:S03]  /*337c0*/  IADD3 R6, P2, PT, R28, R13, RZ ;  /* 0x0000000d1c067210 */ /* 0x010fc60007f5e0ff */
[--C-:B------:R-:W-:Y:S01]  /*337d0*/  IMAD.X R5, R0, 0x1, R29.reuse, P1 ;  /* 0x0000000100057824 */ /* 0x100fe200008e061d */
[----:B------:R1:W-:Y:S01]  /*337e0*/  LDGSTS.E [R3+0x59800], desc[UR12][R20.64], P0 ;  /* 0x5980000014037fae */ /* 0x0003e200081a100c */
[----:B------:R-:W-:Y:S01]  /*337f0*/  IMAD.X R7, R12, 0x1, R29, P2 ;  /* 0x000000010c077824 */ /* 0x000fe200010e061d */
[C---:B------:R-:W-:Y:S02]  /*33800*/  IADD3 R22, P2, PT, R28.reuse, R22, RZ ;  /* 0x000000161c167210 */ /* 0x040fe40007f5e0ff */
[----:B------:R3:W-:Y:S04]  /*33810*/  LDGSTS.E [R3+0x5a800], desc[UR12][R4.64], P0 ;  /* 0x5a80000004037fae */ /* 0x0007e800081a100c */
[----:B------:R2:W-:Y:S01]  /*33820*/  LDGSTS.E [R3+0x5b800], desc[UR12][R6.64], P0 ;  /* 0x5b80000006037fae */ /* 0x0005e200081a100c */
[----:B-1----:R-:W-:-:S02]  /*33830*/  IADD3 R20, P1, PT, R28, R24, RZ ;  /* 0x000000181c147210 */ /* 0x002fc40007f3e0ff */
[----:B---3--:R-:W-:Y:S01]  /*33840*/  IADD3 R4, P3, PT, R28, R10, RZ ;  /* 0x0000000a1c047210 */ /* 0x008fe20007f7e0ff */
[----:B------:R-:W-:-:S04]  /*33850*/  IMAD.X R23, R2, 0x1, R29, P2 ;  /* 0x0000000102177824 */ /* 0x000fc800010e061d */
[--C-:B------:R-:W-:Y:S02]  /*33860*/  IMAD.X R5, R15, 0x1, R29.reuse, P3 ;  /* 0x000000010f057824 */ /* 0x100fe400018e061d */
[----:B------:R-:W-:-:S05]  /*33870*/  IMAD.X R21, R27, 0x1, R29, P1 ;  /* 0x000000011b157824 */ /* 0x000fca00008e061d */
[----:B------:R-:W-:Y:S04]  /*33880*/  LDGSTS.E [R3+0x5c800], desc[UR12][R20.64], P0 ;  /* 0x5c80000014037fae */ /* 0x000fe800081a100c */
[----:B------:R-:W-:Y:S04]  /*33890*/  LDGSTS.E [R3+0x5d800], desc[UR12][R22.64], P0 ;  /* 0x5d80000016037fae */ /* 0x000fe800081a100c */
[----:B------:R-:W-:Y:S04]  /*338a0*/  LDGSTS.E [R3+0x5e800], desc[UR12][R4.64], P0 ;  /* 0x5e80000004037fae */ /* 0x000fe800081a100c */
[----:B------:R-:W3:Y:S04]  /*338b0*/  LDL.LU R20, [R1+0x5ac] ;  /* 0x0005ac0001147983 */ /* 0x000ee80000300800 */
[----:B------:R-:W4:Y:S04]  /*338c0*/  LDL R21, [R1+0x3c4] ;  /* 0x0003c40001157983 */ /* 0x000f280000100800 */
[----:B------:R-:W3:Y:S04]  /*338d0*/  LDL.LU R22, [R1+0x5c8] ;  /* 0x0005c80001167983 */ /* 0x000ee80000300800 */
[----:B------:R-:W3:Y:S04]  /*338e0*/  LDL.LU R23, [R1+0x5c0] ;  /* 0x0005c00001177983 */ /* 0x000ee80000300800 */
[----:B------:R-:W3:Y:S01]  /*338f0*/  LDL.LU R5, [R1+0x5d4] ;  /* 0x0005d40001057983 */ /* 0x000ee20000300800 */
[----:B--2---:R-:W-:-:S03]  /*33900*/  IADD3 R6, P1, PT, R28, R26, RZ ;  /* 0x0000001a1c067210 */ /* 0x004fc60007f3e0ff */
[----:B------:R-:W2:Y:S02]  /*33910*/  LDL.LU R4, [R1+0x5a0] ;  /* 0x0005a00001047983 */ /* 0x000ea40000300800 */
[----:B------:R-:W-:-:S05]  /*33920*/  IMAD.X R7, R16, 0x1, R29, P1 ;  /* 0x0000000110077824 */ /* 0x000fca00008e061d */
[----:B------:R1:W-:Y:S01]  /*33930*/  LDGSTS.E [R3+0x5f800], desc[UR12][R6.64], P0 ;  /* 0x5f80000006037fae */ /* 0x0003e200081a100c */
[----:B------:R-:W-:-:S03]  /*33940*/  UIADD3 UR4, UPT, UPT, UR4, 0x1, URZ ;  /* 0x0000000104047890 */ /* 0x000fc6000fffe0ff */
[----:B------:R-:W0:Y:S01]  /*33950*/  LDGDEPBAR ;  /* 0x00000000000079af */ /* 0x000e220000000000 */
[----:B-1----:R-:W-:Y:S02]  /*33960*/  IMAD.MOV.U32 R7, RZ, RZ, R27 ;  /* 0x000000ffff077224 */ /* 0x002fe400078e001b */
[----:B------:R-:W-:Y:S01]  /*33970*/  IMAD.MOV.U32 R3, RZ, RZ, R2 ;  /* 0x000000ffff037224 */ /* 0x000fe200078e0002 */
[----:B------:R-:W2:Y:S04]  /*33980*/  LDL.LU R27, [R1+0x928] ;  /* 0x00092800011b7983 */ /* 0x000ea80000300800 */
[----:B------:R-:W2:Y:S04]  /*33990*/  LDL.LU R2, [R1+0x924] ;  /* 0x0009240001027983 */ /* 0x000ea80000300800 */
[----:B------:R-:W2:Y:S01]  /*339a0*/  LDL.LU R6, [R1+0x590] ;  /* 0x0005900001067983 */ /* 0x000ea20000300800 */
[----:B----4-:R-:W-:-:S02]  /*339b0*/  IADD3 R26, P4, PT, R26, R21, RZ ;  /* 0x000000151a1a7210 */ /* 0x010fc40007f9e0ff */
[-C--:B------:R-:W-:Y:S02]  /*339c0*/  IADD3 R10, P5, PT, R10, R21.reuse, RZ ;  /* 0x000000150a0a7210 */ /* 0x080fe40007fbe0ff */
[-C--:B---3--:R-:W-:Y:S01]  /*339d0*/  IADD3 R5, P6, PT, R5, R21.reuse, RZ ;  /* 0x0000001505057210 */ /* 0x088fe20007fde0ff */
[----:B------:R1:W-:Y:S04]  /*339e0*/  STL [R1+0x5d8], R26 ;  /* 0x0005d81a01007387 */ /* 0x0003e80000100800 */
[----:B-1----:R-:W3:Y:S04]  /*339f0*/  LDL.LU R26, [R1+0x920] ;  /* 0x00092000011a7983 */ /* 0x002ee80000300800 */
[----:B------:R1:W-:Y:S04]  /*33a00*/  STL [R1+0x5d4], R5 ;  /* 0x0005d40501007387 */ /* 0x0003e80000100800 */
[----:B-1----:R-:W4:Y:S04]  /*33a10*/  LDL.LU R5, [R1+0x58c] ;  /* 0x00058c0001057983 */ /* 0x002f280000300800 */
[----:B------:R1:W-:Y:S04]  /*33a20*/  STL [R1+0x5d0], R10 ;  /* 0x0005d00a01007387 */ /* 0x0003e80000100800 */
[----:B-1----:R-:W2:Y:S01]  /*33a30*/  LDL.LU R10, [R1+0x91c] ;  /* 0x00091c00010a7983 */ /* 0x002ea20000300800 */
[----:B------:R-:W-:-:S02]  /*33a40*/  IADD3 R22, P2, PT, R22, R21, RZ ;  /* 0x0000001516167210 */ /* 0x000fc40007f5e0ff */
[-C--:B------:R-:W-:Y:S02]  /*33a50*/  IADD3 R23, P1, PT, R23, R21.reuse, RZ ;  /* 0x0000001517177210 */ /* 0x080fe40007f3e0ff */
[-C--:B------:R-:W-:Y:S02]  /*33a60*/  IADD3 R24, P0, PT, R24, R21.reuse, RZ ;  /* 0x0000001518187210 */ /* 0x080fe40007f1e0ff */
[----:B--2---:R-:W-:-:S05]  /*33a70*/  IADD3 R10, P3, PT, R10, R21, RZ ;  /* 0x000000150a0a7210 */ /* 0x004fca0007f7e0ff */
        /* <DEDUP_REMOVED lines=8> */
[----:B--2---:R-:W-:-:S05]  /*33b00*/  IMAD.X R16, R16, 0x1, R24, P4 ;  /* 0x0000000110107824 */ /* 0x004fca00020e0618 */
[----:B------:R1:W-:Y:S04]  /*33b10*/  STL [R1+0x5c4], R16 ;  /* 0x0005c41001007387 */ /* 0x0003e80000100800 */
[----:B-1----:R-:W2:Y:S01]  /*33b20*/  LDL.LU R16, [R1+0x910] ;  /* 0x0009100001107983 */ /* 0x002ea20000300800 */
[--C-:B------:R-:W-:Y:S01]  /*33b30*/  IMAD.X R10, R10, 0x1, R24.reuse, P6 ;  /* 0x000000010a0a7824 */ /* 0x100fe200030e0618 */
[-C--:B------:R-:W-:Y:S01]  /*33b40*/  IADD3 R13, P6, PT, R13, R21.reuse, RZ ;  /* 0x000000150d0d7210 */ /* 0x080fe20007fde0ff */
[--C-:B------:R-:W-:Y:S02]  /*33b50*/  IMAD.X R15, R15, 0x1, R24.reuse, P5 ;  /* 0x000000010f0f7824 */ /* 0x100fe400028e0618 */
[----:B------:R-:W-:Y:S01]  /*33b60*/  IMAD.X R20, R20, 0x1, R24, P3 ;  /* 0x0000000114147824 */ /* 0x000fe200018e0618 */
[----:B------:R-:W-:-:S02]  /*33b70*/  IADD3 R4, P5, PT, R4, R21, RZ ;  /* 0x0000001504047210 */ /* 0x000fc40007fbe0ff */
[-C--:B------:R-:W-:Y:S02]  /*33b80*/  IADD3 R9, P3, PT, R9, R21.reuse, RZ ;  /* 0x0000001509097210 */ /* 0x080fe40007f7e0ff */
[----:B--2---:R-:W-:-:S05]  /*33b90*/  IADD3 R16, P4, PT, R16, R21, RZ ;  /* 0x0000001510107210 */ /* 0x004fca0007f9e0ff */
[----:B------:R1:W-:Y:S04]  /*33ba0*/  STL [R1+0x5b0], R16 ;  /* 0x0005b01001007387 */ /* 0x0003e80000100800 */
[----:B-1----:R-:W2:Y:S04]  /*33bb0*/  LDL.LU R16, [R1+0x560] ;  /* 0x0005600001107983 */ /* 0x002ea80000300800 */
[----:B------:R1:W-:Y:S04]  /*33bc0*/  STL [R1+0x5bc], R10 ;  /* 0x0005bc0a01007387 */ /* 0x0003e80000100800 */
[----:B-1----:R-:W3:Y:S04]  /*33bd0*/  LDL.LU R10, [R1+0x56c] ;  /* 0x00056c00010a7983 */ /* 0x002ee80000300800 */
[----:B------:R1:W-:Y:S04]  /*33be0*/  STL [R1+0x5a8], R13 ;  /* 0x0005a80d01007387 */ /* 0x0003e80000100800 */
[----:B-1----:R-:W3:Y:S04]  /*33bf0*/  LDL.LU R13, [R1+0x90c] ;  /* 0x00090c00010d7983 */ /* 0x002ee80000300800 */
[----:B------:R1:W-:Y:S04]  /*33c00*/  STL [R1+0x5b4], R15 ;  /* 0x0005b40f01007387 */ /* 0x0003e80000100800 */
[----:B-1----:R-:W3:Y:S04]  /*33c10*/  LDL.LU R15, [R1+0x908] ;  /* 0x00090800010f7983 */ /* 0x002ee80000300800 */
[----:B------:R1:W-:Y:S04]  /*33c20*/  STL [R1+0x5ac], R20 ;  /* 0x0005ac1401007387 */ /* 0x0003e80000100800 */
[----:B-1----:R-:W3:Y:S04]  /*33c30*/  LDL.LU R20, [R1+0x3f8] ;  /* 0x0003f80001147983 */ /* 0x002ee80000300800 */
[----:B------:R-:W-:Y:S04]  /*33c40*/  STL [R1+0x5a0], R4 ;  /* 0x0005a00401007387 */ /* 0x000fe80000100800 */
[----:B------:R1:W-:Y:S04]  /*33c50*/  STL [R1+0x598], R9 ;  /* 0x0005980901007387 */ /* 0x0003e80000100800 */
[----:B-1----:R-:W3:Y:S01]  /*33c60*/  LDL.LU R9, [R1+0x55c] ;  /* 0x00055c0001097983 */ /* 0x002ee20000300800 */
[----:B------:R-:W-:Y:S01]  /*33c70*/  IMAD.X R3, R3, 0x1, R24, P2 ;  /* 0x0000000103037824 */ /* 0x000fe200010e0618 */
[----:B------:R-:W-:-:S02]  /*33c80*/  IADD3 R6, P2, PT, R6, R21, RZ ;  /* 0x0000001506067210 */ /* 0x000fc40007f5e0ff */
[----:B------:R-:W3:Y:S01]  /*33c90*/  LDL.LU R4, [R1+0x400] ;  /* 0x0004000001047983 */ /* 0x000ee20000300800 */
[--C-:B------:R-:W-:Y:S02]  /*33ca0*/  IMAD.X R7, R7, 0x1, R24.reuse, P0 ;  /* 0x0000000107077824 */ /* 0x100fe400000e0618 */
[--C-:B----4-:R-:W-:Y:S01]  /*33cb0*/  IMAD.X R5, R5, 0x1, R24.reuse, P4 ;  /* 0x0000000105057824 */ /* 0x110fe200020e0618 */
[-C--:B------:R-:W-:Y:S01]  /*33cc0*/  IADD3 R11, P4, PT, R11, R21.reuse, RZ ;  /* 0x000000150b0b7210 */ /* 0x080fe20007f9e0ff */
[--C-:B------:R-:W-:Y:S01]  /*33cd0*/  IMAD.X R12, R12, 0x1, R24.reuse, P6 ;  /* 0x000000010c0c7824 */ /* 0x100fe200030e0618 */
[-C--:B------:R-:W-:Y:S01]  /*33ce0*/  IADD3 R22, P6, PT, R22, R21.reuse, RZ ;  /* 0x0000001516167210 */ /* 0x080fe20007fde0ff */
[--C-:B------:R-:W-:Y:S01]  /*33cf0*/  IMAD.X R23, R23, 0x1, R24.reuse, P5 ;  /* 0x0000000117177824 */ /* 0x100fe200028e0618 */
[-C--:B------:R-:W-:Y:S01]  /*33d00*/  IADD3 R8, P5, PT, R8, R21.reuse, RZ ;  /* 0x0000001508087210 */ /* 0x080fe20007fbe0ff */
[----:B------:R-:W-:Y:S01]  /*33d10*/  IMAD.X R0, R0, 0x1, R24, P3 ;  /* 0x0000000100007824 */ /* 0x000fe200018e0618 */
[----:B--2---:R-:W-:-:S02]  /*33d20*/  IADD3 R16, P3, PT, R16, R21, RZ ;  /* 0x0000001510107210 */ /* 0x004fc40007f7e0ff */
[-C--:B---3--:R-:W-:Y:S01]  /*33d30*/  IADD3 R13, P0, PT, R13, R21.reuse, RZ ;  /* 0x000000150d0d7210 */ /* 0x088fe20007f1e0ff */
[----:B------:R-:W-:Y:S01]  /*33d40*/  IMAD.X R15, R15, 0x1, R24, P1 ;  /* 0x000000010f0f7824 */ /* 0x000fe200008e0618 */
[----:B------:R-:W-:-:S04]  /*33d50*/  IADD3 R25, P1, PT, R25, R21, RZ ;  /* 0x0000001519197210 */ /* 0x000fc80007f3e0ff */
[----:B------:R1:W-:Y:S04]  /*33d60*/  STL [R1+0x59c], R15 ;  /* 0x00059c0f01007387 */ /* 0x0003e80000100800 */
[----:B------:R2:W-:Y:S04]  /*33d70*/  STL [R1+0x5a4], R3 ;  /* 0x0005a40301007387 */ /* 0x0005e80000100800 */
[----:B-1----:R-:W3:Y:S04]  /*33d80*/  LDL.LU R15, [R1+0x408] ;  /* 0x00040800010f7983 */ /* 0x002ee80000300800 */
[----:B------:R-:W-:Y:S04]  /*33d90*/  STL [R1+0x590], R6 ;  /* 0x0005900601007387 */ /* 0x000fe80000100800 */
[----:B--2---:R-:W2:Y:S04]  /*33da0*/  LDL.LU R3, [R1+0x3e0] ;  /* 0x0003e00001037983 */ /* 0x004ea80000300800 */
[----:B------:R1:W-:Y:S04]  /*33db0*/  STL [R1+0x588], R25 ;  /* 0x0005881901007387 */ /* 0x0003e80000100800 */
[----:B-1----:R-:W4:Y:S04]  /*33dc0*/  LDL.LU R25, [R1+0x904] ;  /* 0x0009040001197983 */ /* 0x002f280000300800 */
[----:B------:R-:W4:Y:S04]  /*33dd0*/  LDL.LU R6, [R1+0x418] ;  /* 0x0004180001067983 */ /* 0x000f280000300800 */
[----:B------:R1:W-:Y:S04]  /*33de0*/  STL [R1+0x580], R13 ;  /* 0x0005800d01007387 */ /* 0x0003e80000100800 */
[----:B------:R-:W-:Y:S04]  /*33df0*/  STL [R1+0x594], R7 ;  /* 0x0005940701007387 */ /* 0x000fe80000100800 */
[----:B-1----:R-:W4:Y:S04]  /*33e00*/  LDL.LU R13, [R1+0x3e8] ;  /* 0x0003e800010d7983 */ /* 0x002f280000300800 */
[----:B------:R1:W-:Y:S04]  /*33e10*/  STL [R1+0x578], R11 ;  /* 0x0005780b01007387 */ /* 0x0003e80000100800 */
[----:B-1----:R-:W4:Y:S04]  /*33e20*/  LDL.LU R11, [R1+0x900] ;  /* 0x00090000010b7983 */ /* 0x002f280000300800 */
[----:B------:R-:W-:Y:S04]  /*33e30*/  STL [R1+0x58c], R5 ;  /* 0x00058c0501007387 */ /* 0x000fe80000100800 */
[----:B------:R1:W-:Y:S01]  /*33e40*/  STL [R1+0x584], R12 ;  /* 0x0005840c01007387 */ /* 0x0003e20000100800 */
[----:B------:R-:W-:-:S03]  /*33e50*/  IMAD.X R10, R10, 0x1, R24, P2 ;  /* 0x000000010a0a7824 */ /* 0x000fc600010e0618 */
[----:B-1----:R-:W4:Y:S04]  /*33e60*/  LDL.LU R12, [R1+0x8fc] ;  /* 0x0008fc00010c7983 */ /* 0x002f280000300800 */
[----:B------:R-:W4:Y:S04]  /*33e70*/  LDL.LU R7, [R1+0x428] ;  /* 0x0004280001077983 */ /* 0x000f280000300800 */
[----:B------:R-:W4:Y:S04]  /*33e80*/  LDL.LU R5, [R1+0x3f4] ;  /* 0x0003f40001057983 */ /* 0x000f280000300800 */
[----:B------:R1:W-:Y:S01]  /*33e90*/  STL [R1+0x570], R22 ;  /* 0x0005701601007387 */ /* 0x0003e20000100800 */
[----:B------:R-:W-:-:S03]  /*33ea0*/  IADD3 R2, P2, PT, R2, R21, RZ ;  /* 0x0000001502027210 */ /* 0x000fc60007f5e0ff */
[----:B-1----:R-:W4:Y:S04]  /*33eb0*/  LDL.LU R22, [R1+0x438] ;  /* 0x0004380001167983 */ /* 0x002f280000300800 */
[----:B------:R1:W-:Y:S04]  /*33ec0*/  STL [R1+0x568], R8 ;  /* 0x0005680801007387 */ /* 0x0003e80000100800 */
[----:B------:R-:W-:Y:S04]  /*33ed0*/  STL [R1+0x57c], R23 ;  /* 0x00057c1701007387 */ /* 0x000fe80000100800 */
[----:B-1----:R-:W4:Y:S04]  /*33ee0*/  LDL.LU R8, [R1+0x8f8] ;  /* 0x0008f80001087983 */ /* 0x002f280000300800 */
[----:B------:R1:W-:Y:S04]  /*33ef0*/  STL [R1+0x574], R0 ;  /* 0x0005740001007387 */ /* 0x0003e80000100800 */
[----:B-1----:R-:W4:Y:S04]  /*33f00*/  LDL.LU R0, [R1+0x8f4] ;  /* 0x0008f40001007983 */ /* 0x002f280000300800 */
[----:B------:R-:W4:Y:S04]  /*33f10*/  LDL.LU R23, [R1+0x404] ;  /* 0x0004040001177983 */ /* 0x000f280000300800 */
[----:B------:R1:W-:Y:S01]  /*33f20*/  STL [R1+0x560], R16 ;  /* 0x0005601001007387 */ /* 0x0003e20000100800 */
[----:B------:R-:W-:-:S03]  /*33f30*/  IMAD.X R18, R18, 0x1, R24, P1 ;  /* 0x0000000112127824 */ /* 0x000fc600008e0618 */
[----:B-1----:R-:W4:Y:S04]  /*33f40*/  LDL.LU R16, [R1+0x448] ;  /* 0x0004480001107983 */ /* 0x002f280000300800 */
[----:B------:R1:W-:Y:S01]  /*33f50*/  STL [R1+0x56c], R10 ;  /* 0x00056c0a01007387 */ /* 0x0003e20000100800 */
[----:B------:R-:W-:-:S03]  /*33f60*/  IADD3 R20, P1, PT, R20, R21, RZ ;  /* 0x0000001514147210 */ /* 0x000fc60007f3e0ff */
[----:B-1----:R-:W4:Y:S04]  /*33f70*/  LDL.LU R10, [R1+0x414] ;  /* 0x00041400010a7983 */ /* 0x002f280000300800 */
[----:B------:R1:W-:Y:S01]  /*33f80*/  STL [R1+0x3f0], R2 ;  /* 0x0003f00201007387 */ /* 0x0003e20000100800 */
[----:B------:R-:W-:-:S03]  /*33f90*/  IMAD.X R9, R9, 0x1, R24, P0 ;  /* 0x0000000109097824 */ /* 0x000fc600000e0618 */
[----:B-1----:R-:W4:Y:S04]  /*33fa0*/  LDL.LU R2, [R1+0x8f0] ;  /* 0x0008f00001027983 */ /* 0x002f280000300800 */
[----:B------:R1:W-:Y:S04]  /*33fb0*/  STL [R1+0x564], R18 ;  /* 0x0005641201007387 */ /* 0x0003e80000100800 */
[----:B-1----:R-:W4:Y:S04]  /*33fc0*/  LDL.LU R18, [R1+0x8ec] ;  /* 0x0008ec0001127983 */ /* 0x002f280000300800 */
[----:B------:R1:W-:Y:S04]  /*33fd0*/  STL [R1+0x3f8], R20 ;  /* 0x0003f81401007387 */ /* 0x0003e80000100800 */
[----:B-1----:R-:W4:Y:S04]  /*33fe0*/  LDL.LU R20, [R1+0x450] ;  /* 0x0004500001147983 */ /* 0x002f280000300800 */
[----:B------:R1:W-:Y:S04]  /*33ff0*/  STL [R1+0x55c], R9 ;  /* 0x00055c0901007387 */ /* 0x0003e80000100800 */
[----:B-1----:R-:W4:Y:S01]  /*34000*/  LDL.LU R9, [R1+0x8e8] ;  /* 0x0008e80001097983 */ /* 0x002f220000300800 */
[----:B------:R-:W-:Y:S01]  /*34010*/  IADD3 R4, P0, PT, R4, R21, RZ ;  /* 0x0000001504047210 */ /* 0x000fe20007f1e0ff */
[----:B------:R-:W-:-:S04]  /*34020*/  IMAD.X R19, R19, 0x1, R24, P4 ;  /* 0x0000000113137824 */ /* 0x000fc800020e0618 */
[----:B------:R1:W-:Y:S01]  /*34030*/  STL [R1+0x400], R4 ;  /* 0x0004000401007387 */ /* 0x0003e20000100800 */
[----:B------:R-:W-:-:S03]  /*34040*/  IMAD.X R14, R14, 0x1, R24, P5 ;  /* 0x000000010e0e7824 */ /* 0x000fc600028e0618 */
[----:B-1----:R-:W4:Y:S04]  /*34050*/  LDL.LU R4, [R1+0x458] ;  /* 0x0004580001047983 */ /* 0x002f280000300800 */
[----:B------:R1:W-:Y:S04]  /*34060*/  STL [R1+0x3dc], R19 ;  /* 0x0003dc1301007387 */ /* 0x0003e80000100800 */
[----:B-1----:R-:W4:Y:S01]  /*34070*/  LDL.LU R19, [R1+0x424] ;  /* 0x0004240001137983 */ /* 0x002f220000300800 */
[--C-:B------:R-:W-:Y:S02]  /*34080*/  IMAD.X R17, R17, 0x1, R24.reuse, P2 ;  /* 0x0000000111117824 */ /* 0x100fe400010e0618 */
[--C-:B------:R-:W-:Y:S01]  /*34090*/  IMAD.X R27, R27, 0x1, R24.reuse, P0 ;  /* 0x000000011b1b7824 */ /* 0x100fe200000e0618 */
[----:B---3--:R-:W-:Y:S01]  /*340a0*/  IADD3 R15, P4, PT, R15, R21, RZ ;  /* 0x000000150f0f7210 */ /* 0x008fe20007f9e0ff */
[----:B--2---:R-:W-:-:S04]  /*340b0*/  IMAD.X R3, R3, 0x1, R24, P6 ;  /* 0x0000000103037824 */ /* 0x004fc800030e0618 */
[----:B------:R1:W-:Y:S04]  /*340c0*/  STL [R1+0x408], R15 ;  /* 0x0004080f01007387 */ /* 0x0003e80000100800 */
[----:B-1----:R-:W2:Y:S01]  /*340d0*/  LDL.LU R15, [R1+0x8e4] ;  /* 0x0008e400010f7983 */ /* 0x002ea20000300800 */
[-C--:B----4-:R-:W-:Y:S01]  /*340e0*/  IADD3 R6, P5, PT, R6, R21.reuse, RZ ;  /* 0x0000001506067210 */ /* 0x090fe20007fbe0ff */
[----:B------:R-:W-:Y:S01]  /*340f0*/  IMAD.X R13, R13, 0x1, R24, P3 ;  /* 0x000000010d0d7824 */ /* 0x000fe200018e0618 */
[----:B------:R-:W-:-:S05]  /*34100*/  IADD3 R11, P6, PT, R11, R21, RZ ;  /* 0x000000150b0b7210 */ /* 0x000fca0007fde0ff */
[----:B------:R1:W-:Y:S04]  /*34110*/  STL [R1+0x410], R11 ;  /* 0x0004100b01007387 */ /* 0x0003e80000100800 */
[----:B-1----:R-:W3:Y:S04]  /*34120*/  LDL.LU R11, [R1+0x8e0] ;  /* 0x0008e000010b7983 */ /* 0x002ee80000300800 */
[----:B------:R-:W-:Y:S04]  /*34130*/  STL [R1+0x3e0], R3 ;  /* 0x0003e00301007387 */ /* 0x000fe80000100800 */
[----:B------:R1:W-:Y:S01]  /*34140*/  STL [R1+0x3e4], R14 ;  /* 0x0003e40e01007387 */ /* 0x0003e20000100800 */
[----:B------:R-:W-:Y:S01]  /*34150*/  IMAD.X R5, R5, 0x1, R24, P1 ;  /* 0x0000000105057824 */ /* 0x000fe200008e0618 */
[----:B------:R-:W-:-:S02]  /*34160*/  IADD3 R7, P2, PT, R7, R21, RZ ;  /* 0x0000001507077210 */ /* 0x000fc40007f5e0ff */
[----:B-1----:R-:W4:Y:S04]  /*34170*/  LDL.LU R14, [R1+0x468] ;  /* 0x00046800010e7983 */ /* 0x002f280000300800 */
[----:B------:R1:W-:Y:S01]  /*34180*/  STL [R1+0x3e8], R13 ;  /* 0x0003e80d01007387 */ /* 0x0003e20000100800 */
[----:B------:R-:W-:-:S03]  /*34190*/  IADD3 R8, P3, PT, R8, R21, RZ ;  /* 0x0000001508087210 */ /* 0x000fc60007f7e0ff */
[----:B-1----:R-:W2:Y:S04]  /*341a0*/  LDL.LU R13, [R1+0x434] ;  /* 0x00043400010d7983 */ /* 0x002ea80000300800 */
[----:B------:R-:W-:Y:S04]  /*341b0*/  STL [R1+0x418], R6 ;  /* 0x0004180601007387 */ /* 0x000fe80000100800 */
[----:B------:R1:W-:Y:S04]  /*341c0*/  STL [R1+0x420], R8 ;  /* 0x0004200801007387 */ /* 0x0003e80000100800 */
[----:B-1----:R-:W3:Y:S04]  /*341d0*/  LDL.LU R8, [R1+0x8dc] ;  /* 0x0008dc0001087983 */ /* 0x002ee80000300800 */
[----:B------:R1:W-:Y:S01]  /*341e0*/  STL [R1+0x3ec], R17 ;  /* 0x0003ec1101007387 */ /* 0x0003e20000100800 */
[----:B------:R-:W-:-:S03]  /*341f0*/  IADD3 R22, P0, PT, R22, R21, RZ ;  /* 0x0000001516167210 */ /* 0x000fc60007f1e0ff */
[----:B-1----:R-:W3:Y:S01]  /*34200*/  LDL.LU R17, [R1+0x8d8] ;  /* 0x0008d80001117983 */ /* 0x002ee20000300800 */
[----:B------:R-:W-:Y:S01]  /*34210*/  IMAD.X R23, R23, 0x1, R24, P4 ;  /* 0x0000000117177824 */ /* 0x000fe200020e0618 */
[----:B------:R-:W-:-:S05]  /*34220*/  IADD3 R2, P1, PT, R2, R21, RZ ;  /* 0x0000001502027210 */ /* 0x000fca0007f3e0ff */
[----:B------:R1:W-:Y:S04]  /*34230*/  STL [R1+0x430], R2 ;  /* 0x0004300201007387 */ /* 0x0003e80000100800 */
[----:B------:R-:W-:Y:S04]  /*34240*/  STL [R1+0x428], R7 ;  /* 0x0004280701007387 */ /* 0x000fe80000100800 */
[----:B-1----:R-:W3:Y:S04]  /*34250*/  LDL.LU R2, [R1+0x8d4] ;  /* 0x0008d40001027983 */ /* 0x002ee80000300800 */
[----:B------:R-:W-:Y:S04]  /*34260*/  STL [R1+0x3f4], R5 ;  /* 0x0003f40501007387 */ /* 0x000fe80000100800 */
[----:B------:R1:W-:Y:S04]  /*34270*/  STL [R1+0x3fc], R27 ;  /* 0x0003fc1b01007387 */ /* 0x0003e80000100800 */
[----:B-1----:R-:W3:Y:S04]  /*34280*/  LDL.LU R27, [R1+0x8d0] ;  /* 0x0008d000011b7983 */ /* 0x002ee80000300800 */
[----:B------:R-:W3:Y:S04]  /*34290*/  LDL.LU R5, [R1+0x478] ;  /* 0x0004780001057983 */ /* 0x000ee80000300800 */
[----:B------:R1:W-:Y:S01]  /*342a0*/  STL [R1+0x438], R22 ;  /* 0x0004381601007387 */ /* 0x0003e20000100800 */
[----:B------:R-:W-:-:S03]  /*342b0*/  IADD3 R9, P4, PT, R9, R21, RZ ;  /* 0x0000001509097210 */ /* 0x000fc60007f9e0ff */
[----:B-1----:R-:W3:Y:S04]  /*342c0*/  LDL.LU R22, [R1+0x444] ;  /* 0x0004440001167983 */ /* 0x002ee80000300800 */
[----:B------:R1:W-:Y:S04]  /*342d0*/  STL [R1+0x440], R9 ;  /* 0x0004400901007387 */ /* 0x0003e80000100800 */
[----:B-1----:R-:W3:Y:S01]  /*342e0*/  LDL.LU R9, [R1+0x8cc] ;  /* 0x0008cc0001097983 */ /* 0x002ee20000300800 */
[----:B------:R-:W-:Y:S01]  /*342f0*/  IMAD.X R26, R26, 0x1, R24, P6 ;  /* 0x000000011a1a7824 */ /* 0x000fe200030e0618 */
[----:B------:R-:W-:-:S02]  /*34300*/  IADD3 R16, P6, PT, R16, R21, RZ ;  /* 0x0000001510107210 */ /* 0x000fc40007fde0ff */
[----:B------:R-:W-:Y:S01]  /*34310*/  STL [R1+0x404], R23 ;  /* 0x0004041701007387 */ /* 0x000fe20000100800 */
[----:B------:R-:W-:-:S03]  /*34320*/  IMAD.X R10, R10, 0x1, R24, P5 ;  /* 0x000000010a0a7824 */ /* 0x000fc600028e0618 */
[----:B------:R1:W-:Y:S01]  /*34330*/  STL [R1+0x40c], R26 ;  /* 0x00040c1a01007387 */ /* 0x0003e20000100800 */
[--C-:B------:R-:W-:Y:S01]  /*34340*/  IMAD.X R25, R25, 0x1, R24.reuse, P3 ;  /* 0x0000000119197824 */ /* 0x100fe200018e0618 */
[-C--:B------:R-:W-:Y:S01]  /*34350*/  IADD3 R20, P5, PT, R20, R21.reuse, RZ ;  /* 0x0000001514147210 */ /* 0x080fe20007fbe0ff */
[--C-:B------:R-:W-:Y:S01]  /*34360*/  IMAD.X R19, R19, 0x1, R24.reuse, P2 ;  /* 0x0000000113137824 */ /* 0x100fe200010e0618 */
[----:B-1----:R-:W3:Y:S04]  /*34370*/  LDL.LU R26, [R1+0x8c8] ;  /* 0x0008c800011a7983 */ /* 0x002ee80000300800 */
[----:B------:R1:W-:Y:S01]  /*34380*/  STL [R1+0x448], R16 ;  /* 0x0004481001007387 */ /* 0x0003e20000100800 */
[----:B------:R-:W-:Y:S01]  /*34390*/  IADD3 R4, P3, PT, R4, R21, RZ ;  /* 0x0000001504047210 */ /* 0x000fe20007f7e0ff */
[----:B------:R-:W-:-:S02]  /*343a0*/  IMAD.X R12, R12, 0x1, R24, P1 ;  /* 0x000000010c0c7824 */ /* 0x000fc400008e0618 */
[----:B-1----:R-:W3:Y:S04]  /*343b0*/  LDL.LU R16, [R1+0x488] ;  /* 0x0004880001107983 */ /* 0x002ee80000300800 */
[----:B------:R1:W-:Y:S04]  /*343c0*/  STL [R1+0x414], R10 ;  /* 0x0004140a01007387 */ /* 0x0003e80000100800 */
[----:B-1----:R-:W3:Y:S04]  /*343d0*/  LDL.LU R10, [R1+0x454] ;  /* 0x00045400010a7983 */ /* 0x002ee80000300800 */
[----:B------:R-:W3:Y:S04]  /*343e0*/  LDL.LU R23, [R1+0x490] ;  /* 0x0004900001177983 */ /* 0x000ee80000300800 */
[----:B------:R1:W-:Y:S04]  /*343f0*/  STL [R1+0x41c], R25 ;  /* 0x00041c1901007387 */ /* 0x0003e80000100800 */
[----:B-1----:R-:W3:Y:S04]  /*34400*/  LDL.LU R25, [R1+0x498] ;  /* 0x0004980001197983 */ /* 0x002ee80000300800 */
[----:B------:R1:W-:Y:S04]  /*34410*/  STL [R1+0x450], R20 ;  /* 0x0004501401007387 */ /* 0x0003e80000100800 */
[----:B-1----:R-:W3:Y:S01]  /*34420*/  LDL.LU R20, [R1+0x464] ;  /* 0x0004640001147983 */ /* 0x002ee20000300800 */
[--C-:B------:R-:W-:Y:S01]  /*34430*/  IMAD.X R0, R0, 0x1, R24.reuse, P4 ;  /* 0x0000000100007824 */ /* 0x100fe200020e0618 */
[-C--:B----4-:R-:W-:Y:S01]  /*34440*/  IADD3 R14, P1, PT, R14, R21.reuse, RZ ;  /* 0x000000150e0e7210 */ /* 0x090fe20007f3e0ff */
[----:B--2---:R-:W-:Y:S01]  /*34450*/  IMAD.X R13, R13, 0x1, R24, P0 ;  /* 0x000000010d0d7824 */ /* 0x004fe200000e0618 */
[----:B---3--:R-:W-:-:S05]  /*34460*/  IADD3 R8, P2, PT, R8, R21, RZ ;  /* 0x0000001508087210 */ /* 0x008fca0007f5e0ff */
[----:B------:R1:W-:Y:S04]  /*34470*/  STL [R1+0x460], R8 ;  /* 0x0004600801007387 */ /* 0x0003e80000100800 */
[----:B------:R-:W-:Y:S04]  /*34480*/  STL [R1+0x458], R4 ;  /* 0x0004580401007387 */ /* 0x000fe80000100800 */
[----:B-1----:R-:W2:Y:S04]  /*34490*/  LDL.LU R8, [R1+0x4a8] ;  /* 0x0004a80001087983 */ /* 0x002ea80000300800 */
[----:B------:R1:W-:Y:S04]  /*344a0*/  STL [R1+0x424], R19 ;  /* 0x0004241301007387 */ /* 0x0003e80000100800 */
[----:B-1----:R-:W3:Y:S04]  /*344b0*/  LDL.LU R19, [R1+0x474] ;  /* 0x0004740001137983 */ /* 0x002ee80000300800 */
[----:B------:R1:W-:Y:S04]  /*344c0*/  STL [R1+0x42c], R12 ;  /* 0x00042c0c01007387 */ /* 0x0003e80000100800 */
[----:B-1----:R-:W4:Y:S04]  /*344d0*/  LDL.LU R12, [R1+0x4b8] ;  /* 0x0004b800010c7983 */ /* 0x002f280000300800 */
[----:B------:R1:W-:Y:S01]  /*344e0*/  STL [R1+0x468], R14 ;  /* 0x0004680e01007387 */ /* 0x0003e20000100800 */
[----:B------:R-:W-:-:S03]  /*344f0*/  IADD3 R2, P0, PT, R2, R21, RZ ;  /* 0x0000001502027210 */ /* 0x000fc60007f1e0ff */
[----:B-1----:R-:W4:Y:S04]  /*34500*/  LDL.LU R14, [R1+0x484] ;  /* 0x00048400010e7983 */ /* 0x002f280000300800 */
[----:B------:R1:W-:Y:S04]  /*34510*/  STL [R1+0x470], R2 ;  /* 0x0004700201007387 */ /* 0x0003e80000100800 */
[----:B-1----:R-:W4:Y:S04]  /*34520*/  LDL.LU R2, [R1+0x4c8] ;  /* 0x0004c80001027983 */ /* 0x002f280000300800 */
[----:B------:R1:W-:Y:S01]  /*34530*/  STL [R1+0x434], R13 ;  /* 0x0004340d01007387 */ /* 0x0003e20000100800 */
[----:B------:R-:W-:-:S03]  /*34540*/  IADD3 R5, P4, PT, R5, R21, RZ ;  /* 0x0000001505057210 */ /* 0x000fc60007f9e0ff */
[----:B-1----:R-:W4:Y:S04]  /*34550*/  LDL.LU R13, [R1+0x494] ;  /* 0x00049400010d7983 */ /* 0x002f280000300800 */
[----:B------:R-:W4:Y:S04]  /*34560*/  LDL.LU R3, [R1+0x4d0] ;  /* 0x0004d00001037983 */ /* 0x000f280000300800 */
[----:B------:R1:W-:Y:S01]  /*34570*/  STL [R1+0x43c], R0 ;  /* 0x00043c0001007387 */ /* 0x0003e20000100800 */
[----:B------:R-:W-:-:S03]  /*34580*/  IMAD.X R22, R22, 0x1, R24, P6 ;  /* 0x0000000116167824 */ /* 0x000fc600030e0618 */
[----:B-1----:R-:W4:Y:S04]  /*34590*/  LDL.LU R0, [R1+0x8c4] ;  /* 0x0008c40001007983 */ /* 0x002f280000300800 */
[----:B------:R-:W4:Y:S04]  /*345a0*/  LDL.LU R6, [R1+0x4d8] ;  /* 0x0004d80001067983 */ /* 0x000f280000300800 */
[----:B------:R-:W4:Y:S01]  /*345b0*/  LDL.LU R7, [R1+0x4a4] ;  /* 0x0004a40001077983 */ /* 0x000f220000300800 */
[----:B------:R-:W-:-:S03]  /*345c0*/  IADD3 R9, P6, PT, R9, R21, RZ ;  /* 0x0000001509097210 */ /* 0x000fc60007fde0ff */
[----:B------:R-:W4:Y:S04]  /*345d0*/  LDL.LU R4, [R1+0x4e8] ;  /* 0x0004e80001047983 */ /* 0x000f280000300800 */
[----:B------:R1:W-:Y:S04]  /*345e0*/  STL [R1+0x478], R5 ;  /* 0x0004780501007387 */ /* 0x0003e80000100800 */
[----:B-1----:R-:W4:Y:S04]  /*345f0*/  LDL.LU R5, [R1+0x4b4] ;  /* 0x0004b40001057983 */ /* 0x002f280000300800 */
[----:B------:R-:W-:Y:S04]  /*34600*/  STL [R1+0x444], R22 ;  /* 0x0004441601007387 */ /* 0x000fe80000100800 */
[----:B------:R1:W-:Y:S04]  /*34610*/  STL [R1+0x480], R9 ;  /* 0x0004800901007387 */ /* 0x0003e80000100800 */
[----:B-1----:R-:W4:Y:S01]  /*34620*/  LDL.LU R9, [R1+0x8c0] ;  /* 0x0008c00001097983 */ /* 0x002f220000300800 */
[----:B------:R-:W-:Y:S01]  /*34630*/  IMAD.X R18, R18, 0x1, R24, P5 ;  /* 0x0000000112127824 */ /* 0x000fe200028e0618 */
[----:B------:R-:W-:-:S04]  /*34640*/  IADD3 R16, P5, PT, R16, R21, RZ ;  /* 0x0000001510107210 */ /* 0x000fc80007fbe0ff */
[----:B------:R1:W-:Y:S01]  /*34650*/  STL [R1+0x44c], R18 ;  /* 0x00044c1201007387 */ /* 0x0003e20000100800 */
[--C-:B------:R-:W-:Y:S01]  /*34660*/  IMAD.X R10, R10, 0x1, R24.reuse, P3 ;  /* 0x000000010a0a7824 */ /* 0x100fe200018e0618 */
[----:B------:R-:W-:Y:S02]  /*34670*/  IADD3 R23, P3, PT, R23, R21, RZ ;  /* 0x0000001517177210 */ /* 0x000fe40007f7e0ff */
[----:B-1----:R-:W4:Y:S04]  /*34680*/  LDL.LU R18, [R1+0x8bc] ;  /* 0x0008bc0001127983 */ /* 0x002f280000300800 */
[----:B------:R-:W4:Y:S04]  /*34690*/  LDL.LU R22, [R1+0x4f8] ;  /* 0x0004f80001167983 */ /* 0x000f280000300800 */
[----:B------:R1:W-:Y:S01]  /*346a0*/  STL [R1+0x488], R16 ;  /* 0x0004881001007387 */ /* 0x0003e20000100800 */
[----:B------:R-:W-:-:S03]  /*346b0*/  IMAD.X R15, R15, 0x1, R24, P2 ;  /* 0x000000010f0f7824 */ /* 0x000fc600010e0618 */
[----:B-1----:R-:W4:Y:S04]  /*346c0*/  LDL.LU R16, [R1+0x8b8] ;  /* 0x0008b80001107983 */ /* 0x002f280000300800 */
[----:B------:R1:W-:Y:S01]  /*346d0*/  STL [R1+0x454], R10 ;  /* 0x0004540a01007387 */ /* 0x0003e20000100800 */
[----:B------:R-:W-:Y:S01]  /*346e0*/  IADD3 R25, P2, PT, R25, R21, RZ ;  /* 0x0000001519197210 */ /* 0x000fe20007f5e0ff */
[--C-:B------:R-:W-:Y:S02]  /*346f0*/  IMAD.X R20, R20, 0x1, R24.reuse, P1 ;  /* 0x0000000114147824 */ /* 0x100fe400008e0618 */
        /* <DEDUP_REMOVED lines=10> */
[-C--:B--2---:R-:W-:Y:S01]  /*347a0*/  IADD3 R8, P0, PT, R8, R21.reuse, RZ ;  /* 0x0000001508087210 */ /* 0x084fe20007f1e0ff */
[----:B---3--:R-:W-:Y:S01]  /*347b0*/  IMAD.X R19, R19, 0x1, R24, P4 ;  /* 0x0000000113137824 */ /* 0x008fe200020e0618 */
[----:B----4-:R-:W-:-:S05]  /*347c0*/  IADD3 R9, P1, PT, R9, R21, RZ ;  /* 0x0000001509097210 */ /* 0x010fca0007f3e0ff */
[----:B------:R1:W-:Y:S04]  /*347d0*/  STL [R1+0x4a0], R9 ;  /* 0x0004a00901007387 */ /* 0x0003e80000100800 */
[----:B-1----:R-:W2:Y:S04]  /*347e0*/  LDL.LU R9, [R1+0x8a8] ;  /* 0x0008a80001097983 */ /* 0x002ea80000300800 */
[----:B------:R1:W-:Y:S04]  /*347f0*/  STL [R1+0x46c], R11 ;  /* 0x00046c0b01007387 */ /* 0x0003e80000100800 */
[----:B-1----:R-:W3:Y:S04]  /*34800*/  LDL.LU R11, [R1+0x8a4] ;  /* 0x0008a400010b7983 */ /* 0x002ee80000300800 */
[----:B------:R1:W-:Y:S04]  /*34810*/  STL [R1+0x4a8], R8 ;  /* 0x0004a80801007387 */ /* 0x0003e80000100800 */
[----:B-1----:R-:W4:Y:S04]  /*34820*/  LDL.LU R8, [R1+0x8a0] ;  /* 0x0008a00001087983 */ /* 0x002f280000300800 */
[----:B------:R1:W-:Y:S04]  /*34830*/  STL [R1+0x474], R19 ;  /* 0x0004741301007387 */ /* 0x0003e80000100800 */
[----:B-1----:R-:W2:Y:S01]  /*34840*/  LDL.LU R19, [R1+0x89c] ;  /* 0x00089c0001137983 */ /* 0x002ea20000300800 */
[-C--:B------:R-:W-:Y:S01]  /*34850*/  IADD3 R16, P4, PT, R16, R21.reuse, RZ ;  /* 0x0000001510107210 */ /* 0x080fe20007f9e0ff */
[--C-:B------:R-:W-:Y:S01]  /*34860*/  IMAD.X R17, R17, 0x1, R24.reuse, P6 ;  /* 0x0000000111117824 */ /* 0x100fe200030e0618 */
[----:B------:R-:W-:Y:S01]  /*34870*/  IADD3 R12, P6, PT, R12, R21, RZ ;  /* 0x000000150c0c7210 */ /* 0x000fe20007fde0ff */
[----:B------:R-:W-:-:S02]  /*34880*/  IMAD.X R14, R14, 0x1, R24, P5 ;  /* 0x000000010e0e7824 */ /* 0x000fc400028e0618 */
[----:B------:R1:W-:Y:S01]  /*34890*/  STL [R1+0x4b0], R16 ;  /* 0x0004b01001007387 */ /* 0x0003e20000100800 */
[--C-:B------:R-:W-:Y:S01]  /*348a0*/  IMAD.X R27, R27, 0x1, R24.reuse, P3 ;  /* 0x000000011b1b7824 */ /* 0x100fe200018e0618 */
[-C--:B------:R-:W-:Y:S02]  /*348b0*/  IADD3 R2, P3, PT, R2, R21.reuse, RZ ;  /* 0x0000001502027210 */ /* 0x080fe40007f7e0ff */
[----:B------:R-:W-:Y:S01]  /*348c0*/  IADD3 R15, P5, PT, R15, R21, RZ ;  /* 0x000000150f0f7210 */ /* 0x000fe20007fbe0ff */
[----:B-1----:R-:W4:Y:S04]  /*348d0*/  LDL.LU R16, [R1+0x898] ;  /* 0x0008980001107983 */ /* 0x002f280000300800 */
[----:B------:R1:W-:Y:S01]  /*348e0*/  STL [R1+0x47c], R17 ;  /* 0x00047c1101007387 */ /* 0x0003e20000100800 */
[----:B------:R-:W-:-:S02]  /*348f0*/  IMAD.X R13, R13, 0x1, R24, P2 ;  /* 0x000000010d0d7824 */ /* 0x000fc400010e0618 */
[--C-:B------:R-:W-:Y:S01]  /*34900*/  IMAD.X R26, R26, 0x1, R24.reuse, P1 ;  /* 0x000000011a1a7824 */ /* 0x100fe200008e0618 */
[----:B-1----:R-:W4:Y:S04]  /*34910*/  LDL.LU R17, [R1+0x894] ;  /* 0x0008940001117983 */ /* 0x002f280000300800 */
[----:B------:R1:W-:Y:S01]  /*34920*/  STL [R1+0x4b8], R12 ;  /* 0x0004b80c01007387 */ /* 0x0003e20000100800 */
[-C--:B------:R-:W-:Y:S01]  /*34930*/  IADD3 R3, P2, PT, R3, R21.reuse, RZ ;  /* 0x0000001503037210 */ /* 0x080fe20007f5e0ff */
[----:B------:R-:W-:Y:S02]  /*34940*/  IMAD.X R7, R7, 0x1, R24, P0 ;  /* 0x0000000107077824 */ /* 0x000fe400000e0618 */
[----:B-1----:R-:W4:Y:S04]  /*34950*/  LDL.LU R12, [R1+0x890] ;  /* 0x00089000010c7983 */ /* 0x002f280000300800 */
[----:B------:R1:W-:Y:S01]  /*34960*/  STL [R1+0x484], R14 ;  /* 0x0004840e01007387 */ /* 0x0003e20000100800 */
[----:B------:R-:W-:-:S03]  /*34970*/  IADD3 R6, P1, PT, R6, R21, RZ ;  /* 0x0000001506067210 */ /* 0x000fc60007f3e0ff */
[----:B-1----:R-:W4:Y:S04]  /*34980*/  LDL.LU R14, [R1+0x88c] ;  /* 0x00088c00010e7983 */ /* 0x002f280000300800 */
[----:B------:R1:W-:Y:S01]  /*34990*/  STL [R1+0x4c0], R15 ;  /* 0x0004c00f01007387 */ /* 0x0003e20000100800 */
[----:B------:R-:W-:-:S03]  /*349a0*/  IMAD.X R0, R0, 0x1, R24, P4 ;  /* 0x0000000100007824 */ /* 0x000fc600020e0618 */
[----:B-1----:R-:W4:Y:S04]  /*349b0*/  LDL.LU R15, [R1+0x888] ;  /* 0x00088800010f7983 */ /* 0x002f280000300800 */
[----:B------:R1:W-:Y:S01]  /*349c0*/  STL [R1+0x48c], R27 ;  /* 0x00048c1b01007387 */ /* 0x0003e20000100800 */
[----:B------:R-:W-:-:S03]  /*349d0*/  IMAD.X R5, R5, 0x1, R24, P6 ;  /* 0x0000000105057824 */ /* 0x000fc600030e0618 */
[----:B-1----:R-:W4:Y:S04]  /*349e0*/  LDL.LU R27, [R1+0x884] ;  /* 0x00088400011b7983 */ /* 0x002f280000300800 */
[----:B------:R1:W-:Y:S01]  /*349f0*/  STL [R1+0x4c8], R2 ;  /* 0x0004c80201007387 */ /* 0x0003e20000100800 */
[----:B------:R-:W-:-:S03]  /*34a00*/  IADD3 R4, P4, PT, R4, R21, RZ ;  /* 0x0000001504047210 */ /* 0x000fc60007f9e0ff */
[----:B-1----:R-:W4:Y:S04]  /*34a10*/  LDL.LU R2, [R1+0x880] ;  /* 0x0008800001027983 */ /* 0x002f280000300800 */
[----:B------:R1:W-:Y:S04]  /*34a20*/  STL [R1+0x494], R13 ;  /* 0x0004940d01007387 */ /* 0x0003e80000100800 */
[----:B-1----:R-:W4:Y:S04]  /*34a30*/  LDL.LU R13, [R1+0x87c] ;  /* 0x00087c00010d7983 */ /* 0x002f280000300800 */
[----:B------:R1:W-:Y:S01]  /*34a40*/  STL [R1+0x49c], R26 ;  /* 0x00049c1a01007387 */ /* 0x0003e20000100800 */
[----:B------:R-:W-:-:S03]  /*34a50*/  IMAD.X R18, R18, 0x1, R24, P5 ;  /* 0x0000000112127824 */ /* 0x000fc600028e0618 */
[----:B-1----:R-:W4:Y:S04]  /*34a60*/  LDL.LU R26, [R1+0x878] ;  /* 0x00087800011a7983 */ /* 0x002f280000300800 */
[----:B------:R-:W-:Y:S01]  /*34a70*/  STL [R1+0x4d0], R3 ;  /* 0x0004d00301007387 */ /* 0x000fe20000100800 */
[----:B---3--:R-:W-:-:S05]  /*34a80*/  IADD3 R11, P0, PT, R11, R21, RZ ;  /* 0x000000150b0b7210 */ /* 0x008fca0007f1e0ff */
[----:B------:R1:W-:Y:S04]  /*34a90*/  STL [R1+0x4e0], R11 ;  /* 0x0004e00b01007387 */ /* 0x0003e80000100800 */
[----:B------:R-:W-:Y:S04]  /*34aa0*/  STL [R1+0x4d8], R6 ;  /* 0x0004d80601007387 */ /* 0x000fe80000100800 */
[----:B-1----:R-:W3:Y:S04]  /*34ab0*/  LDL.LU R11, [R1+0x874] ;  /* 0x00087400010b7983 */ /* 0x002ee80000300800 */
[----:B------:R-:W-:Y:S04]  /*34ac0*/  STL [R1+0x4a4], R7 ;  /* 0x0004a40701007387 */ /* 0x000fe80000100800 */
[----:B------:R1:W-:Y:S01]  /*34ad0*/  STL [R1+0x4ac], R0 ;  /* 0x0004ac0001007387 */ /* 0x0003e20000100800 */
[----:B--2---:R-:W-:-:S03]  /*34ae0*/  IADD3 R19, P6, PT, R19, R21, RZ ;  /* 0x0000001513137210 */ /* 0x004fc60007fde0ff */
[----:B-1----:R-:W2:Y:S04]  /*34af0*/  LDL.LU R0, [R1+0x870] ;  /* 0x0008700001007983 */ /* 0x002ea80000300800 */
[----:B------:R1:W-:Y:S04]  /*34b00*/  STL [R1+0x4f0], R19 ;  /* 0x0004f01301007387 */ /* 0x0003e80000100800 */
[----:B------:R-:W-:Y:S04]  /*34b10*/  STL [R1+0x4e8], R4 ;  /* 0x0004e80401007387 */ /* 0x000fe80000100800 */
[----:B-1----:R-:W3:Y:S04]  /*34b20*/  LDL.LU R19, [R1+0x86c] ;  /* 0x00086c0001137983 */ /* 0x002ee80000300800 */
[----:B------:R-:W-:Y:S04]  /*34b30*/  STL [R1+0x4b4], R5 ;  /* 0x0004b40501007387 */ /* 0x000fe80000100800 */
[----:B------:R1:W-:Y:S04]  /*34b40*/  STL [R1+0x4bc], R18 ;  /* 0x0004bc1201007387 */ /* 0x0003e80000100800 */
[----:B-1----:R-:W3:Y:S01]  /*34b50*/  LDL.LU R18, [R1+0x868] ;  /* 0x0008680001127983 */ /* 0x002ee20000300800 */
[-C--:B------:R-:W-:Y:S01]  /*34b60*/  IADD3 R22, P5, PT, R22, R21.reuse, RZ ;  /* 0x0000001516167210 */ /* 0x080fe20007fbe0ff */
[--C-:B------:R-:W-:Y:S01]  /*34b70*/  IMAD.X R10, R10, 0x1, R24.reuse, P2 ;  /* 0x000000010a0a7824 */ /* 0x100fe200010e0618 */
[----:B------:R-:W-:Y:S01]  /*34b80*/  IADD3 R23, P2, PT, R23, R21, RZ ;  /* 0x0000001517177210 */ /* 0x000fe20007f5e0ff */
[----:B------:R-:W-:-:S02]  /*34b90*/  IMAD.X R25, R25, 0x1, R24, P0 ;  /* 0x0000000119197824 */ /* 0x000fc400000e0618 */
[----:B--2---:R-:W-:Y:S01]  /*34ba0*/  IMAD.X R0, R0, 0x1, R24, P3 ;  /* 0x0000000100007824 */ /* 0x004fe200018e0618 */
[----:B----4-:R-:W-:-:S04]  /*34bb0*/  IADD3 R17, P3, PT, R17, R21, RZ ;  /* 0x0000001511117210 */ /* 0x010fc80007f7e0ff */
[----:B------:R1:W-:Y:S04]  /*34bc0*/  STL [R1+0x4c4], R0 ;  /* 0x0004c40001007387 */ /* 0x0003e80000100800 */
[----:B-1----:R-:W2:Y:S04]  /*34bd0*/  LDL.LU R0, [R1+0x864] ;  /* 0x0008640001007983 */ /* 0x002ea80000300800 */
[----:B------:R-:W-:Y:S04]  /*34be0*/  STL [R1+0x4f8], R22 ;  /* 0x0004f81601007387 */ /* 0x000fe80000100800 */
[----:B------:R1:W-:Y:S01]  /*34bf0*/  STL [R1+0x500], R17 ;  /* 0x0005001101007387 */ /* 0x0003e20000100800 */
[----:B---3--:R-:W-:Y:S01]  /*34c00*/  IMAD.X R18, R18, 0x1, R24, P1 ;  /* 0x0000000112127824 */ /* 0x008fe200008e0618 */
[----:B------:R-:W-:-:S02]  /*34c10*/  IADD3 R14, P1, PT, R14, R21, RZ ;  /* 0x000000150e0e7210 */ /* 0x000fc40007f3e0ff */
[----:B-1----:R-:W3:Y:S04]  /*34c20*/  LDL.LU R17, [R1+0x860] ;  /* 0x0008600001117983 */ /* 0x002ee80000300800 */
[----:B------:R1:W-:Y:S04]  /*34c30*/  STL [R1+0x4cc], R10 ;  /* 0x0004cc0a01007387 */ /* 0x0003e80000100800 */
[----:B-1----:R-:W4:Y:S04]  /*34c40*/  LDL.LU R10, [R1+0x85c] ;  /* 0x00085c00010a7983 */ /* 0x002f280000300800 */
[----:B------:R1:W-:Y:S04]  /*34c50*/  STL [R1+0x4d4], R18 ;  /* 0x0004d41201007387 */ /* 0x0003e80000100800 */
[----:B-1----:R-:W4:Y:S04]  /*34c60*/  LDL.LU R18, [R1+0x858] ;  /* 0x0008580001127983 */ /* 0x002f280000300800 */
[----:B------:R-:W-:Y:S04]  /*34c70*/  STL [R1+0x508], R23 ;  /* 0x0005081701007387 */ /* 0x000fe80000100800 */
[----:B------:R1:W-:Y:S04]  /*34c80*/  STL [R1+0x510], R14 ;  /* 0x0005100e01007387 */ /* 0x0003e80000100800 */
[----:B-1----:R-:W4:Y:S04]  /*34c90*/  LDL.LU R14, [R1+0x854] ;  /* 0x00085400010e7983 */ /* 0x002f280000300800 */
[----:B------:R1:W-:Y:S04]  /*34ca0*/  STL [R1+0x4dc], R25 ;  /* 0x0004dc1901007387 */ /* 0x0003e80000100800 */
[----:B-1----:R-:W4:Y:S01]  /*34cb0*/  LDL.LU R25, [R1+0x850] ;  /* 0x0008500001197983 */ /* 0x002f220000300800 */
[----:B------:R-:W-:Y:S01]  /*34cc0*/  IADD3 R20, P0, PT, R20, R21, RZ ;  /* 0x0000001514147210 */ /* 0x000fe20007f1e0ff */
[----:B------:R-:W-:-:S02]  /*34cd0*/  IMAD.X R9, R9, 0x1, R24, P6 ;  /* 0x0000000109097824 */ /* 0x000fc400030e0618 */
[----:B--2---:R-:W-:Y:S01]  /*34ce0*/  IMAD.X R0, R0, 0x1, R24, P4 ;  /* 0x0000000100007824 */ /* 0x004fe200020e0618 */
[----:B------:R-:W-:-:S04]  /*34cf0*/  IADD3 R27, P4, PT, R27, R21, RZ ;  /* 0x000000151b1b7210 */ /* 0x000fc80007f9e0ff */
[----:B------:R1:W-:Y:S04]  /*34d00*/  STL [R1+0x4e4], R0 ;  /* 0x0004e40001007387 */ /* 0x0003e80000100800 */
[----:B-1----:R-:W2:Y:S04]  /*34d10*/  LDL.LU R0, [R1+0x84c] ;  /* 0x00084c0001007983 */ /* 0x002ea80000300800 */
[----:B------:R-:W-:Y:S04]  /*34d20*/  STL [R1+0x518], R20 ;  /* 0x0005181401007387 */ /* 0x000fe80000100800 */
[----:B------:R1:W-:Y:S01]  /*34d30*/  STL [R1+0x520], R27 ;  /* 0x0005201b01007387 */ /* 0x0003e20000100800 */
[----:B---3--:R-:W-:-:S03]  /*34d40*/  IMAD.X R17, R17, 0x1, R24, P5 ;  /* 0x0000000111117824 */ /* 0x008fc600028e0618 */
[----:B-1----:R-:W3:Y:S04]  /*34d50*/  LDL.LU R27, [R1+0x848] ;  /* 0x00084800011b7983 */ /* 0x002ee80000300800 */
[----:B------:R1:W-:Y:S04]  /*34d60*/  STL [R1+0x4ec], R9 ;  /* 0x0004ec0901007387 */ /* 0x0003e80000100800 */
[----:B-1----:R-:W2:Y:S04]  /*34d70*/  LDL.LU R9, [R1+0x844] ;  /* 0x0008440001097983 */ /* 0x002ea80000300800 */
[----:B------:R-:W3:Y:S01]  /*34d80*/  LDL R3, [R1+0x5ec] ;  /* 0x0005ec0001037983 */ /* 0x000ee20000100800 */
[----:B------:R-:W-:-:S02]  /*34d90*/  IADD3 R13, P5, PT, R13, R21, RZ ;  /* 0x000000150d0d7210 */ /* 0x000fc40007fbe0ff */
[----:B----4-:R-:W-:-:S05]  /*34da0*/  IADD3 R25, P6, PT, R25, R21, RZ ;  /* 0x0000001519197210 */ /* 0x010fca0007fde0ff */
[----:B------:R1:W-:Y:S04]  /*34db0*/  STL [R1+0x528], R25 ;  /* 0x0005281901007387 */ /* 0x0003e80000100800 */
[----:B-1----:R-:W4:Y:S04]  /*34dc0*/  LDL.LU R25, [R1+0x840] ;  /* 0x0008400001197983 */ /* 0x002f280000300800 */
[----:B------:R1:W-:Y:S04]  /*34dd0*/  STL [R1+0x4f4], R17 ;  /* 0x0004f41101007387 */ /* 0x0003e80000100800 */
[----:B-1----:R-:W3:Y:S04]  /*34de0*/  LDL.LU R17, [R1+0x83c] ;  /* 0x00083c0001117983 */ /* 0x002ee80000300800 */
[----:B------:R1:W-:Y:S04]  /*34df0*/  STL [R1+0x530], R13 ;  /* 0x0005300d01007387 */ /* 0x0003e80000100800 */
[----:B-1----:R-:W4:Y:S01]  /*34e00*/  LDL.LU R13, [R1+0x838] ;  /* 0x00083800010d7983 */ /* 0x002f220000300800 */
[----:B------:R-:W-:-:S02]  /*34e10*/  IMAD.X R8, R8, 0x1, R24, P3 ;  /* 0x0000000108087824 */ /* 0x000fc400018e0618 */
[--C-:B------:R-:W-:Y:S01]  /*34e20*/  IMAD.X R10, R10, 0x1, R24.reuse, P2 ;  /* 0x000000010a0a7824 */ /* 0x100fe200010e0618 */
[-C--:B------:R-:W-:Y:S02]  /*34e30*/  IADD3 R11, P2, PT, R11, R21.reuse, RZ ;  /* 0x000000150b0b7210 */ /* 0x080fe40007f5e0ff */
[----:B------:R1:W-:Y:S01]  /*34e40*/  STL [R1+0x4fc], R8 ;  /* 0x0004fc0801007387 */ /* 0x0003e20000100800 */
[--C-:B------:R-:W-:Y:S02]  /*34e50*/  IMAD.X R16, R16, 0x1, R24.reuse, P1 ;  /* 0x0000000110107824 */ /* 0x100fe400008e0618 */
[--C-:B------:R-:W-:Y:S01]  /*34e60*/  IMAD.X R18, R18, 0x1, R24.reuse, P0 ;  /* 0x0000000112127824 */ /* 0x100fe200000e0618 */
[----:B-1----:R1:W5:Y:S01]  /*34e70*/  LDL.LU R8, [R1+0x834] ;  /* 0x0008340001087983 */ /* 0x0023620000300800 */
[----:B------:R-:W-:Y:S01]  /*34e80*/  IADD3 R19, P0, PT, R19, R21, RZ ;  /* 0x0000001513137210 */ /* 0x000fe20007f1e0ff */
[--C-:B------:R-:W-:Y:S02]  /*34e90*/  IMAD.X R12, R12, 0x1, R24.reuse, P4 ;  /* 0x000000010c0c7824 */ /* 0x100fe400020e0618 */
[----:B------:R-:W-:-:S02]  /*34ea0*/  IMAD.X R14, R14, 0x1, R24, P6 ;  /* 0x000000010e0e7824 */ /* 0x000fc400030e0618 */
[--C-:B------:R-:W-:Y:S02]  /*34eb0*/  IMAD.X R15, R15, 0x1, R24.reuse, P5 ;  /* 0x000000010f0f7824 */ /* 0x100fe400028e0618 */
[--C-:B------:R-:W-:Y:S02]  /*34ec0*/  IMAD.X R2, R2, 0x1, R24.reuse, P2 ;  /* 0x0000000102027824 */ /* 0x100fe400010e0618 */
[----:B------:R-:W-:Y:S01]  /*34ed0*/  IMAD.X R26, R26, 0x1, R24, P0 ;  /* 0x000000011a1a7824 */ /* 0x000fe200000e0618 */
[----:B------:R-:W-:Y:S01]  /*34ee0*/  UIADD3 UR6, UPT, UPT, UR6, -0x80, URZ ;  /* 0xffffff8006067890 */ /* 0x000fe2000fffe0ff */
[----:B--2---:R-:W-:-:S05]  /*34ef0*/  IADD3 R9, P3, PT, R9, R21, RZ ;  /* 0x0000001509097210 */ /* 0x004fca0007f7e0ff */
[----:B------:R2:W-:Y:S04]  /*34f00*/  STL [R1+0x538], R9 ;  /* 0x0005380901007387 */ /* 0x0005e80000100800 */
[----:B--2---:R1:W5:Y:S04]  /*34f10*/  LDL.LU R9, [R1+0x830] ;  /* 0x0008300001097983 */ /* 0x0043680000300800 */
[----:B------:R2:W-:Y:S04]  /*34f20*/  STL [R1+0x504], R10 ;  /* 0x0005040a01007387 */ /* 0x0005e80000100800 */
[----:B--2---:R1:W5:Y:S04]  /*34f30*/  LDL.LU R10, [R1+0x82c] ;  /* 0x00082c00010a7983 */ /* 0x0043680000300800 */
[----:B------:R2:W-:Y:S04]  /*34f40*/  STL [R1+0x540], R11 ;  /* 0x0005400b01007387 */ /* 0x0005e80000100800 */
[----:B--2---:R1:W5:Y:S04]  /*34f50*/  LDL.LU R11, [R1+0x828] ;  /* 0x00082800010b7983 */ /* 0x0043680000300800 */
[----:B------:R2:W-:Y:S01]  /*34f60*/  STL [R1+0x50c], R16 ;  /* 0x00050c1001007387 */ /* 0x0005e20000100800 */
[----:B---3--:R-:W-:-:S03]  /*34f70*/  IADD3 R17, P1, PT, R17, R21, RZ ;  /* 0x0000001511117210 */ /* 0x008fc60007f3e0ff */
[----:B--2---:R1:W5:Y:S04]  /*34f80*/  LDL.LU R16, [R1+0x824] ;  /* 0x0008240001107983 */ /* 0x0043680000300800 */
[----:B------:R2:W-:Y:S01]  /*34f90*/  STL [R1+0x548], R17 ;  /* 0x0005481101007387 */ /* 0x0005e20000100800 */
[--C-:B------:R-:W-:Y:S01]  /*34fa0*/  IMAD.X R0, R0, 0x1, R24.reuse, P3 ;  /* 0x0000000100007824 */ /* 0x100fe200018e0618 */
[----:B----4-:R-:W-:Y:S02]  /*34fb0*/  IADD3 R13, P4, PT, R13, R21, RZ ;  /* 0x000000150d0d7210 */ /* 0x010fe40007f9e0ff */
[----:B--2---:R1:W5:Y:S04]  /*34fc0*/  LDL.LU R17, [R1+0x820] ;  /* 0x0008200001117983 */ /* 0x0043680000300800 */
[----:B------:R2:W-:Y:S01]  /*34fd0*/  STL [R1+0x514], R18 ;  /* 0x0005141201007387 */ /* 0x0005e20000100800 */
[----:B------:R-:W-:-:S03]  /*34fe0*/  IMAD.X R25, R25, 0x1, R24, P4 ;  /* 0x0000000119197824 */ /* 0x000fc600020e0618 */
[----:B--2---:R1:W5:Y:S04]  /*34ff0*/  LDL.LU R18, [R1+0x81c] ;  /* 0x00081c0001127983 */ /* 0x0043680000300800 */
[----:B------:R2:W-:Y:S01]  /*35000*/  STL [R1+0x550], R19 ;  /* 0x0005501301007387 */ /* 0x0005e20000100800 */
[----:B------:R-:W-:-:S03]  /*35010*/  IMAD.X R27, R27, 0x1, R24, P1 ;  /* 0x000000011b1b7824 */ /* 0x000fc600008e0618 */
[----:B--2---:R1:W5:Y:S04]  /*35020*/  LDL.LU R19, [R1+0x818] ;  /* 0x0008180001137983 */ /* 0x0043680000300800 */
[----:B------:R2:W-:Y:S04]  /*35030*/  STL [R1+0x51c], R12 ;  /* 0x00051c0c01007387 */ /* 0x0005e80000100800 */
[----:B--2---:R1:W5:Y:S04]  /*35040*/  LDL.LU R12, [R1+0x814] ;  /* 0x00081400010c7983 */ /* 0x0043680000300800 */
[----:B------:R2:W-:Y:S04]  /*35050*/  STL [R1+0x558], R13 ;  /* 0x0005580d01007387 */ /* 0x0005e80000100800 */
[----:B--2---:R1:W5:Y:S04]  /*35060*/  LDL.LU R13, [R1+0x810] ;  /* 0x00081000010d7983 */ /* 0x0043680000300800 */
[----:B------:R2:W-:Y:S04]  /*35070*/  STL [R1+0x524], R14 ;  /* 0x0005240e01007387 */ /* 0x0005e80000100800 */
[----:B--2---:R1:W5:Y:S04]  /*35080*/  LDL.LU R14, [R1+0x80c] ;  /* 0x00080c00010e7983 */ /* 0x0043680000300800 */
[----:B------:R2:W-:Y:S04]  /*35090*/  STL [R1+0x52c], R15 ;  /* 0x00052c0f01007387 */ /* 0x0005e80000100800 */
[----:B--2---:R1:W5:Y:S04]  /*350a0*/  LDL.LU R15, [R1+0x808] ;  /* 0x00080800010f7983 */ /* 0x0043680000300800 */
[----:B------:R2:W-:Y:S01]  /*350b0*/  STL [R1+0x534], R0 ;  /* 0x0005340001007387 */ /* 0x0005e20000100800 */
[----:B------:R-:W-:-:S03]  /*350c0*/  ISETP.NE.U32.AND P6, PT, R3, UR4, PT ;  /* 0x0000000403007c0c */ /* 0x000fc6000bfc5070 */
[----:B--2---:R1:W5:Y:S04]  /*350d0*/  LDL.LU R0, [R1+0x804] ;  /* 0x0008040001007983 */ /* 0x0043680000300800 */
[----:B------:R1:W-:Y:S04]  /*350e0*/  STL [R1+0x53c], R2 ;  /* 0x00053c0201007387 */ /* 0x0003e80000100800 */
[----:B------:R1:W-:Y:S04]  /*350f0*/  STL [R1+0x554], R25 ;  /* 0x0005541901007387 */ /* 0x0003e80000100800 */
[----:B------:R1:W-:Y:S04]  /*35100*/  STL [R1+0x544], R27 ;  /* 0x0005441b01007387 */ /* 0x0003e80000100800 */
[----:B------:R1:W-:Y:S01]  /*35110*/  STL [R1+0x54c], R26 ;  /* 0x00054c1a01007387 */ /* 0x0003e20000100800 */
[----:B------:R-:W-:Y:S05]  /*35120*/  @P6 BRA `(.L_x_1) ;  /* 0xfffffddc00fc6947 */ /* 0x000fea000383ffff */
.L_x_0:
[----:B------:R-:W2:Y:S01]  /*35130*/  LDL.LU R20, [R1+0x728] ;  /* 0x0007280001147983 */ /* 0x000ea20000300800 */
[----:B------:R-:W-:-:S04]  /*35140*/  DEPBAR.LE SB0, 0x0 ;  /* 0x000080000000791a */ /* 0x000fc80000000000 */
[----:B------:R-:W3:Y:S01]  /*35150*/  LDL.LU R24, [R1+0x3d0] ;  /* 0x0003d00001187983 */ /* 0x000ee20000300800 */
[----:B------:R-:W4:Y:S03]  /*35160*/  LDCU UR6, c[0x0][0x39c] ;  /* 0x00007380ff0677ac */ /* 0x000f260008000800 */
[----:B-----5:R-:W-:Y:S01]  /*35170*/  STL.64 [R1+0x858], R14 ;  /* 0x0008580e01007387 */ /* 0x020fe20000100a00 */
[----:B------:R-:W1:Y:S03]  /*35180*/  LDCU UR7, c[0x0][0x39c] ;  /* 0x00007380ff0777ac */ /* 0x000e660008000800 */
[----:B------:R-:W-:Y:S01]  /*35190*/  STL.64 [R1+0x850], R12 ;  /* 0x0008500c01007387 */ /* 0x000fe20000100a00 */
[----:B------:R-:W1:Y:S03]  /*351a0*/  LDCU UR4, c[0x0][0x3b4] ;  /* 0x00007680ff0477ac */ /* 0x000e660008000800 */
[----:B------:R1:W-:Y:S01]  /*351b0*/  STL.64 [R1+0x840], R18 ;  /* 0x0008401201007387 */ /* 0x0003e20000100a00 */
[----:B------:R-:W1:Y:S03]  /*351c0*/  LDCU UR8, c[0x0][0x3b8] ;  /* 0x00007700ff0877ac */ /* 0x000e660008000800 */
[----:B------:R-:W-:Y:S01]  /*351d0*/  STL.64 [R1+0x838], R16 ;  /* 0x0008381001007387 */ /* 0x000fe20000100a00 */
[----:B------:R-:W1:Y:S03]  /*351e0*/  LDCU UR18, c[0x0][0x39c] ;  /* 0x00007380ff1277ac */ /* 0x000e660008000800 */
[----:B------:R-:W2:Y:S01]  /*351f0*/  LDL.LU R7, [R1+0x730] ;  /* 0x0007300001077983 */ /* 0x000ea20000300800 */
[----:B------:R-:W1:Y:S01]  /*35200*/  LDCU UR19, c[0x0][0x39c] ;  /* 0x00007380ff1377ac */ /* 0x000e620008000800 */
[----:B------:R-:W1:Y:S01]  /*35210*/  S2R R4, SR_TID.X ;  /* 0x0000000000047919 */ /* 0x000e620000002100 */
[----:B------:R-:W1:Y:S01]  /*35220*/  LDCU UR20, c[0x0][0x39c] ;  /* 0x00007380ff1477ac */ /* 0x000e620008000800 */
[----:B------:R-:W4:Y:S01]  /*35230*/  S2R R6, SR_TID.X ;  /* 0x0000000000067919 */ /* 0x000f220000002100 */
[----:B------:R-:W1:Y:S01]  /*35240*/  LDCU UR21, c[0x0][0x39c] ;  /* 0x00007380ff1577ac */ /* 0x000e620008000800 */
[----:B------:R-:W-:Y:S01]  /*35250*/  STL.64 [R1+0x820], R10 ;  /* 0x0008200a01007387 */ /* 0x000fe20000100a00 */
[----:B------:R-:W1:Y:S03]  /*35260*/  LDCU UR22, c[0x0][0x39c] ;  /* 0x00007380ff1677ac */ /* 0x000e660008000800 */
[----:B------:R1:W-:Y:S01]  /*35270*/  STL.64 [R1+0x818], R8 ;  /* 0x0008180801007387 */ /* 0x0003e20000100a00 */
[----:B------:R-:W1:Y:S01]  /*35280*/  LDCU UR23, c[0x0][0x39c] ;  /* 0x00007380ff1777ac */ /* 0x000e620008000800 */
[----:B------:R-:W1:Y:S01]  /*35290*/  LDCU UR24, c[0x0][0x39c] ;  /* 0x00007380ff1877ac */ /* 0x000e620008000800 */
[----:B------:R-:W1:Y:S01]  /*352a0*/  LDCU UR25, c[0x0][0x39c] ;  /* 0x00007380ff1977ac */ /* 0x000e620008000800 */
[----:B------:R-:W1:Y:S01]  /*352b0*/  LDCU UR26, c[0x0][0x39c] ;  /* 0x00007380ff1a77ac */ /* 0x000e620008000800 */
[----:B------:R-:W1:Y:S02]  /*352c0*/  LDCU UR27, c[0x0][0x39c] ;  /* 0x00007380ff1b77ac */ /* 0x000e640008000800 */
[C---:B-1----:R-:W-:Y:S01]  /*352d0*/  IMAD.SHL.U32 R2, R4.reuse, 0x200, RZ ;  /* 0x0000020004027824 */ /* 0x042fe200078e00ff */
[----:B------:R-:W1:Y:S01]  /*352e0*/  LDCU UR28, c[0x0][0x39c] ;  /* 0x00007380ff1c77ac */ /* 0x000e620008000800 */
[C---:B------:R-:W-:Y:S01]  /*352f0*/  IMAD.SHL.U32 R0, R4.reuse, 0x8, RZ ;  /* 0x0000000804007824 */ /* 0x040fe200078e00ff */
[----:B----4-:R-:W-:Y:S01]  /*35300*/  SHF.R.U32.HI R19, RZ, 0x8, R6 ;  /* 0x00000008ff137819 */ /* 0x010fe20000011606 */
[----:B------:R-:W-:Y:S01]  /*35310*/  IMAD.SHL.U32 R5, R4, 0x100, RZ ;  /* 0x0000010004057824 */ /* 0x000fe200078e00ff */
[----:B------:R-:W-:Y:S01]  /*35320*/  LOP3.LUT R2, R2, 0x1000, RZ, 0xc0, !PT ;  /* 0x0000100002027812 */ /* 0x000fe200078ec0ff */
[----:B------:R-:W-:Y:S01]  /*35330*/  IMAD.SHL.U32 R3, R4, 0x10, RZ ;  /* 0x0000001004037824 */ /* 0x000fe200078e00ff */
[----:B------:R-:W-:Y:S01]  /*35340*/  LOP3.LUT R0, R0, 0x80, RZ, 0xc0, !PT ;  /* 0x0000008000007812 */ /* 0x000fe200078ec0ff */
[----:B------:R-:W4:Y:S01]  /*35350*/  LDCU UR29, c[0x0][0x39c] ;  /* 0x00007380ff1d77ac */ /* 0x000f220008000800 */
[----:B------:R-:W-:-:S02]  /*35360*/  SGXT.U32 R19, R19, 0x1 ;  /* 0x000000011313781a */ /* 0x000fc40000000000 */
[----:B------:R-:W-:Y:S01]  /*35370*/  IADD3 R0, PT, PT, R0, UR5, R2 ;  /* 0x0000000500007c10 */ /* 0x000fe2000fffe002 */
[----:B------:R-:W1:Y:S01]  /*35380*/  LDCU UR31, c[0x0][0x39c] ;  /* 0x00007380ff1f77ac */ /* 0x000e620008000800 */
[----:B------:R-:W-:Y:S02]  /*35390*/  LOP3.LUT R6, R5, 0x6000, RZ, 0xc0, !PT ;  /* 0x0000600005067812 */ /* 0x000fe400078ec0ff */
[----:B------:R-:W-:Y:S01]  /*353a0*/  LOP3.LUT R5, R3, 0x70, RZ, 0xc0, !PT ;  /* 0x0000007003057812 */ /* 0x000fe200078ec0ff */
[----:B------:R-:W1:Y:S01]  /*353b0*/  LDCU UR30, c[0x0][0x39c] ;  /* 0x00007380ff1e77ac */ /* 0x000e620008000800 */
        /* <DEDUP_REMOVED lines=21> */
[----:B---3--:R-:W-:-:S02]  /*35510*/  LOP3.LUT R29, R24, 0x8, R19, 0xfe, !PT ;  /* 0x00000008181d7812 */ /* 0x008fc400078efe13 */
[C-C-:B------:R-:W-:Y:S02]  /*35520*/  LOP3.LUT R2, R24.reuse, 0xa, R19.reuse, 0xfe, !PT ;  /* 0x0000000a18027812 */ /* 0x140fe400078efe13 */
[C-C-:B------:R-:W-:Y:S01]  /*35530*/  LOP3.LUT R9, R24.reuse, 0xc, R19.reuse, 0xfe, !PT ;  /* 0x0000000c18097812 */ /* 0x140fe200078efe13 */
[----:B------:R-:W-:Y:S01]  /*35540*/  STL [R1+0x814], R29 ;  /* 0x0008141d01007387 */ /* 0x000fe20000100800 */
[C-C-:B------:R-:W-:Y:S02]  /*35550*/  LOP3.LUT R8, R24.reuse, 0xe, R19.reuse, 0xfe, !PT ;  /* 0x0000000e18087812 */ /* 0x140fe400078efe13 */
[----:B------:R-:W-:Y:S01]  /*35560*/  LOP3.LUT R10, R24, 0x88, R19, 0xfe, !PT ;  /* 0x00000088180a7812 */ /* 0x000fe200078efe13 */
[----:B------:R3:W-:Y:S01]  /*35570*/  STL [R1+0x1f0], R2 ;  /* 0x0001f00201007387 */ /* 0x0007e20000100800 */
[----:B--2---:R-:W-:-:S03]  /*35580*/  ISETP.GE.AND P0, PT, R7, R20, PT ;  /* 0x000000140700720c */ /* 0x004fc60003f06270 */
[----:B------:R2:W-:Y:S01]  /*35590*/  STL [R1+0x1f4], R9 ;  /* 0x0001f40901007387 */ /* 0x0005e20000100800 */
[C-C-:B---3--:R-:W-:Y:S02]  /*355a0*/  LOP3.LUT R2, R24.reuse, 0x10, R19.reuse, 0xfe, !PT ;  /* 0x0000001018027812 */ /* 0x148fe400078efe13 */
[C-C-:B------:R-:W-:Y:S01]  /*355b0*/  LOP3.LUT R11, R24.reuse, 0xe8, R19.reuse, 0xfe, !PT ;  /* 0x000000e8180b7812 */ /* 0x140fe200078efe13 */
[----:B------:R3:W-:Y:S01]  /*355c0*/  STL [R1+0x1f8], R8 ;  /* 0x0001f80801007387 */ /* 0x0007e20000100800 */
[C-C-:B------:R-:W-:Y:S02]  /*355d0*/  LOP3.LUT R26, R24.reuse, 0x2, R19.reuse, 0xfe, !PT ;  /* 0x00000002181a7812 */ /* 0x140fe400078efe13 */
[C-C-:B------:R-:W-:Y:S01]  /*355e0*/  LOP3.LUT R27, R24.reuse, 0x4, R19.reuse, 0xfe, !PT ;  /* 0x00000004181b7812 */ /* 0x140fe200078efe13 */
[----:B------:R1:W-:Y:S01]  /*355f0*/  STL [R1+0x1fc], R2 ;  /* 0x0001fc0201007387 */ /* 0x0003e20000100800 */
[C---:B------:R-:W-:Y:S02]  /*35600*/  LOP3.LUT R25, R24.reuse, R19, RZ, 0xfc, !PT ;  /* 0x0000001318197212 */ /* 0x040fe400078efcff */
[----:B--2---:R-:W-:-:S02]  /*35610*/  LOP3.LUT R9, R24, 0x12, R19, 0xfe, !PT ;  /* 0x0000001218097812 */ /* 0x004fc400078efe13 */
[C-C-:B------:R-:W-:Y:S02]  /*35620*/  LOP3.LUT R3, R24.reuse, 0xfe, R19.reuse, 0xfe, !PT ;  /* 0x000000fe18037812 */ /* 0x140fe400078efe13 */
[C-C-:B---3--:R-:W-:Y:S01]  /*35630*/  LOP3.LUT R8, R24.reuse, 0x14, R19.reuse, 0xfe, !PT ;  /* 0x0000001418087812 */ /* 0x148fe200078efe13 */
[----:B------:R2:W-:Y:S01]  /*35640*/  STL [R1+0x200], R9 ;  /* 0x0002000901007387 */ /* 0x0005e20000100800 */
[C-C-:B------:R-:W-:Y:S02]  /*35650*/  LOP3.LUT R28, R24.reuse, 0x6, R19.reuse, 0xfe, !PT ;  /* 0x00000006181c7812 */ /* 0x140fe400078efe13 */
[C-C-:B-1----:R-:W-:Y:S01]  /*35660*/  LOP3.LUT R2, R24.reuse, 0x16, R19.reuse, 0xfe, !PT ;  /* 0x0000001618027812 */ /* 0x142fe200078efe13 */
[----:B------:R1:W-:Y:S04]  /*35670*/  STL [R1+0x204], R8 ;  /* 0x0002040801007387 */ /* 0x0003e80000100800 */
[----:B------:R3:W-:Y:S01]  /*35680*/  STL [R1+0x208], R2 ;  /* 0x0002080201007387 */ /* 0x0007e20000100800 */
[----:B--2---:R-:W-:-:S02]  /*35690*/  LOP3.LUT R9, R24, 0x18, R19, 0xfe, !PT ;  /* 0x0000001818097812 */ /* 0x004fc400078efe13 */
[----:B-1----:R-:W-:-:S03]  /*356a0*/  LOP3.LUT R8, R24, 0x1a, R19, 0xfe, !PT ;  /* 0x0000001a18087812 */ /* 0x002fc600078efe13 */
[----:B------:R1:W-:Y:S01]  /*356b0*/  STL [R1+0x20c], R9 ;  /* 0x00020c0901007387 */ /* 0x0003e20000100800 */
[----:B---3--:R-:W-:-:S03]  /*356c0*/  LOP3.LUT R2, R24, 0x1c, R19, 0xfe, !PT ;  /* 0x0000001c18027812 */ /* 0x008fc600078efe13 */
[----:B------:R2:W-:Y:S04]  /*356d0*/  STL [R1+0x210], R8 ;  /* 0x0002100801007387 */ /* 0x0005e80000100800 */
[----:B------:R3:W-:Y:S01]  /*356e0*/  STL [R1+0x214], R2 ;  /* 0x0002140201007387 */ /* 0x0007e20000100800 */
[C-C-:B-1----:R-:W-:Y:S02]  /*356f0*/  LOP3.LUT R9, R24.reuse, 0x1e, R19.reuse, 0xfe, !PT ;  /* 0x0000001e18097812 */ /* 0x142fe400078efe13 */
[----:B--2---:R-:W-:-:S03]  /*35700*/  LOP3.LUT R8, R24, 0x20, R19, 0xfe, !PT ;  /* 0x0000002018087812 */ /* 0x004fc600078efe13 */
        /* <DEDUP_REMOVED lines=97> */
[----:B------:R-:W-:Y:S02]  /*35d20*/  IADD3 R0, PT, PT, R5, R0, R6 ;  /* 0x0000000005007210 */ /* 0x000fe40007ffe006 */
[C-C-:B---3--:R-:W-:Y:S01]  /*35d30*/  LOP3.LUT R2, R24.reuse, 0x82, R19.reuse, 0xfe, !PT ;  /* 0x0000008218027812 */ /* 0x148fe200078efe13 */
[----:B------:R2:W-:Y:S01]  /*35d40*/  STL [R1+0x31c], R8 ;  /* 0x00031c0801007387 */ /* 0x0005e20000100800 */
[C-C-:B-1----:R-:W-:Y:S02]  /*35d50*/  LOP3.LUT R9, R24.reuse, 0x84, R19.reuse, 0xfe, !PT ;  /* 0x0000008418097812 */ /* 0x142fe400078efe13 */
[----:B--2---:R-:W-:-:S03]  /*35d60*/  LOP3.LUT R8, R24, 0x86, R19, 0xfe, !PT ;  /* 0x0000008618087812 */ /* 0x004fc600078efe13 */
[----:B------:R1:W-:Y:S04]  /*35d70*/  STL [R1+0x320], R9 ;  /* 0x0003200901007387 */ /* 0x0003e80000100800 */
        /* <DEDUP_REMOVED lines=91> */
[----:B------:R-:W-:Y:S01]  /*36330*/  STL [R1+0x3e4], R10 ;  /* 0x0003e40a01007387 */ /* 0x000fe20000100800 */
[----:B-1----:R-:W-:-:S03]  /*36340*/  LOP3.LUT R9, R24, 0xe4, R19, 0xfe, !PT ;  /* 0x000000e418097812 */ /* 0x002fc600078efe13 */
[----:B------:R-:W3:Y:S01]  /*36350*/  LDL.LU R20, [R1+0x190] ;  /* 0x0001900001147983 */ /* 0x000ee20000300800 */
[----:B--2---:R-:W-:-:S03]  /*36360*/  LOP3.LUT R8, R24, 0xe6, R19, 0xfe, !PT ;  /* 0x000000e618087812 */ /* 0x004fc600078efe13 */
[----:B------:R-:W-:Y:S04]  /*36370*/  STL [R1+0x3e8], R9 ;  /* 0x0003e80901007387 */ /* 0x000fe80000100800 */
[----:B------:R1:W-:Y:S04]  /*36380*/  STL [R1+0x3ec], R8 ;  /* 0x0003ec0801007387 */ /* 0x0003e80000100800 */
[----:B------:R-:W3:Y:S04]  /*36390*/  LDL.LU R21, [R1+0x194] ;  /* 0x0001940001157983 */ /* 0x000ee80000300800 */
[----:B------:R-:W3:Y:S04]  /*363a0*/  LDL.LU R22, [R1+0x198] ;  /* 0x0001980001167983 */ /* 0x000ee80000300800 */
[----:B------:R-:W3:Y:S04]  /*363b0*/  LDL.LU R23, [R1+0x19c] ;  /* 0x00019c0001177983 */ /* 0x000ee80000300800 */
[----:B-1----:R-:W2:Y:S04]  /*363c0*/  LDL.LU R8, [R1+0x72c] ;  /* 0x00072c0001087983 */ /* 0x002ea80000300800 */
[----:B------:R-:W2:Y:S04]  /*363d0*/  LDL.LU R12, [R1+0x270] ;  /* 0x00027000010c7983 */ /* 0x000ea80000300800 */
[----:B------:R-:W2:Y:S04]  /*363e0*/  LDL.LU R13, [R1+0x274] ;  /* 0x00027400010d7983 */ /* 0x000ea80000300800 */
[----:B------:R-:W2:Y:S04]  /*363f0*/  LDL.LU R14, [R1+0x278] ;  /* 0x00027800010e7983 */ /* 0x000ea80000300800 */
[----:B------:R-:W2:Y:S01]  /*36400*/  LDL.LU R15, [R1+0x27c] ;  /* 0x00027c00010f7983 */ /* 0x000ea20000300800 */
[----:B------:R-:W-:-:S02]  /*36410*/  LOP3.LUT R10, R24, 0xea, R19, 0xfe, !PT ;  /* 0x000000ea180a7812 */ /* 0x000fc400078efe13 */
[C-C-:B------:R-:W-:Y:S01]  /*36420*/  LOP3.LUT R9, R24.reuse, 0xec, R19.reuse, 0xfe, !PT ;  /* 0x000000ec18097812 */ /* 0x140fe200078efe13 */
[----:B------:R1:W-:Y:S04]  /*36430*/  STL [R1+0x3f0], R11 ;  /* 0x0003f00b01007387 */ /* 0x0003e80000100800 */
[----:B------:R4:W-:Y:S04]  /*36440*/  STL [R1+0x3f4], R10 ;  /* 0x0003f40a01007387 */ /* 0x0009e80000100800 */
[----:B------:R4:W-:Y:S01]  /*36450*/  STL [R1+0x3f8], R9 ;  /* 0x0003f80901007387 */ /* 0x0009e20000100800 */
[----:B-1----:R-:W-:-:S02]  /*36460*/  LOP3.LUT R11, R24, 0xee, R19, 0xfe, !PT ;  /* 0x000000ee180b7812 */ /* 0x002fc400078efe13 */
[----:B----4-:R-:W-:-:S03]  /*36470*/  LOP3.LUT R10, R24, 0xf0, R19, 0xfe, !PT ;  /* 0x000000f0180a7812 */ /* 0x010fc600078efe13 */
[----:B------:R1:W-:Y:S01]  /*36480*/  STL [R1+0x3fc], R11 ;  /* 0x0003fc0b01007387 */ /* 0x0003e20000100800 */
[----:B------:R-:W-:-:S03]  /*36490*/  LOP3.LUT R9, R24, 0xf2, R19, 0xfe, !PT ;  /* 0x000000f218097812 */ /* 0x000fc600078efe13 */
[----:B------:R4:W-:Y:S01]  /*364a0*/  STL [R1+0x400], R10 ;  /* 0x0004000a01007387 */ /* 0x0009e20000100800 */
[----:B------:R-:W-:-:S03]  /*364b0*/  LOP3.LUT R5, R4, 0x180, RZ, 0xc0, !PT ;  /* 0x0000018004057812 */ /* 0x000fc600078ec0ff */
[----:B------:R4:W-:Y:S01]  /*364c0*/  STL [R1+0x404], R9 ;  /* 0x0004040901007387 */ /* 0x0009e20000100800 */
[C-C-:B-1----:R-:W-:Y:S02]  /*364d0*/  LOP3.LUT R11, R24.reuse, 0xf4, R19.reuse, 0xfe, !PT ;  /* 0x000000f4180b7812 */ /* 0x142fe400078efe13 */
[----:B----4-:R-:W-:-:S03]  /*364e0*/  LOP3.LUT R10, R24, 0xf6, R19, 0xfe, !PT ;  /* 0x000000f6180a7812 */ /* 0x010fc600078efe13 */
[----:B------:R-:W-:Y:S01]  /*364f0*/  STL [R1+0x408], R11 ;  /* 0x0004080b01007387 */ /* 0x000fe20000100800 */
[----:B------:R-:W-:-:S03]  /*36500*/  LOP3.LUT R9, R24, 0xf8, R19, 0xfe, !PT ;  /* 0x000000f818097812 */ /* 0x000fc600078efe13 */
[----:B------:R1:W-:Y:S01]  /*36510*/  STL [R1+0x40c], R10 ;  /* 0x00040c0a01007387 */ /* 0x0003e20000100800 */
[----:B------:R-:W-:Y:S01]  /*36520*/  IMAD R0, R5, 0x2, R0 ;  /* 0x0000000205007824 */ /* 0x000fe200078e0200 */
[----:B------:R-:W-:Y:S01]  /*36530*/  BAR.SYNC.DEFER_BLOCKING 0x0 ;  /* 0x0000000000007b1d */ /* 0x000fe20000010000 */
[----:B-1----:R-:W-:-:S05]  /*36540*/  LOP3.LUT R10, R24, 0xfa, R19, 0xfe, !PT ;  /* 0x000000fa180a7812 */ /* 0x002fca00078efe13 */
[----:B------:R1:W-:Y:S04]  /*36550*/  STL [R1+0x410], R9 ;  /* 0x0004100901007387 */ /* 0x0003e80000100800 */
[----:B------:R-:W-:Y:S01]  /*36560*/  STL [R1+0x414], R10 ;  /* 0x0004140a01007387 */ /* 0x000fe20000100800 */
[----:B-1----:R-:W-:-:S03]  /*36570*/  LOP3.LUT R9, R24, 0xfc, R19, 0xfe, !PT ;  /* 0x000000fc18097812 */ /* 0x002fc600078efe13 */
[----:B------:R-:W-:Y:S04]  /*36580*/  STL.64 [R1+0x830], R26 ;  /* 0x0008301a01007387 */ /* 0x000fe80000100a00 */
[----:B------:R-:W-:Y:S04]  /*36590*/  STL [R1+0x3cc], R9 ;  /* 0x0003cc0901007387 */ /* 0x000fe80000100800 */
[----:B------:R-:W-:Y:S04]  /*365a0*/  STL [R1+0x828], R25 ;  /* 0x0008281901007387 */ /* 0x000fe80000100800 */
[----:B--2---:R1:W-:Y:S04]  /*365b0*/  STSM.16.M88.4 [R0], R12 ;  /* 0x0000000c00007844 */ /* 0x0043e80000000200 */
[----:B-1----:R-:W2:Y:S04]  /*365c0*/  LDL.LU R12, [R1+0x100] ;  /* 0x00010000010c7983 */ /* 0x002ea80000300800 */
[----:B------:R-:W2:Y:S04]  /*365d0*/  LDL.LU R13, [R1+0x104] ;  /* 0x00010400010d7983 */ /* 0x000ea80000300800 */
[----:B------:R-:W4:Y:S04]  /*365e0*/  LDL.LU R14, [R1+0x108] ;  /* 0x00010800010e7983 */ /* 0x000f280000300800 */
[----:B------:R-:W4:Y:S01]  /*365f0*/  LDL.LU R15, [R1+0x10c] ;  /* 0x00010c00010f7983 */ /* 0x000f220000300800 */
[----:B------:R-:W-:-:S03]  /*36600*/  ISETP.LT.AND P5, PT, R25, R8, !P0 ;  /* 0x000000081900720c */ /* 0x000fc600047a1270 */
[----:B----4-:R-:W-:Y:S04]  /*36610*/  STL.64 [R1+0x898], R14 ;  /* 0x0008980e01007387 */ /* 0x010fe80000100a00 */
[----:B--2---:R1:W-:Y:S04]  /*36620*/  STL.64 [R1+0x890], R12 ;  /* 0x0008900c01007387 */ /* 0x0043e80000100a00 */
[----:B------:R-:W2:Y:S04]  /*36630*/  LDL.LU R24, [R1+0x90] ;  /* 0x0000900001187983 */ /* 0x000ea80000300800 */
[----:B------:R-:W2:Y:S04]  /*36640*/  LDL.LU R25, [R1+0x94] ;  /* 0x0000940001197983 */ /* 0x000ea80000300800 */
[----:B------:R-:W4:Y:S04]  /*36650*/  LDL.LU R26, [R1+0x98] ;  /* 0x00009800011a7983 */ /* 0x000f280000300800 */
[----:B------:R-:W4:Y:S04]  /*36660*/  LDL.LU R27, [R1+0x9c] ;  /* 0x00009c00011b7983 */ /* 0x000f280000300800 */
[----:B----4-:R-:W-:Y:S04]  /*36670*/  STL.64 [R1+0x8a8], R26 ;  /* 0x0008a81a01007387 */ /* 0x010fe80000100a00 */
[----:B--2---:R-:W-:Y:S04]  /*36680*/  STL.64 [R1+0x8a0], R24 ;  /* 0x0008a01801007387 */ /* 0x004fe80000100a00 */
        /* <DEDUP_REMOVED lines=10> */
[----:B------:R-:W-:-:S03]  /*36730*/  LOP3.LUT R4, R4, 0x1ff, RZ, 0xc0, !PT ;  /* 0x000001ff04047812 */ /* 0x000fc600078ec0ff */
[----:B---3--:R-:W-:Y:S04]  /*36740*/  STSM.16.M88.4 [R0+0x400], R20 ;  /* 0x0004001400007844 */ /* 0x008fe80000000200 */
[----:B----4-:R-:W-:Y:S04]  /*36750*/  STL.64 [R1+0x8c8], R14 ;  /* 0x0008c80e01007387 */ /* 0x010fe80000100a00 */
        /* <DEDUP_REMOVED lines=9> */
[----:B------:R-:W4:Y:S04]  /*367f0*/  LDL.LU R16, [R1+0x170] ;  /* 0x0001700001107983 */ /* 0x000f280000300800 */
[----:B------:R-:W4:Y:S04]  /*36800*/  LDL.LU R17, [R1+0x174] ;  /* 0x0001740001117983 */ /* 0x000f280000300800 */
[----:B------:R-:W4:Y:S04]  /*36810*/  LDL.LU R18, [R1+0x178] ;  /* 0x0001780001127983 */ /* 0x000f280000300800 */
[----:B------:R-:W4:Y:S04]  /*36820*/  LDL.LU R19, [R1+0x17c] ;  /* 0x00017c0001137983 */ /* 0x000f280000300800 */
[----:B------:R-:W3:Y:S04]  /*36830*/  LDL.LU R8, [R1+0x1e0] ;  /* 0x0001e00001087983 */ /* 0x000ee80000300800 */
[----:B------:R-:W3:Y:S04]  /*36840*/  LDL.LU R9, [R1+0x1e4] ;  /* 0x0001e40001097983 */ /* 0x000ee80000300800 */
[----:B------:R-:W3:Y:S04]  /*36850*/  LDL.LU R10, [R1+0x1e8] ;  /* 0x0001e800010a7983 */ /* 0x000ee80000300800 */
[----:B------:R-:W3:Y:S01]  /*36860*/  LDL.LU R11, [R1+0x1ec] ;  /* 0x0001ec00010b7983 */ /* 0x000ee20000300800 */
[----:B------:R-:W-:-:S03]  /*36870*/  ISETP.LT.AND P2, PT, R2, UR6, !P0 ;  /* 0x0000000602007c0c */ /* 0x000fc6000c741270 */
[----:B------:R-:W3:Y:S01]  /*36880*/  LDL.LU R20, [R1+0x80] ;  /* 0x0000800001147983 */ /* 0x000ee20000300800 */
[----:B------:R-:W-:Y:S01]  /*36890*/  LEA R2, R4, UR5, 0x4 ;  /* 0x0000000504027c11 */ /* 0x000fe2000f8e20ff */
[----:B------:R-:W1:Y:S02]  /*368a0*/  LDCU UR5, c[0x0][0x3b8] ;  /* 0x00007700ff0577ac */ /* 0x000e640008000800 */
[----:B------:R-:W3:Y:S04]  /*368b0*/  LDL.LU R21, [R1+0x84] ;  /* 0x0000840001157983 */ /* 0x000ee80000300800 */
[----:B------:R-:W3:Y:S04]  /*368c0*/  LDL.LU R22, [R1+0x88] ;  /* 0x0000880001167983 */ /* 0x000ee80000300800 */
[----:B------:R-:W3:Y:S04]  /*368d0*/  LDL.LU R23, [R1+0x8c] ;  /* 0x00008c0001177983 */ /* 0x000ee80000300800 */
[----:B------:R1:W-:Y:S04]  /*368e0*/  STL [R1+0x848], R7 ;  /* 0x0008480701007387 */ /* 0x0003e80000100800 */
[----:B------:R-:W3:Y:S04]  /*368f0*/  LDL.LU R4, [R1+0x110] ;  /* 0x0001100001047983 */ /* 0x000ee80000300800 */
[----:B------:R-:W3:Y:S04]  /*36900*/  LDL.LU R5, [R1+0x114] ;  /* 0x0001140001057983 */ /* 0x000ee80000300800 */
[----:B------:R-:W3:Y:S04]  /*36910*/  LDL.LU R6, [R1+0x118] ;  /* 0x0001180001067983 */ /* 0x000ee80000300800 */
[----:B-1----:R-:W3:Y:S04]  /*36920*/  LDL.LU R7, [R1+0x11c] ;  /* 0x00011c0001077983 */ /* 0x002ee80000300800 */
[----:B--2---:R1:W-:Y:S04]  /*36930*/  STSM.16.M88.4 [R0+0x800], R12 ;  /* 0x0008000c00007844 */ /* 0x0043e80000000200 */
[----:B-1----:R-:W2:Y:S04]  /*36940*/  LDL.LU.64 R14, [R1+0x8c8] ;  /* 0x0008c800010e7983 */ /* 0x002ea80000300a00 */
[----:B------:R-:W2:Y:S04]  /*36950*/  LDL.LU.64 R12, [R1+0x8c0] ;  /* 0x0008c000010c7983 */ /* 0x000ea80000300a00 */
[----:B------:R-:W-:Y:S04]  /*36960*/  STL [R1+0x270], R2 ;  /* 0x0002700201007387 */ /* 0x000fe80000100800 */
[----:B--2---:R-:W-:Y:S01]  /*36970*/  STSM.16.M88.4 [R0+0xc00], R12 ;  /* 0x000c000c00007844 */ /* 0x004fe20000000200 */
[----:B------:R-:W-:Y:S06]  /*36980*/  BAR.SYNC.DEFER_BLOCKING 0x0 ;  /* 0x0000000000007b1d */ /* 0x000fec0000010000 */
[----:B------:R-:W1:Y:S04]  /*36990*/  LDS.128 R12, [R2] ;  /* 0x00000000020c7984 */ /* 0x000e680000000c00 */
[----:B-1----:R-:W-:Y:S01]  /*369a0*/  STL [R1+0x4], R13 ;  /* 0x0000040d01007387 */ /* 0x002fe20000100800 */
[----:B------:R-:W-:-:S03]  /*369b0*/  IMAD.MOV.U32 R29, RZ, RZ, R12 ;  /* 0x000000ffff1d7224 */ /* 0x000fc600078e000c */
[----:B------:R-:W-:Y:S04]  /*369c0*/  STL.64 [R1+0x8], R14 ;  /* 0x0000080e01007387 */ /* 0x000fe80000100a00 */
[----:B------:R-:W1:Y:S04]  /*369d0*/  LDS.128 R12, [R2+0x2000] ;  /* 0x00200000020c7984 */ /* 0x000e680000000c00 */
[----:B-1----:R-:W-:Y:S04]  /*369e0*/  STL.64 [R1+0x20], R12 ;  /* 0x0000200c01007387 */ /* 0x002fe80000100a00 */
[----:B------:R-:W-:Y:S04]  /*369f0*/  STL.64 [R1+0x28], R14 ;  /* 0x0000280e01007387 */ /* 0x000fe80000100a00 */
[----:B------:R-:W1:Y:S04]  /*36a00*/  LDS.128 R12, [R2+0x4000] ;  /* 0x00400000020c7984 */ /* 0x000e680000000c00 */
[----:B-1----:R-:W-:Y:S04]  /*36a10*/  STL.64 [R1+0x10], R12 ;  /* 0x0000100c01007387 */ /* 0x002fe80000100a00 */
[----:B------:R-:W-:Y:S04]  /*36a20*/  STL.64 [R1+0x18], R14 ;  /* 0x0000180e01007387 */ /* 0x000fe80000100a00 */
[----:B------:R-:W1:Y:S01]  /*36a30*/  LDS.128 R12, [R2+0x6000] ;  /* 0x00600000020c7984 */ /* 0x000e620000000c00 */
[----:B------:R-:W-:Y:S06]  /*36a40*/  BAR.SYNC.DEFER_BLOCKING 0x0 ;  /* 0x0000000000007b1d */ /* 0x000fec0000010000 */
[----:B---3--:R-:W-:Y:S04]  /*36a50*/  STSM.16.M88.4 [R0], R24 ;  /* 0x0000001800007844 */ /* 0x008fe80000000200 */
[----:B-1----:R-:W-:Y:S04]  /*36a60*/  STL.64 [R1+0x30], R12 ;  /* 0x0000300c01007387 */ /* 0x002fe80000100a00 */
[----:B------:R1:W-:Y:S04]  /*36a70*/  STL.64 [R1+0x38], R14 ;  /* 0x0000380e01007387 */ /* 0x0003e80000100a00 */
[----:B-1----:R-:W2:Y:S04]  /*36a80*/  LDL.LU.64 R14, [R1+0x8b8] ;  /* 0x0008b800010e7983 */ /* 0x002ea80000300a00 */
[----:B------:R-:W2:Y:S04]  /*36a90*/  LDL.LU.64 R12, [R1+0x8b0] ;  /* 0x0008b000010c7983 */ /* 0x000ea80000300a00 */
[----:B------:R-:W3:Y:S04]  /*36aa0*/  LDL.LU.64 R26, [R1+0x8a8] ;  /* 0x0008a800011a7983 */ /* 0x000ee80000300a00 */
[----:B------:R-:W3:Y:S04]  /*36ab0*/  LDL.LU.64 R24, [R1+0x8a0] ;  /* 0x0008a00001187983 */ /* 0x000ee80000300a00 */
[----:B--2---:R1:W-:Y:S04]  /*36ac0*/  STSM.16.M88.4 [R0+0x400], R12 ;  /* 0x0004000c00007844 */ /* 0x0043e80000000200 */
[----:B------:R-:W-:Y:S04]  /*36ad0*/  STSM.16.M88.4 [R0+0x800], R4 ;  /* 0x0008000400007844 */ /* 0x000fe80000000200 */
[----:B---3--:R-:W-:Y:S01]  /*36ae0*/  STSM.16.M88.4 [R0+0xc00], R24 ;  /* 0x000c001800007844 */ /* 0x008fe20000000200 */
[----:B------:R-:W-:Y:S06]  /*36af0*/  BAR.SYNC.DEFER_BLOCKING 0x0 ;  /* 0x0000000000007b1d */ /* 0x000fec0000010000 */
[----:B-1----:R-:W2:Y:S04]  /*36b00*/  LDL.LU.64 R14, [R1+0x898] ;  /* 0x00089800010e7983 */ /* 0x002ea80000300a00 */
[----:B------:R-:W2:Y:S04]  /*36b10*/  LDL.LU.64 R12, [R1+0x890] ;  /* 0x00089000010c7983 */ /* 0x000ea80000300a00 */
[----:B------:R-:W1:Y:S04]  /*36b20*/  LDS.128 R24, [R2] ;  /* 0x0000000002187984 */ /* 0x000e680000000c00 */
[----:B------:R-:W3:Y:S04]  /*36b30*/  LDS.128 R4, [R2+0x2000] ;  /* 0x0020000002047984 */ /* 0x000ee80000000c00 */
[----:B-1----:R-:W-:Y:S04]  /*36b40*/  STL.64 [R1+0x50], R24 ;  /* 0x0000501801007387 */ /* 0x002fe80000100a00 */
[----:B------:R-:W-:Y:S04]  /*36b50*/  STL.64 [R1+0x58], R26 ;  /* 0x0000581a01007387 */ /* 0x000fe80000100a00 */
[----:B------:R-:W1:Y:S04]  /*36b60*/  LDS.128 R24, [R2+0x4000] ;  /* 0x0040000002187984 */ /* 0x000e680000000c00 */
[----:B---3--:R-:W-:Y:S04]  /*36b70*/  STL.64 [R1+0x40], R4 ;  /* 0x0000400401007387 */ /* 0x008fe80000100a00 */
[----:B------:R-:W-:Y:S04]  /*36b80*/  STL.64 [R1+0x48], R6 ;  /* 0x0000480601007387 */ /* 0x000fe80000100a00 */
[----:B------:R-:W3:Y:S01]  /*36b90*/  LDS.128 R4, [R2+0x6000] ;  /* 0x0060000002047984 */ /* 0x000ee20000000c00 */
[----:B------:R-:W-:Y:S06]  /*36ba0*/  BAR.SYNC.DEFER_BLOCKING 0x0 ;  /* 0x0000000000007b1d */ /* 0x000fec0000010000 */
[----:B-1----:R-:W-:Y:S04]  /*36bb0*/  STL.64 [R1+0x90], R24 ;  /* 0x0000901801007387 */ /* 0x002fe80000100a00 */
[----:B------:R-:W-:Y:S04]  /*36bc0*/  STL.64 [R1+0x98], R26 ;  /* 0x0000981a01007387 */ /* 0x000fe80000100a00 */
[----:B------:R1:W-:Y:S04]  /*36bd0*/  STSM.16.M88.4 [R0], R8 ;  /* 0x0000000800007844 */ /* 0x0003e80000000200 */
[----:B---3--:R3:W-:Y:S04]  /*36be0*/  STL.64 [R1+0xa0], R4 ;  /* 0x0000a00401007387 */ /* 0x0087e80000100a00 */
[----:B------:R2:W-:Y:S04]  /*36bf0*/  STL.64 [R1+0xa8], R6 ;  /* 0x0000a80601007387 */ /* 0x0005e80000100a00 */
[----:B-1----:R-:W3:Y:S04]  /*36c00*/  LDL.LU R8, [R1+0x70] ;  /* 0x0000700001087983 */ /* 0x002ee80000300800 */
[----:B------:R-:W3:Y:S04]  /*36c10*/  LDL.LU R9, [R1+0x74] ;  /* 0x0000740001097983 */ /* 0x000ee80000300800 */
[----:B------:R-:W3:Y:S04]  /*36c20*/  LDL.LU R10, [R1+0x78] ;  /* 0x00007800010a7983 */ /* 0x000ee80000300800 */
[----:B------:R-:W3:Y:S04]  /*36c30*/  LDL.LU R11, [R1+0x7c] ;  /* 0x00007c00010b7983 */ /* 0x000ee80000300800 */
[----:B----4-:R-:W-:Y:S04]  /*36c40*/  STSM.16.M88.4 [R0+0x400], R16 ;  /* 0x0004001000007844 */ /* 0x010fe80000000200 */
[----:B--2---:R-:W-:Y:S04]  /*36c50*/  STSM.16.M88.4 [R0+0x800], R12 ;  /* 0x0008000c00007844 */ /* 0x004fe80000000200 */
[----:B------:R-:W-:Y:S01]  /*36c60*/  STSM.16.M88.4 [R0+0xc00], R20 ;  /* 0x000c001400007844 */ /* 0x000fe20000000200 */
[----:B------:R-:W-:Y:S06]  /*36c70*/  BAR.SYNC.DEFER_BLOCKING 0x0 ;  /* 0x0000000000007b1d */ /* 0x000fec0000010000 */
[----:B------:R-:W1:Y:S04]  /*36c80*/  LDS.128 R12, [R2] ;  /* 0x00000000020c7984 */ /* 0x000e680000000c00 */
[----:B------:R-:W2:Y:S04]  /*36c90*/  LDS.128 R16, [R2+0x2000] ;  /* 0x0020000002107984 */ /* 0x000ea80000000c00 */
[----:B---3--:R-:W-:Y:S04]  /*36ca0*/  STL.64 [R1+0x888], R10 ;  /* 0x0008880a01007387 */ /* 0x008fe80000100a00 */
[----:B------:R-:W-:Y:S04]  /*36cb0*/  STL.64 [R1+0x880], R8 ;  /* 0x0008800801007387 */ /* 0x000fe80000100a00 */
[----:B------:R-:W3:Y:S04]  /*36cc0*/  LDS.128 R8, [R2+0x4000] ;  /* 0x0040000002087984 */ /* 0x000ee80000000c00 */
        /* <DEDUP_REMOVED lines=8> */
[----:B-1----:R1:W-:Y:S04]  /*36d50*/  STL.64 [R1+0x80], R12 ;  /* 0x0000800c01007387 */ /* 0x0023e80000100a00 */
[----:B------:R2:W-:Y:S04]  /*36d60*/  STL.64 [R1+0x88], R14 ;  /* 0x0000880e01007387 */ /* 0x0005e80000100a00 */
[----:B-1----:R-:W4:Y:S04]  /*36d70*/  LDL.LU R12, [R1+0xe0] ;  /* 0x0000e000010c7983 */ /* 0x002f280000300800 */
[----:B--2---:R1:W-:Y:S04]  /*36d80*/  STL.64 [R1+0x100], R16 ;  /* 0x0001001001007387 */ /* 0x0043e80000100a00 */
[----:B------:R2:W-:Y:S04]  /*36d90*/  STL.64 [R1+0x108], R18 ;  /* 0x0001081201007387 */ /* 0x0005e80000100a00 */
[----:B---3--:R-:W-:Y:S04]  /*36da0*/  STL.64 [R1+0x120], R8 ;  /* 0x0001200801007387 */ /* 0x008fe80000100a00 */
[----:B------:R-:W-:Y:S04]  /*36db0*/  STL.64 [R1+0x128], R10 ;  /* 0x0001280a01007387 */ /* 0x000fe80000100a00 */
[----:B------:R-:W4:Y:S04]  /*36dc0*/  LDL.LU R13, [R1+0xe4] ;  /* 0x0000e400010d7983 */ /* 0x000f280000300800 */
[----:B------:R-:W3:Y:S04]  /*36dd0*/  LDL.LU R14, [R1+0xe8] ;  /* 0x0000e800010e7983 */ /* 0x000ee80000300800 */
[----:B------:R-:W3:Y:S04]  /*36de0*/  LDL.LU R15, [R1+0xec] ;  /* 0x0000ec00010f7983 */ /* 0x000ee80000300800 */
[----:B------:R-:W1:Y:S01]  /*36df0*/  LDS.128 R8, [R2+0x6000] ;  /* 0x0060000002087984 */ /* 0x000e620000000c00 */
[----:B------:R-:W-:Y:S06]  /*36e00*/  BAR.SYNC.DEFER_BLOCKING 0x0 ;  /* 0x0000000000007b1d */ /* 0x000fec0000010000 */
[----:B---3--:R-:W-:Y:S04]  /*36e10*/  STL.64 [R1+0x868], R14 ;  /* 0x0008680e01007387 */ /* 0x008fe80000100a00 */
[----:B----4-:R-:W-:Y:S04]  /*36e20*/  STL.64 [R1+0x860], R12 ;  /* 0x0008600c01007387 */ /* 0x010fe80000100a00 */
[----:B-1----:R-:W3:Y:S04]  /*36e30*/  LDL.LU R16, [R1+0x150] ;  /* 0x0001500001107983 */ /* 0x002ee80000300800 */
[----:B------:R-:W3:Y:S04]  /*36e40*/  LDL.LU R17, [R1+0x154] ;  /* 0x0001540001117983 */ /* 0x000ee80000300800 */
[----:B--2---:R-:W2:Y:S04]  /*36e50*/  LDL.LU R18, [R1+0x158] ;  /* 0x0001580001127983 */ /* 0x004ea80000300800 */
[----:B------:R-:W2:Y:S04]  /*36e60*/  LDL.LU R19, [R1+0x15c] ;  /* 0x00015c0001137983 */ /* 0x000ea80000300800 */
[----:B--2---:R-:W-:Y:S04]  /*36e70*/  STL.64 [R1+0x878], R18 ;  /* 0x0008781201007387 */ /* 0x004fe80000100a00 */
[----:B---3--:R1:W-:Y:S04]  /*36e80*/  STL.64 [R1+0x870], R16 ;  /* 0x0008701001007387 */ /* 0x0083e80000100a00 */
        /* <DEDUP_REMOVED lines=12> */
[----:B------:R-:W-:Y:S04]  /*36f50*/  STL.64 [R1+0x110], R8 ;  /* 0x0001100801007387 */ /* 0x000fe80000100a00 */
[----:B------:R1:W-:Y:S04]  /*36f60*/  STL.64 [R1+0x118], R10 ;  /* 0x0001180a01007387 */ /* 0x0003e80000100a00 */
[----:B-1----:R-:W3:Y:S04]  /*36f70*/  LDL.LU.64 R10, [R1+0x888] ;  /* 0x00088800010a7983 */ /* 0x002ee80000300a00 */
[----:B------:R-:W3:Y:S04]  /*36f80*/  LDL.LU.64 R8, [R1+0x880] ;  /* 0x0008800001087983 */ /* 0x000ee80000300a00 */
[----:B--2---:R-:W-:Y:S04]  /*36f90*/  STSM.16.M88.4 [R0], R16 ;  /* 0x0000001000007844 */ /* 0x004fe80000000200 */
[----:B------:R-:W-:Y:S04]  /*36fa0*/  STSM.16.M88.4 [R0+0x400], R4 ;  /* 0x0004000400007844 */ /* 0x000fe80000000200 */
[----:B------:R1:W-:Y:S04]  /*36fb0*/  STSM.16.M88.4 [R0+0x800], R24 ;  /* 0x0008001800007844 */ /* 0x0003e80000000200 */
[----:B-1----:R-:W2:Y:S04]  /*36fc0*/  LDL.LU R24, [R1+0x140] ;  /* 0x0001400001187983 */ /* 0x002ea80000300800 */
[----:B------:R-:W2:Y:S04]  /*36fd0*/  LDL.LU R25, [R1+0x144] ;  /* 0x0001440001197983 */ /* 0x000ea80000300800 */
[----:B------:R-:W2:Y:S04]  /*36fe0*/  LDL.LU R26, [R1+0x148] ;  /* 0x00014800011a7983 */ /* 0x000ea80000300800 */
[----:B------:R-:W2:Y:S04]  /*36ff0*/  LDL.LU R27, [R1+0x14c] ;  /* 0x00014c00011b7983 */ /* 0x000ea80000300800 */
[----:B------:R-:W2:Y:S04]  /*37000*/  LDL.LU R4, [R1+0x1b0] ;  /* 0x0001b00001047983 */ /* 0x000ea80000300800 */
[----:B------:R-:W2:Y:S04]  /*37010*/  LDL.LU R5, [R1+0x1b4] ;  /* 0x0001b40001057983 */ /* 0x000ea80000300800 */
[----:B------:R-:W2:Y:S04]  /*37020*/  LDL.LU R6, [R1+0x1b8] ;  /* 0x0001b80001067983 */ /* 0x000ea80000300800 */
[----:B------:R-:W2:Y:S04]  /*37030*/  LDL.LU R7, [R1+0x1bc] ;  /* 0x0001bc0001077983 */ /* 0x000ea80000300800 */
[----:B---3--:R1:W-:Y:S01]  /*37040*/  STSM.16.M88.4 [R0+0xc00], R8 ;  /* 0x000c000800007844 */ /* 0x0083e20000000200 */
[----:B------:R-:W-:Y:S06]  /*37050*/  BAR.SYNC.DEFER_BLOCKING 0x0 ;  /* 0x0000000000007b1d */ /* 0x000fec0000010000 */
[----:B-1----:R-:W3:Y:S04]  /*37060*/  LDL.LU R8, [R1+0xd0] ;  /* 0x0000d00001087983 */ /* 0x002ee80000300800 */
[----:B------:R-:W3:Y:S04]  /*37070*/  LDL.LU R9, [R1+0xd4] ;  /* 0x0000d40001097983 */ /* 0x000ee80000300800 */
[----:B------:R-:W3:Y:S04]  /*37080*/  LDL.LU R10, [R1+0xd8] ;  /* 0x0000d800010a7983 */ /* 0x000ee80000300800 */
[----:B------:R-:W1:Y:S04]  /*37090*/  LDS.128 R16, [R2] ;  /* 0x0000000002107984 */ /* 0x000e680000000c00 */
[----:B------:R-:W3:Y:S04]  /*370a0*/  LDL.LU R11, [R1+0xdc] ;  /* 0x0000dc00010b7983 */ /* 0x000ee80000300800 */
[----:B-1----:R-:W-:Y:S04]  /*370b0*/  STL.64 [R1+0x70], R16 ;  /* 0x0000701001007387 */ /* 0x002fe80000100a00 */
        /* <DEDUP_REMOVED lines=9> */
[----:B------:R-:W-:Y:S04]  /*37150*/  STSM.16.M88.4 [R0], R12 ;  /* 0x0000000c00007844 */ /* 0x000fe80000000200 */
[----:B-1----:R-:W-:Y:S04]  /*37160*/  STL.64 [R1+0x170], R16 ;  /* 0x0001701001007387 */ /* 0x002fe80000100a00 */
[----:B------:R1:W-:Y:S04]  /*37170*/  STL.64 [R1+0x178], R18 ;  /* 0x0001781201007387 */ /* 0x0003e80000100a00 */
[----:B-1----:R-:W2:Y:S04]  /*37180*/  LDL.LU.64 R18, [R1+0x878] ;  /* 0x0008780001127983 */ /* 0x002ea80000300a00 */
[----:B------:R-:W2:Y:S04]  /*37190*/  LDL.LU.64 R16, [R1+0x870] ;  /* 0x0008700001107983 */ /* 0x000ea80000300a00 */
[----:B------:R-:W3:Y:S04]  /*371a0*/  LDL.LU.64 R14, [R1+0x868] ;  /* 0x00086800010e7983 */ /* 0x000ee80000300a00 */
[----:B------:R-:W3:Y:S04]  /*371b0*/  LDL.LU.64 R12, [R1+0x860] ;  /* 0x00086000010c7983 */ /* 0x000ee80000300a00 */
[----:B--2---:R-:W-:Y:S04]  /*371c0*/  STSM.16.M88.4 [R0+0x400], R16 ;  /* 0x0004001000007844 */ /* 0x004fe80000000200 */
[----:B---3--:R-:W-:Y:S04]  /*371d0*/  STSM.16.M88.4 [R0+0x800], R12 ;  /* 0x0008000c00007844 */ /* 0x008fe80000000200 */
[----:B----4-:R1:W-:Y:S01]  /*371e0*/  STSM.16.M88.4 [R0+0xc00], R20 ;  /* 0x000c001400007844 */ /* 0x0103e20000000200 */
[----:B------:R-:W-:Y:S06]  /*371f0*/  BAR.SYNC.DEFER_BLOCKING 0x0 ;  /* 0x0000000000007b1d */ /* 0x000fec0000010000 */
[----:B-1----:R-:W2:Y:S04]  /*37200*/  LDL.LU R20, [R1+0xc0] ;  /* 0x0000c00001147983 */ /* 0x002ea80000300800 */
[----:B------:R-:W2:Y:S04]  /*37210*/  LDL.LU R21, [R1+0xc4] ;  /* 0x0000c40001157983 */ /* 0x000ea80000300800 */
[----:B------:R-:W2:Y:S04]  /*37220*/  LDL.LU R22, [R1+0xc8] ;  /* 0x0000c80001167983 */ /* 0x000ea80000300800 */
[----:B------:R-:W1:Y:S04]  /*37230*/  LDS.128 R12, [R2] ;  /* 0x00000000020c7984 */ /* 0x000e680000000c00 */
[----:B------:R-:W2:Y:S04]  /*37240*/  LDL.LU R23, [R1+0xcc] ;  /* 0x0000cc0001177983 */ /* 0x000ea80000300800 */
[----:B------:R-:W3:Y:S04]  /*37250*/  LDL.LU R16, [R1+0x1a0] ;  /* 0x0001a00001107983 */ /* 0x000ee80000300800 */
[----:B------:R-:W3:Y:S04]  /*37260*/  LDL.LU R17, [R1+0x1a4] ;  /* 0x0001a40001117983 */ /* 0x000ee80000300800 */
[----:B------:R-:W3:Y:S04]  /*37270*/  LDL.LU R18, [R1+0x1a8] ;  /* 0x0001a80001127983 */ /* 0x000ee80000300800 */
        /* <DEDUP_REMOVED lines=11> */
[----:B-1----:R-:W-:Y:S04]  /*37330*/  STL.64 [R1+0x180], R12 ;  /* 0x0001800c01007387 */ /* 0x002fe80000100a00 */
[----:B------:R1:W-:Y:S04]  /*37340*/  STL.64 [R1+0x188], R14 ;  /* 0x0001880e01007387 */ /* 0x0003e80000100a00 */
[----:B-1----:R-:W4:Y:S04]  /*37350*/  LDL.LU.64 R14, [R1+0x858] ;  /* 0x00085800010e7983 */ /* 0x002f280000300a00 */
[----:B------:R-:W4:Y:S04]  /*37360*/  LDL.LU.64 R12, [R1+0x850] ;  /* 0x00085000010c7983 */ /* 0x000f280000300a00 */
[----:B------:R-:W-:Y:S04]  /*37370*/  STSM.16.M88.4 [R0], R4 ;  /* 0x0000000400007844 */ /* 0x000fe80000000200 */
[----:B------:R1:W-:Y:S04]  /*37380*/  STSM.16.M88.4 [R0+0x400], R24 ;  /* 0x0004001800007844 */ /* 0x0003e80000000200 */
        /* <DEDUP_REMOVED lines=9> */
[----:B----4-:R1:W-:Y:S01]  /*37420*/  STSM.16.M88.4 [R0+0xc00], R12 ;  /* 0x000c000c00007844 */ /* 0x0103e20000000200 */
[----:B------:R-:W-:Y:S06]  /*37430*/  BAR.SYNC.DEFER_BLOCKING 0x0 ;  /* 0x0000000000007b1d */ /* 0x000fec0000010000 */
[----:B-1----:R-:W4:Y:S04]  /*37440*/  LDL.LU R12, [R1+0x130] ;  /* 0x00013000010c7983 */ /* 0x002f280000300800 */
[----:B------:R-:W4:Y:S04]  /*37450*/  LDL.LU R13, [R1+0x134] ;  /* 0x00013400010d7983 */ /* 0x000f280000300800 */
[----:B------:R-:W4:Y:S04]  /*37460*/  LDL.LU R14, [R1+0x138] ;  /* 0x00013800010e7983 */ /* 0x000f280000300800 */
[----:B------:R-:W1:Y:S04]  /*37470*/  LDS.128 R4, [R2] ;  /* 0x0000000002047984 */ /* 0x000e680000000c00 */
[----:B------:R-:W4:Y:S04]  /*37480*/  LDL.LU R15, [R1+0x13c] ;  /* 0x00013c00010f7983 */ /* 0x000f280000300800 */
        /* <DEDUP_REMOVED lines=13> */
[----:B-1----:R-:W3:Y:S04]  /*37560*/  LDL.LU R7, [R1+0x848] ;  /* 0x0008480001077983 */ /* 0x002ee80000300800 */
[----:B------:R-:W3:Y:S04]  /*37570*/  LDL.LU.64 R18, [R1+0x840] ;  /* 0x0008400001127983 */ /* 0x000ee80000300a00 */
[----:B------:R-:W3:Y:S01]  /*37580*/  LDL.LU.64 R16, [R1+0x838] ;  /* 0x0008380001107983 */ /* 0x000ee20000300a00 */
[----:B------:R-:W-:Y:S01]  /*37590*/  ISETP.LT.AND P1, PT, R3, UR7, !P0 ;  /* 0x0000000703007c0c */ /* 0x000fe2000c721270 */
[----:B------:R-:W1:Y:S02]  /*375a0*/  LDCU.64 UR6, c[0x0][0x390] ;  /* 0x00007200ff0677ac */ /* 0x000e640008000a00 */
[----:B----4-:R-:W-:Y:S04]  /*375b0*/  STSM.16.M88.4 [R0+0x400], R12 ;  /* 0x0004000c00007844 */ /* 0x010fe80000000200 */
[----:B--2---:R-:W-:Y:S04]  /*375c0*/  STSM.16.M88.4 [R0+0x800], R20 ;  /* 0x0008001400007844 */ /* 0x004fe80000000200 */
[----:B---3--:R-:W-:Y:S01]  /*375d0*/  STSM.16.M88.4 [R0+0xc00], R16 ;  /* 0x000c001000007844 */ /* 0x008fe20000000200 */
[----:B------:R-:W-:Y:S01]  /*375e0*/  BAR.SYNC.DEFER_BLOCKING 0x0 ;  /* 0x0000000000007b1d */ /* 0x000fe20000010000 */
[----:B------:R-:W-:-:S05]  /*375f0*/  IMAD R3, R7, UR4, RZ ;  /* 0x0000000407037c24 */ /* 0x000fca000f8e02ff */
[----:B------:R-:W2:Y:S01]  /*37600*/  LDCU UR4, c[0x0][0x3b8] ;  /* 0x00007700ff0477ac */ /* 0x000ea20008000800 */
[----:B------:R-:W3:Y:S04]  /*37610*/  LDS.128 R4, [R2] ;  /* 0x0000000002047984 */ /* 0x000ee80000000c00 */
[----:B------:R-:W4:Y:S04]  /*37620*/  LDS.128 R12, [R2+0x2000] ;  /* 0x00200000020c7984 */ /* 0x000f280000000c00 */
[----:B------:R-:W1:Y:S04]  /*37630*/  LDS.128 R16, [R2+0x4000] ;  /* 0x0040000002107984 */ /* 0x000e680000000c00 */
[----:B------:R-:W1:Y:S01]  /*37640*/  LDS.128 R20, [R2+0x6000] ;  /* 0x0060000002147984 */ /* 0x000e620000000c00 */
[----:B------:R-:W-:Y:S06]  /*37650*/  BAR.SYNC.DEFER_BLOCKING 0x0 ;  /* 0x0000000000007b1d */ /* 0x000fec0000010000 */
[----:B---3--:R3:W-:Y:S04]  /*37660*/  STL [R1+0x810], R4 ;  /* 0x0008100401007387 */ /* 0x0087e80000100800 */
[----:B------:R1:W-:Y:S04]  /*37670*/  STL [R1+0x80c], R5 ;  /* 0x00080c0501007387 */ /* 0x0003e80000100800 */
[----:B------:R1:W-:Y:S04]  /*37680*/  STL [R1+0x808], R6 ;  /* 0x0008080601007387 */ /* 0x0003e80000100800 */
[----:B------:R2:W-:Y:S04]  /*37690*/  STL [R1+0x804], R7 ;  /* 0x0008040701007387 */ /* 0x0005e80000100800 */
[----:B---3--:R-:W3:Y:S04]  /*376a0*/  LDL.LU R4, [R1+0xb0] ;  /* 0x0000b00001047983 */ /* 0x008ee80000300800 */
[----:B-1----:R-:W3:Y:S04]  /*376b0*/  LDL.LU R5, [R1+0xb4] ;  /* 0x0000b40001057983 */ /* 0x002ee80000300800 */
[----:B------:R-:W3:Y:S04]  /*376c0*/  LDL.LU R6, [R1+0xb8] ;  /* 0x0000b80001067983 */ /* 0x000ee80000300800 */
[----:B--2---:R-:W3:Y:S04]  /*376d0*/  LDL.LU R7, [R1+0xbc] ;  /* 0x0000bc0001077983 */ /* 0x004ee80000300800 */
[----:B------:R1:W-:Y:S04]  /*376e0*/  STSM.16.M88.4 [R0], R24 ;  /* 0x0000001800007844 */ /* 0x0003e80000000200 */
[----:B------:R2:W-:Y:S04]  /*376f0*/  STSM.16.M88.4 [R0+0x400], R8 ;  /* 0x0004000800007844 */ /* 0x0005e80000000200 */
[----:B-1----:R-:W4:Y:S04]  /*37700*/  LDL.LU.64 R26, [R1+0x830] ;  /* 0x00083000011a7983 */ /* 0x002f280000300a00 */
[----:B------:R-:W4:Y:S04]  /*37710*/  LDL.LU R25, [R1+0x828] ;  /* 0x0008280001197983 */ /* 0x000f280000300800 */
[----:B--2---:R-:W2:Y:S04]  /*37720*/  LDL.LU.64 R10, [R1+0x820] ;  /* 0x00082000010a7983 */ /* 0x004ea80000300a00 */
[----:B------:R-:W2:Y:S01]  /*37730*/  LDL.LU.64 R8, [R1+0x818] ;  /* 0x0008180001087983 */ /* 0x000ea20000300a00 */
[----:B------:R-:W-:Y:S01]  /*37740*/  LEA R2, P3, R3, UR6, 0x2 ;  /* 0x0000000603027c11 */ /* 0x000fe2000f8610ff */
[----:B------:R-:W1:Y:S02]  /*37750*/  LDCU UR6, c[0x0][0x3b8] ;  /* 0x00007700ff0677ac */ /* 0x000e640008000800 */
[----:B---3--:R3:W-:Y:S04]  /*37760*/  STSM.16.M88.4 [R0+0x800], R4 ;  /* 0x0008000400007844 */ /* 0x0087e80000000200 */
[----:B---3--:R-:W3:Y:S04]  /*37770*/  LDL.LU R7, [R1+0x1f0] ;  /* 0x0001f00001077983 */ /* 0x008ee80000300800 */
[----:B------:R-:W3:Y:S01]  /*37780*/  LDL.LU R6, [R1+0xc] ;  /* 0x00000c0001067983 */ /* 0x000ee20000300800 */
[----:B----4-:R-:W-:-:S03]  /*37790*/  IMAD R25, R25, UR8, RZ ;  /* 0x0000000819197c24 */ /* 0x010fc6000f8e02ff */
[----:B------:R-:W4:Y:S01]  /*377a0*/  LDL.LU R5, [R1+0x1f4] ;  /* 0x0001f40001057983 */ /* 0x000f220000300800 */
[----:B------:R-:W-:Y:S01]  /*377b0*/  ISETP.LT.AND P4, PT, R26, UR18, !P0 ;  /* 0x000000121a007c0c */ /* 0x000fe2000c781270 */
[----:B------:R-:W1:Y:S02]  /*377c0*/  LDCU UR18, c[0x0][0x3b8] ;  /* 0x00007700ff1277ac */ /* 0x000e640008000800 */
[----:B------:R-:W3:Y:S04]  /*377d0*/  LDL.LU R4, [R1+0x1fc] ;  /* 0x0001fc0001047983 */ /* 0x000ee80000300800 */
[----:B--2---:R2:W-:Y:S02]  /*377e0*/  STSM.16.M88.4 [R0+0xc00], R8 ;  /* 0x000c000800007844 */ /* 0x0045e40000000200 */
[----:B--2---:R-:W-:-:S02]  /*377f0*/  LEA.HI.X.SX32 R0, R3, UR7, 0x2, P3 ;  /* 0x0000000703007c11 */ /* 0x004fc400098f16ff */
[----:B------:R-:W2:Y:S01]  /*37800*/  LDL.LU R9, [R1+0x8] ;  /* 0x0000080001097983 */ /* 0x000ea20000300800 */
[----:B------:R-:W-:Y:S01]  /*37810*/  BAR.SYNC.DEFER_BLOCKING 0x0 ;  /* 0x0000000000007b1d */ /* 0x000fe20000010000 */
[----:B------:R-:W-:Y:S01]  /*37820*/  LEA R24, P3, R25, R2, 0x2 ;  /* 0x0000000219187211 */ /* 0x000fe200078610ff */
[----:B------:R-:W-:-:S03]  /*37830*/  IMAD R3, R26, UR8, RZ ;  /* 0x000000081a037c24 */ /* 0x000fc6000f8e02ff */
[----:B------:R-:W-:Y:S01]  /*37840*/  LEA.HI.X.SX32 R25, R25, R0, 0x2, P3 ;  /* 0x0000000019197211 */ /* 0x000fe200018f16ff */
[C---:B------:R-:W-:Y:S01]  /*37850*/  IMAD R8, R27.reuse, UR8, RZ ;  /* 0x000000081b087c24 */ /* 0x040fe2000f8e02ff */
[----:B------:R-:W-:Y:S01]  /*37860*/  ISETP.LT.AND P3, PT, R27, UR19, !P0 ;  /* 0x000000131b007c0c */ /* 0x000fe2000c761270 */
[----:B------:R-:W2:Y:S01]  /*37870*/  LDL.LU R26, [R1+0x4] ;  /* 0x00000400011a7983 */ /* 0x000ea20000300800 */
[C---:B------:R-:W-:Y:S01]  /*37880*/  LEA R10, P6, R3.reuse, R2, 0x2 ;  /* 0x00000002030a7211 */ /* 0x040fe200078c10ff */
[----:B------:R-:W1:Y:S02]  /*37890*/  LDCU UR7, c[0x0][0x3b8] ;  /* 0x00007700ff0777ac */ /* 0x000e640008000800 */
[----:B------:R-:W3:Y:S04]  /*378a0*/  LDL.LU R27, [R1+0x1f8] ;  /* 0x0001f800011b7983 */ /* 0x000ee80000300800 */
[----:B------:R1:W-:Y:S01]  /*378b0*/  @P5 STG.E desc[UR12][R24.64], R29 ;  /* 0x0000001d18005986 */ /* 0x0003e2000c10190c */
[----:B------:R-:W2:Y:S03]  /*378c0*/  LDCU UR19, c[0x0][0x3b8] ;  /* 0x00007700ff1377ac */ /* 0x000ea60008000800 */
[----:B-1----:R-:W3:Y:S01]  /*378d0*/  LDL.LU R29, [R1+0x814] ;  /* 0x00081400011d7983 */ /* 0x002ee20000300800 */
[----:B------:R-:W-:-:S02]  /*378e0*/  LEA.HI.X.SX32 R11, R3, R0, 0x2, P6 ;  /* 0x00000000030b7211 */ /* 0x000fc400030f16ff */
[----:B------:R-:W-:Y:S01]  /*378f0*/  LEA R24, P5, R8, R2, 0x2 ;  /* 0x0000000208187211 */ /* 0x000fe200078a10ff */
[C---:B------:R-:W-:Y:S01]  /*37900*/  IMAD R3, R28.reuse, UR8, RZ ;  /* 0x000000081c037c24 */ /* 0x040fe2000f8e02ff */
[----:B------:R-:W-:Y:S01]  /*37910*/  ISETP.LT.AND P6, PT, R28, UR20, !P0 ;  /* 0x000000141c007c0c */ /* 0x000fe2000c7c1270 */
[----:B------:R-:W1:Y:S01]  /*37920*/  LDCU UR20, c[0x0][0x3b8] ;  /* 0x00007700ff1477ac */ /* 0x000e620008000800 */
[----:B------:R-:W-:Y:S01]  /*37930*/  LEA.HI.X.SX32 R25, R8, R0, 0x2, P5 ;  /* 0x0000000008197211 */ /* 0x000fe200028f16ff */
[----:B------:R-:W4:Y:S04]  /*37940*/  LDL.LU R28, [R1+0x24] ;  /* 0x00002400011c7983 */ /* 0x000f280000300800 */
[----:B--2---:R2:W-:Y:S01]  /*37950*/  @P4 STG.E desc[UR12][R10.64], R26 ;  /* 0x0000001a0a004986 */ /* 0x0045e2000c10190c */
[C---:B---3--:R-:W-:Y:S01]  /*37960*/  ISETP.LT.AND P4, PT, R29.reuse, UR21, !P0 ;  /* 0x000000151d007c0c */ /* 0x048fe2000c781270 */
[----:B------:R-:W-:-:S02]  /*37970*/  IMAD R8, R29, UR8, RZ ;  /* 0x000000081d087c24 */ /* 0x000fc4000f8e02ff */
[----:B------:R3:W-:Y:S01]  /*37980*/  @P3 STG.E desc[UR12][R24.64], R9 ;  /* 0x0000000918003986 */ /* 0x0007e2000c10190c */
[----:B------:R-:W1:Y:S03]  /*37990*/  LDCU UR21, c[0x0][0x3b8] ;  /* 0x00007700ff1577ac */ /* 0x000e660008000800 */
[----:B------:R-:W4:Y:S01]  /*379a0*/  LDL.LU R29, [R1+0x20] ;  /* 0x00002000011d7983 */ /* 0x000f220000300800 */
[----:B--2---:R-:W-:-:S03]  /*379b0*/  LEA R10, P3, R3, R2, 0x2 ;  /* 0x00000002030a7211 */ /* 0x004fc600078610ff */
[----:B------:R-:W2:Y:S01]  /*379c0*/  LDL.LU R26, [R1+0x200] ;  /* 0x00020000011a7983 */ /* 0x000ea20000300800 */
[----:B------:R-:W-:Y:S01]  /*379d0*/  LEA.HI.X.SX32 R11, R3, R0, 0x2, P3 ;  /* 0x00000000030b7211 */ /* 0x000fe200018f16ff */
[C---:B------:R-:W-:Y:S01]  /*379e0*/  IMAD R3, R7.reuse, UR8, RZ ;  /* 0x0000000807037c24 */ /* 0x040fe2000f8e02ff */
[----:B------:R-:W-:Y:S01]  /*379f0*/  ISETP.LT.AND P3, PT, R7, UR22, !P0 ;  /* 0x0000001607007c0c */ /* 0x000fe2000c761270 */
[----:B------:R-:W1:Y:S01]  /*37a00*/  LDCU UR22, c[0x0][0x3b8] ;  /* 0x00007700ff1677ac */ /* 0x000e620008000800 */
[C---:B---3--:R-:W-:Y:S01]  /*37a10*/  LEA R24, P5, R8.reuse, R2, 0x2 ;  /* 0x0000000208187211 */ /* 0x048fe200078a10ff */
[----:B------:R3:W-:Y:S03]  /*37a20*/  @P6 STG.E desc[UR12][R10.64], R6 ;  /* 0x000000060a006986 */ /* 0x0007e6000c10190c */
[----:B------:R-:W-:Y:S02]  /*37a30*/  LEA.HI.X.SX32 R25, R8, R0, 0x2, P5 ;  /* 0x0000000008197211 */ /* 0x000fe400028f16ff */
[C---:B---3--:R-:W-:Y:S01]  /*37a40*/  LEA R10, P6, R3.reuse, R2, 0x2 ;  /* 0x00000002030a7211 */ /* 0x048fe200078c10ff */
[----:B------:R-:W3:Y:S03]  /*37a50*/  LDL.LU R6, [R1+0x2c] ;  /* 0x00002c0001067983 */ /* 0x000ee60000300800 */
[----:B------:R-:W-:Y:S01]  /*37a60*/  LEA.HI.X.SX32 R11, R3, R0, 0x2, P6 ;  /* 0x00000000030b7211 */ /* 0x000fe200030f16ff */
[C---:B----4-:R-:W-:Y:S01]  /*37a70*/  IMAD R3, R5.reuse, UR8, RZ ;  /* 0x0000000805037c24 */ /* 0x050fe2000f8e02ff */
[----:B------:R-:W4:Y:S01]  /*37a80*/  LDL.LU R9, [R1+0x10] ;  /* 0x0000100001097983 */ /* 0x000f220000300800 */
[----:B------:R-:W-:Y:S01]  /*37a90*/  ISETP.LT.AND P5, PT, R5, UR23, !P0 ;  /* 0x0000001705007c0c */ /* 0x000fe2000c7a1270 */
[C---:B------:R-:W-:Y:S01]  /*37aa0*/  IMAD R8, R27.reuse, UR8, RZ ;  /* 0x000000081b087c24 */ /* 0x040fe2000f8e02ff */
[----:B------:R-:W1:Y:S01]  /*37ab0*/  LDCU UR23, c[0x0][0x3b8] ;  /* 0x00007700ff1777ac */ /* 0x000e620008000800 */
[----:B------:R-:W2:Y:S04]  /*37ac0*/  LDL.LU R7, [R1+0x204] ;  /* 0x0002040001077983 */ /* 0x000ea80000300800 */
[----:B------:R-:W2:Y:S04]  /*37ad0*/  LDL.LU R5, [R1+0x208] ;  /* 0x0002080001057983 */ /* 0x000ea80000300800 */
[----:B------:R1:W-:Y:S04]  /*37ae0*/  @P4 STG.E desc[UR12][R24.64], R29 ;  /* 0x0000001d18004986 */ /* 0x0003e8000c10190c */
[----:B------:R1:W-:Y:S01]  /*37af0*/  @P3 STG.E desc[UR12][R10.64], R28 ;  /* 0x0000001c0a003986 */ /* 0x0003e2000c10190c */
[----:B------:R-:W-:Y:S01]  /*37b00*/  ISETP.LT.AND P4, PT, R27, UR24, !P0 ;  /* 0x000000181b007c0c */ /* 0x000fe2000c781270 */
[----:B------:R-:W2:Y:S02]  /*37b10*/  LDCU UR24, c[0x0][0x3b8] ;  /* 0x00007700ff1877ac */ /* 0x000ea40008000800 */
[----:B-1----:R-:W2:Y:S01]  /*37b20*/  LDL.LU R29, [R1+0x14] ;  /* 0x00001400011d7983 */ /* 0x002ea20000300800 */
[----:B------:R-:W-:-:S03]  /*37b30*/  LEA R10, P3, R3, R2, 0x2 ;  /* 0x00000002030a7211 */ /* 0x000fc600078610ff */
[----:B------:R-:W2:Y:S01]  /*37b40*/  LDL.LU R28, [R1+0x20c] ;  /* 0x00020c00011c7983 */ /* 0x000ea20000300800 */
[----:B------:R-:W-:Y:S01]  /*37b50*/  LEA.HI.X.SX32 R11, R3, R0, 0x2, P3 ;  /* 0x00000000030b7211 */ /* 0x000fe200018f16ff */
[C---:B------:R-:W-:Y:S01]  /*37b60*/  IMAD R3, R4.reuse, UR8, RZ ;  /* 0x0000000804037c24 */ /* 0x040fe2000f8e02ff */
[----:B------:R-:W-:Y:S01]  /*37b70*/  ISETP.LT.AND P3, PT, R4, UR25, !P0 ;  /* 0x0000001904007c0c */ /* 0x000fe2000c761270 */
[----:B------:R-:W2:Y:S01]  /*37b80*/  LDL.LU R27, [R1+0x18] ;  /* 0x00001800011b7983 */ /* 0x000ea20000300800 */
[-C--:B------:R-:W-:Y:S01]  /*37b90*/  LEA R24, P6, R8, R2.reuse, 0x2 ;  /* 0x0000000208187211 */ /* 0x080fe200078c10ff */
[----:B------:R-:W1:Y:S02]  /*37ba0*/  LDCU UR25, c[0x0][0x39c] ;  /* 0x00007380ff1977ac */ /* 0x000e640008000800 */
[----:B------:R-:W2:Y:S04]  /*37bb0*/  LDL.LU R4, [R1+0x1c] ;  /* 0x00001c0001047983 */ /* 0x000ea80000300800 */
[----:B------:R-:W2:Y:S04]  /*37bc0*/  LDL.LU R25, [R1+0x28] ;  /* 0x0000280001197983 */ /* 0x000ea80000300800 */
[----:B--2---:R2:W-:Y:S02]  /*37bd0*/  @P5 STG.E desc[UR12][R10.64], R25 ;  /* 0x000000190a005986 */ /* 0x0045e4000c10190c */
[----:B--2---:R-:W-:-:S02]  /*37be0*/  LEA R10, P5, R3, R2, 0x2 ;  /* 0x00000002030a7211 */ /* 0x004fc400078a10ff */
[-C--:B------:R-:W-:Y:S02]  /*37bf0*/  LEA.HI.X.SX32 R25, R8, R0.reuse, 0x2, P6 ;  /* 0x0000000008197211 */ /* 0x080fe400030f16ff */
[----:B------:R-:W-:Y:S01]  /*37c00*/  LEA.HI.X.SX32 R11, R3, R0, 0x2, P5 ;  /* 0x00000000030b7211 */ /* 0x000fe200028f16ff */
[C---:B------:R-:W-:Y:S01]  /*37c10*/  IMAD R3, R26.reuse, UR8, RZ ;  /* 0x000000081a037c24 */ /* 0x040fe2000f8e02ff */
[----:B------:R-:W-:Y:S01]  /*37c20*/  ISETP.LT.AND P6, PT, R26, UR26, !P0 ;  /* 0x0000001a1a007c0c */ /* 0x000fe2000c7c1270 */
[----:B---3--:R2:W-:Y:S04]  /*37c30*/  @P4 STG.E desc[UR12][R24.64], R6 ;  /* 0x0000000618004986 */ /* 0x0085e8000c10190c */
[----:B------:R-:W3:Y:S01]  /*37c40*/  LDL.LU R26, [R1+0x210] ;  /* 0x00021000011a7983 */ /* 0x000ee20000300800 */
[----:B------:R-:W1:Y:S03]  /*37c50*/  LDCU UR26, c[0x0][0x39c] ;  /* 0x00007380ff1a77ac */ /* 0x000e660008000800 */
[----:B--2---:R-:W2:Y:S01]  /*37c60*/  LDL.LU R6, [R1+0x214] ;  /* 0x0002140001067983 */ /* 0x004ea20000300800 */
[----:B------:R-:W-:Y:S01]  /*37c70*/  ISETP.LT.AND P4, PT, R7, UR27, !P0 ;  /* 0x0000001b07007c0c */ /* 0x000fe2000c781270 */
[----:B------:R-:W1:Y:S02]  /*37c80*/  LDCU UR27, c[0x0][0x39c] ;  /* 0x00007380ff1b77ac */ /* 0x000e640008000800 */
[----:B----4-:R4:W-:Y:S01]  /*37c90*/  @P3 STG.E desc[UR12][R10.64], R9 ;  /* 0x000000090a003986 */ /* 0x0109e2000c10190c */
[----:B------:R-:W-:Y:S01]  /*37ca0*/  LEA R8, P3, R3, R2, 0x2 ;  /* 0x0000000203087211 */ /* 0x000fe200078610ff */
[----:B----4-:R-:W-:-:S02]  /*37cb0*/  IMAD R11, R7, UR8, RZ ;  /* 0x00000008070b7c24 */ /* 0x010fc4000f8e02ff */
[----:B------:R-:W4:Y:S01]  /*37cc0*/  LDL.LU R7, [R1+0x30] ;  /* 0x0000300001077983 */ /* 0x000f220000300800 */
[----:B------:R-:W-:Y:S01]  /*37cd0*/  LEA.HI.X.SX32 R9, R3, R0, 0x2, P3 ;  /* 0x0000000003097211 */ /* 0x000fe200018f16ff */
[C---:B------:R-:W-:Y:S01]  /*37ce0*/  IMAD R3, R5.reuse, UR8, RZ ;  /* 0x0000000805037c24 */ /* 0x040fe2000f8e02ff */
[----:B------:R-:W-:Y:S01]  /*37cf0*/  ISETP.LT.AND P3, PT, R5, UR28, !P0 ;  /* 0x0000001c05007c0c */ /* 0x000fe2000c761270 */
[----:B------:R-:W1:Y:S01]  /*37d00*/  LDCU UR28, c[0x0][0x39c] ;  /* 0x00007380ff1c77ac */ /* 0x000e620008000800 */
[----:B------:R-:W4:Y:S01]  /*37d10*/  LDL.LU R5, [R1+0x218] ;  /* 0x0002180001057983 */ /* 0x000f220000300800 */
[----:B------:R-:W-:-:S03]  /*37d20*/  LEA R10, P5, R11, R2, 0x2 ;  /* 0x000000020b0a7211 */ /* 0x000fc600078a10ff */
[----:B------:R1:W-:Y:S01]  /*37d30*/  @P6 STG.E desc[UR12][R8.64], R29 ;  /* 0x0000001d08006986 */ /* 0x0003e2000c10190c */
[----:B------:R-:W-:Y:S02]  /*37d40*/  LEA.HI.X.SX32 R11, R11, R0, 0x2, P5 ;  /* 0x000000000b0b7211 */ /* 0x000fe400028f16ff */
[----:B-1----:R-:W-:-:S04]  /*37d50*/  LEA R8, P6, R3, R2, 0x2 ;  /* 0x0000000203087211 */ /* 0x002fc800078c10ff */
[----:B------:R-:W-:Y:S01]  /*37d60*/  LEA.HI.X.SX32 R9, R3, R0, 0x2, P6 ;  /* 0x0000000003097211 */ /* 0x000fe200030f16ff */
[C---:B------:R-:W-:Y:S01]  /*37d70*/  IMAD R3, R28.reuse, UR8, RZ ;  /* 0x000000081c037c24 */ /* 0x040fe2000f8e02ff */
[----:B------:R1:W-:Y:S01]  /*37d80*/  @P4 STG.E desc[UR12][R10.64], R27 ;  /* 0x0000001b0a004986 */ /* 0x0003e2000c10190c */
[----:B------:R-:W-:Y:S01]  /*37d90*/  ISETP.LT.AND P5, PT, R28, UR29, !P0 ;  /* 0x0000001d1c007c0c */ /* 0x000fe2000c7a1270 */
[----:B------:R-:W2:Y:S02]  /*37da0*/  LDCU UR29, c[0x0][0x39c] ;  /* 0x00007380ff1d77ac */ /* 0x000ea40008000800 */
[----:B------:R1:W-:Y:S04]  /*37db0*/  @P3 STG.E desc[UR12][R8.64], R4 ;  /* 0x0000000408003986 */ /* 0x0003e8000c10190c */
[----:B------:R-:W4:Y:S01]  /*37dc0*/  LDL.LU R28, [R1+0x21c] ;  /* 0x00021c00011c7983 */ /* 0x000f220000300800 */
[----:B-1----:R-:W-:-:S03]  /*37dd0*/  LEA R10, P3, R3, R2, 0x2 ;  /* 0x00000002030a7211 */ /* 0x002fc600078610ff */
[----:B------:R-:W4:Y:S01]  /*37de0*/  LDL.LU R9, [R1+0x38] ;  /* 0x0000380001097983 */ /* 0x000f220000300800 */
[----:B------:R-:W-:-:S03]  /*37df0*/  LEA.HI.X.SX32 R11, R3, R0, 0x2, P3 ;  /* 0x00000000030b7211 */ /* 0x000fc600018f16ff */
[----:B------:R-:W4:Y:S04]  /*37e00*/  LDL.LU R27, [R1+0x220] ;  /* 0x00022000011b7983 */ /* 0x000f280000300800 */
[----:B------:R-:W4:Y:S01]  /*37e10*/  LDL.LU R4, [R1+0x3c] ;  /* 0x00003c0001047983 */ /* 0x000f220000300800 */
[C---:B---3--:R-:W-:Y:S01]  /*37e20*/  IMAD R8, R26.reuse, UR8, RZ ;  /* 0x000000081a087c24 */ /* 0x048fe2000f8e02ff */
[----:B------:R-:W-:Y:S01]  /*37e30*/  ISETP.LT.AND P4, PT, R26, UR30, !P0 ;  /* 0x0000001e1a007c0c */ /* 0x000fe2000c781270 */
[----:B------:R-:W1:Y:S03]  /*37e40*/  LDCU UR30, c[0x0][0x39c] ;  /* 0x00007380ff1e77ac */ /* 0x000e660008000800 */
[----:B------:R-:W-:-:S02]  /*37e50*/  LEA R24, P6, R8, R2, 0x2 ;  /* 0x0000000208187211 */ /* 0x000fc400078c10ff */
[C---:B--2---:R-:W-:Y:S01]  /*37e60*/  ISETP.LT.AND P3, PT, R6.reuse, UR31, !P0 ;  /* 0x0000001f06007c0c */ /* 0x044fe2000c761270 */
[----:B------:R-:W-:Y:S01]  /*37e70*/  IMAD R3, R6, UR8, RZ ;  /* 0x0000000806037c24 */ /* 0x000fe2000f8e02ff */
[----:B------:R-:W-:Y:S01]  /*37e80*/  LEA.HI.X.SX32 R25, R8, R0, 0x2, P6 ;  /* 0x0000000008197211 */ /* 0x000fe200030f16ff */
[----:B------:R-:W2:Y:S01]  /*37e90*/  LDL.LU R6, [R1+0x224] ;  /* 0x0002240001067983 */ /* 0x000ea20000300800 */
[----:B------:R-:W3:Y:S03]  /*37ea0*/  LDCU UR31, c[0x0][0x39c] ;  /* 0x00007380ff1f77ac */ /* 0x000ee60008000800 */
[----:B------:R-:W2:Y:S04]  /*37eb0*/  LDL.LU R29, [R1+0x50] ;  /* 0x00005000011d7983 */ /* 0x000ea80000300800 */
[----:B------:R-:W2:Y:S04]  /*37ec0*/  LDL.LU R26, [R1+0x54] ;  /* 0x00005400011a7983 */ /* 0x000ea80000300800 */
[----:B------:R-:W2:Y:S04]  /*37ed0*/  LDL.LU R8, [R1+0x34] ;  /* 0x0000340001087983 */ /* 0x000ea80000300800 */
[----:B----4-:R4:W-:Y:S01]  /*37ee0*/  @P5 STG.E desc[UR12][R10.64], R7 ;  /* 0x000000070a005986 */ /* 0x0109e2000c10190c */
[----:B------:R-:W-:Y:S01]  /*37ef0*/  ISETP.LT.AND P6, PT, R5, UR32, !P0 ;  /* 0x0000002005007c0c */ /* 0x000fe2000c7c1270 */
[----:B------:R-:W1:Y:S01]  /*37f00*/  LDCU UR32, c[0x0][0x39c] ;  /* 0x00007380ff2077ac */ /* 0x000e620008000800 */
[C---:B----4-:R-:W-:Y:S01]  /*37f10*/  LEA R10, P5, R3.reuse, R2, 0x2 ;  /* 0x00000002030a7211 */ /* 0x050fe200078a10ff */
[----:B------:R-:W4:Y:S03]  /*37f20*/  LDL.LU R7, [R1+0x228] ;  /* 0x0002280001077983 */ /* 0x000f260000300800 */
[----:B------:R-:W-:Y:S01]  /*37f30*/  LEA.HI.X.SX32 R11, R3, R0, 0x2, P5 ;  /* 0x00000000030b7211 */ /* 0x000fe200028f16ff */
[----:B------:R-:W-:Y:S01]  /*37f40*/  IMAD R3, R5, UR8, RZ ;  /* 0x0000000805037c24 */ /* 0x000fe2000f8e02ff */
[----:B------:R-:W1:Y:S01]  /*37f50*/  LDCU UR8, c[0x0][0x3b8] ;  /* 0x00007700ff0877ac */ /* 0x000e620008000800 */
[----:B------:R-:W3:Y:S04]  /*37f60*/  LDL.LU R5, [R1+0x22c] ;  /* 0x00022c0001057983 */ /* 0x000ee80000300800 */
[----:B--2---:R2:W-:Y:S04]  /*37f70*/  @P4 STG.E desc[UR12][R24.64], R8 ;  /* 0x0000000818004986 */ /* 0x0045e8000c10190c */
[----:B------:R1:W-:Y:S01]  /*37f80*/  @P3 STG.E desc[UR12][R10.64], R9 ;  /* 0x000000090a003986 */ /* 0x0003e2000c10190c */
[C---:B------:R-:W-:Y:S01]  /*37f90*/  ISETP.LT.AND P4, PT, R28.reuse, UR33, !P0 ;  /* 0x000000211c007c0c */ /* 0x040fe2000c781270 */
[----:B------:R-:W3:Y:S01]  /*37fa0*/  LDCU UR33, c[0x0][0x39c] ;  /* 0x00007380ff2177ac */ /* 0x000ee20008000800 */
[----:B--2---:R-:W-:Y:S01]  /*37fb0*/  IMAD R8, R28, UR9, RZ ;  /* 0x000000091c087c24 */ /* 0x004fe2000f8e02ff */
[----:B------:R-:W2:Y:S01]  /*37fc0*/  LDCU UR9, c[0x0][0x3b8] ;  /* 0x00007700ff0977ac */ /* 0x000ea20008000800 */
[----:B------:R-:W2:Y:S01]  /*37fd0*/  LDL.LU R28, [R1+0x230] ;  /* 0x00023000011c7983 */ /* 0x000ea20000300800 */
[----:B-1----:R-:W-:-:S04]  /*37fe0*/  LEA R10, P3, R3, R2, 0x2 ;  /* 0x00000002030a7211 */ /* 0x002fc800078610ff */
[----:B------:R-:W-:Y:S01]  /*37ff0*/  LEA.HI.X.SX32 R11, R3, R0, 0x2, P3 ;  /* 0x00000000030b7211 */ /* 0x000fe200018f16ff */
[C---:B------:R-:W-:Y:S01]  /*38000*/  IMAD R3, R27.reuse, UR10, RZ ;  /* 0x0000000a1b037c24 */ /* 0x040fe2000f8e02ff */
[----:B------:R-:W-:Y:S01]  /*38010*/  ISETP.LT.AND P3, PT, R27, UR34, !P0 ;  /* 0x000000221b007c0c */ /* 0x000fe2000c761270 */
[----:B------:R-:W1:Y:S01]  /*38020*/  LDCU UR34, c[0x0][0x39c] ;  /* 0x00007380ff2277ac */ /* 0x000e620008000800 */
[C---:B------:R-:W-:Y:S01]  /*38030*/  LEA R24, P5, R8.reuse, R2, 0x2 ;  /* 0x0000000208187211 */ /* 0x040fe200078a10ff */
[----:B------:R3:W-:Y:S01]  /*38040*/  @P6 STG.E desc[UR12][R10.64], R4 ;  /* 0x000000040a006986 */ /* 0x0007e2000c10190c */
[----:B------:R-:W1:Y:S02]  /*38050*/  LDCU UR10, c[0x0][0x3b8] ;  /* 0x00007700ff0a77ac */ /* 0x000e640008000800 */
[----:B------:R-:W-:Y:S02]  /*38060*/  LEA.HI.X.SX32 R25, R8, R0, 0x2, P5 ;  /* 0x0000000008197211 */ /* 0x000fe400028f16ff */
[C---:B---3--:R-:W-:Y:S01]  /*38070*/  LEA R10, P6, R3.reuse, R2, 0x2 ;  /* 0x00000002030a7211 */ /* 0x048fe200078c10ff */
[----:B------:R-:W3:Y:S03]  /*38080*/  LDL.LU R4, [R1+0x5c] ;  /* 0x00005c0001047983 */ /* 0x000ee60000300800 */
[----:B------:R-:W-:Y:S01]  /*38090*/  LEA.HI.X.SX32 R11, R3, R0, 0x2, P6 ;  /* 0x00000000030b7211 */ /* 0x000fe200030f16ff */
[C---:B------:R-:W-:Y:S01]  /*380a0*/  IMAD R3, R6.reuse, UR5, RZ ;  /* 0x0000000506037c24 */ /* 0x040fe2000f8e02ff */
[----:B------:R1:W-:Y:S01]  /*380b0*/  @P4 STG.E desc[UR12][R24.64], R29 ;  /* 0x0000001d18004986 */ /* 0x0003e2000c10190c */
[----:B------:R-:W-:Y:S01]  /*380c0*/  ISETP.LT.AND P5, PT, R6, UR35, !P0 ;  /* 0x0000002306007c0c */ /* 0x000fe2000c7a1270 */
[----:B----4-:R-:W-:-:S02]  /*380d0*/  IMAD R8, R7, UR11, RZ ;  /* 0x0000000b07087c24 */ /* 0x010fc4000f8e02ff */
[----:B------:R-:W4:Y:S01]  /*380e0*/  LDL.LU R9, [R1+0x40] ;  /* 0x0000400001097983 */ /* 0x000f220000300800 */
[----:B------:R-:W-:Y:S01]  /*380f0*/  ISETP.LT.AND P4, PT, R7, UR36, !P0 ;  /* 0x0000002407007c0c */ /* 0x000fe2000c781270 */
[----:B------:R-:W2:Y:S02]  /*38100*/  LDCU UR5, c[0x0][0x3b8] ;  /* 0x00007700ff0577ac */ /* 0x000ea40008000800 */
[----:B------:R1:W-:Y:S01]  /*38110*/  @P3 STG.E desc[UR12][R10.64], R26 ;  /* 0x0000001a0a003986 */ /* 0x0003e2000c10190c */
[----:B------:R-:W2:Y:S03]  /*38120*/  LDCU UR11, c[0x0][0x3b8] ;  /* 0x00007700ff0b77ac */ /* 0x000ea60008000800 */
[----:B------:R-:W2:Y:S01]  /*38130*/  LDL.LU R27, [R1+0x234] ;  /* 0x00023400011b7983 */ /* 0x000ea20000300800 */
[-C--:B-1----:R-:W-:Y:S01]  /*38140*/  LEA R24, P6, R8, R2.reuse, 0x2 ;  /* 0x0000000208187211 */ /* 0x082fe200078c10ff */
[----:B------:R-:W1:Y:S02]  /*38150*/  LDCU UR35, c[0x0][0x39c] ;  /* 0x00007380ff2377ac */ /* 0x000e640008000800 */
[----:B------:R-:W2:Y:S01]  /*38160*/  LDL.LU R6, [R1+0x238] ;  /* 0x0002380001067983 */ /* 0x000ea20000300800 */
[----:B------:R-:W1:Y:S01]  /*38170*/  LDCU UR36, c[0x0][0x39c] ;  /* 0x00007380ff2477ac */ /* 0x000e620008000800 */
[----:B------:R-:W-:-:S02]  /*38180*/  LEA R10, P3, R3, R2, 0x2 ;  /* 0x00000002030a7211 */ /* 0x000fc400078610ff */
[----:B------:R-:W2:Y:S02]  /*38190*/  LDL.LU R29, [R1+0x44] ;  /* 0x00004400011d7983 */ /* 0x000ea40000300800 */
[----:B------:R-:W-:Y:S02]  /*381a0*/  LEA.HI.X.SX32 R11, R3, R0, 0x2, P3 ;  /* 0x00000000030b7211 */ /* 0x000fe400018f16ff */
[----:B------:R-:W2:Y:S01]  /*381b0*/  LDL.LU R26, [R1+0x23c] ;  /* 0x00023c00011a7983 */ /* 0x000ea20000300800 */
[C---:B------:R-:W-:Y:S01]  /*381c0*/  ISETP.LT.AND P3, PT, R5.reuse, UR37, !P0 ;  /* 0x0000002505007c0c */ /* 0x040fe2000c761270 */
[----:B------:R-:W-:Y:S01]  /*381d0*/  IMAD R3, R5, UR14, RZ ;  /* 0x0000000e05037c24 */ /* 0x000fe2000f8e02ff */
[----:B------:R-:W1:Y:S01]  /*381e0*/  LDCU UR14, c[0x0][0x3b8] ;  /* 0x00007700ff0e77ac */ /* 0x000e620008000800 */
[----:B------:R-:W2:Y:S01]  /*381f0*/  LDL.LU R7, [R1+0x48] ;  /* 0x0000480001077983 */ /* 0x000ea20000300800 */
[----:B------:R-:W1:Y:S03]  /*38200*/  LDCU UR37, c[0x0][0x39c] ;  /* 0x00007380ff2577ac */ /* 0x000e660008000800 */
        /* <DEDUP_REMOVED lines=8> */
[----:B---3--:R2:W-:Y:S01]  /*38290*/  @P4 STG.E desc[UR12][R24.64], R4 ;  /* 0x0000000418004986 */ /* 0x0085e2000c10190c */
[----:B------:R-:W3:Y:S03]  /*382a0*/  LDCU UR15, c[0x0][0x3b8] ;  /* 0x00007700ff0f77ac */ /* 0x000ee60008000800 */
[----:B------:R-:W3:Y:S01]  /*382b0*/  LDL.LU R28, [R1+0x240] ;  /* 0x00024000011c7983 */ /* 0x000ee20000300800 */
[----:B------:R-:W1:Y:S03]  /*382c0*/  LDCU UR38, c[0x0][0x39c] ;  /* 0x00007380ff2677ac */ /* 0x000e660008000800 */
[----:B--2---:R-:W2:Y:S01]  /*382d0*/  LDL.LU R4, [R1+0x244] ;  /* 0x0002440001047983 */ /* 0x004ea20000300800 */
[----:B------:R-:W-:-:S03]  /*382e0*/  ISETP.LT.AND P4, PT, R27, UR39, !P0 ;  /* 0x000000271b007c0c */ /* 0x000fc6000c781270 */
[----:B----4-:R4:W-:Y:S01]  /*382f0*/  @P3 STG.E desc[UR12][R10.64], R9 ;  /* 0x000000090a003986 */ /* 0x0109e2000c10190c */
[----:B------:R-:W-:Y:S01]  /*38300*/  LEA R8, P3, R3, R2, 0x2 ;  /* 0x0000000203087211 */ /* 0x000fe200078610ff */
[----:B----4-:R-:W-:-:S03]  /*38310*/  IMAD R11, R27, UR16, RZ ;  /* 0x000000101b0b7c24 */ /* 0x010fc6000f8e02ff */
[----:B------:R-:W-:Y:S01]  /*38320*/  LEA.HI.X.SX32 R9, R3, R0, 0x2, P3 ;  /* 0x0000000003097211 */ /* 0x000fe200018f16ff */
[----:B------:R-:W4:Y:S01]  /*38330*/  LDL.LU R27, [R1+0x90] ;  /* 0x00009000011b7983 */ /* 0x000f220000300800 */
[C---:B------:R-:W-:Y:S01]  /*38340*/  ISETP.LT.AND P3, PT, R6.reuse, UR40, !P0 ;  /* 0x0000002806007c0c */ /* 0x040fe2000c761270 */
[----:B------:R-:W-:Y:S01]  /*38350*/  IMAD R3, R6, UR17, RZ ;  /* 0x0000001106037c24 */ /* 0x000fe2000f8e02ff */
[C---:B------:R-:W-:Y:S01]  /*38360*/  LEA R10, P5, R11.reuse, R2, 0x2 ;  /* 0x000000020b0a7211 */ /* 0x040fe200078a10ff */
[----:B------:R-:W4:Y:S01]  /*38370*/  LDL.LU R6, [R1+0x248] ;  /* 0x0002480001067983 */ /* 0x000f220000300800 */
[----:B------:R-:W1:Y:S03]  /*38380*/  LDCU UR16, c[0x0][0x3b8] ;  /* 0x00007700ff1077ac */ /* 0x000e660008000800 */
[----:B------:R1:W-:Y:S01]  /*38390*/  @P6 STG.E desc[UR12][R8.64], R29 ;  /* 0x0000001d08006986 */ /* 0x0003e2000c10190c */
[----:B------:R-:W-:Y:S01]  /*383a0*/  LEA.HI.X.SX32 R11, R11, R0, 0x2, P5 ;  /* 0x000000000b0b7211 */ /* 0x000fe200028f16ff */
[----:B------:R-:W2:Y:S01]  /*383b0*/  LDCU UR17, c[0x0][0x3b8] ;  /* 0x00007700ff1177ac */ /* 0x000ea20008000800 */
        /* <DEDUP_REMOVED lines=26> */
[----:B------:R-:W-:-:S02]  /*38560*/  ISETP.LT.AND P6, PT, R6, UR44, !P0 ;  /* 0x0000002c06007c0c */ /* 0x000fc4000c7c1270 */
[C---:B----4-:R-:W-:Y:S01]  /*38570*/  LEA R10, P5, R3.reuse, R2, 0x2 ;  /* 0x00000002030a7211 */ /* 0x050fe200078a10ff */
[----:B------:R-:W4:Y:S03]  /*38580*/  LDL.LU R27, [R1+0x258] ;  /* 0x00025800011b7983 */ /* 0x000f260000300800 */
[----:B------:R-:W-:Y:S01]  /*38590*/  LEA.HI.X.SX32 R11, R3, R0, 0x2, P5 ;  /* 0x00000000030b7211 */ /* 0x000fe200028f16ff */
[----:B------:R-:W-:Y:S01]  /*385a0*/  IMAD R3, R6, UR18, RZ ;  /* 0x0000001206037c24 */ /* 0x000fe2000f8e02ff */
[----:B------:R-:W1:Y:S01]  /*385b0*/  LDCU UR18, c[0x0][0x3b8] ;  /* 0x00007700ff1277ac */ /* 0x000e620008000800 */
[----:B------:R-:W3:Y:S01]  /*385c0*/  LDL.LU R6, [R1+0x25c] ;  /* 0x00025c0001067983 */ /* 0x000ee20000300800 */
[----:B------:R-:W-:-:S03]  /*385d0*/  ISETP.LT.AND P5, PT, R26, UR45, !P0 ;  /* 0x0000002d1a007c0c */ /* 0x000fc6000c7a1270 */
[----:B--2---:R2:W-:Y:S04]  /*385e0*/  @P4 STG.E desc[UR12][R24.64], R8 ;  /* 0x0000000818004986 */ /* 0x0045e8000c10190c */
[----:B------:R1:W-:Y:S01]  /*385f0*/  @P3 STG.E desc[UR12][R10.64], R9 ;  /* 0x000000090a003986 */ /* 0x0003e2000c10190c */
[----:B------:R-:W-:Y:S01]  /*38600*/  ISETP.LT.AND P4, PT, R7, UR25, !P0 ;  /* 0x0000001907007c0c */ /* 0x000fe2000c781270 */
[----:B------:R-:W3:Y:S01]  /*38610*/  LDCU UR25, c[0x0][0x39c] ;  /* 0x00007380ff1977ac */ /* 0x000ee20008000800 */
[----:B--2---:R-:W-:Y:S01]  /*38620*/  IMAD R8, R26, UR19, RZ ;  /* 0x000000131a087c24 */ /* 0x004fe2000f8e02ff */
[----:B------:R-:W2:Y:S01]  /*38630*/  LDCU UR19, c[0x0][0x39c] ;  /* 0x00007380ff1377ac */ /* 0x000ea20008000800 */
[----:B------:R-:W2:Y:S01]  /*38640*/  LDL.LU R26, [R1+0x2a0] ;  /* 0x0002a000011a7983 */ /* 0x000ea20000300800 */
[----:B-1----:R-:W-:-:S04]  /*38650*/  LEA R10, P3, R3, R2, 0x2 ;  /* 0x00000002030a7211 */ /* 0x002fc800078610ff */
[----:B------:R-:W-:Y:S01]  /*38660*/  LEA.HI.X.SX32 R11, R3, R0, 0x2, P3 ;  /* 0x00000000030b7211 */ /* 0x000fe200018f16ff */
[----:B------:R-:W-:Y:S01]  /*38670*/  IMAD R3, R7, UR20, RZ ;  /* 0x0000001407037c24 */ /* 0x000fe2000f8e02ff */
[C---:B------:R-:W-:Y:S01]  /*38680*/  LEA R24, P3, R8.reuse, R2, 0x2 ;  /* 0x0000000208187211 */ /* 0x040fe200078610ff */
[----:B------:R-:W1:Y:S02]  /*38690*/  LDCU UR20, c[0x0][0x39c] ;  /* 0x00007380ff1477ac */ /* 0x000e640008000800 */
[----:B------:R3:W-:Y:S01]  /*386a0*/  @P6 STG.E desc[UR12][R10.64], R5 ;  /* 0x000000050a006986 */ /* 0x0007e2000c10190c */
        /* <DEDUP_REMOVED lines=25> */
[----:B------:R-:W2:Y:S04]  /*38840*/  LDL.LU R27, [R1+0x88] ;  /* 0x00008800011b7983 */ /* 0x000ea80000300800 */
        /* <DEDUP_REMOVED lines=10> */
[----:B------:R-:W3:Y:S04]  /*388f0*/  LDL.LU R26, [R1+0x2b0] ;  /* 0x0002b000011a7983 */ /* 0x000ee80000300800 */
[----:B--2---:R-:W2:Y:S01]  /*38900*/  LDL.LU R5, [R1+0x2b4] ;  /* 0x0002b40001057983 */ /* 0x004ea20000300800 */
[----:B------:R-:W-:-:S03]  /*38910*/  LEA R8, P3, R3, R2, 0x2 ;  /* 0x0000000203087211 */ /* 0x000fc600078610ff */
[----:B----4-:R4:W-:Y:S01]  /*38920*/  @P4 STG.E desc[UR12][R10.64], R9 ;  /* 0x000000090a004986 */ /* 0x0109e2000c10190c */
[C---:B------:R-:W-:Y:S01]  /*38930*/  ISETP.LT.AND P4, PT, R7.reuse, UR30, !P0 ;  /* 0x0000001e07007c0c */ /* 0x040fe2000c781270 */
[----:B----4-:R-:W-:Y:S01]  /*38940*/  IMAD R11, R7, UR8, RZ ;  /* 0x00000008070b7c24 */ /* 0x010fe2000f8e02ff */
[----:B------:R-:W-:Y:S01]  /*38950*/  LEA.HI.X.SX32 R9, R3, R0, 0x2, P3 ;  /* 0x0000000003097211 */ /* 0x000fe200018f16ff */
[C---:B------:R-:W-:Y:S01]  /*38960*/  IMAD R3, R4.reuse, UR9, RZ ;  /* 0x0000000904037c24 */ /* 0x040fe2000f8e02ff */
[----:B------:R-:W-:Y:S01]  /*38970*/  ISETP.LT.AND P3, PT, R4, UR31, !P0 ;  /* 0x0000001f04007c0c */ /* 0x000fe2000c761270 */
[----:B------:R-:W4:Y:S01]  /*38980*/  LDL.LU R7, [R1+0x2b8] ;  /* 0x0002b80001077983 */ /* 0x000f220000300800 */
[C---:B------:R-:W-:Y:S01]  /*38990*/  LEA R10, P5, R11.reuse, R2, 0x2 ;  /* 0x000000020b0a7211 */ /* 0x040fe200078a10ff */
[----:B------:R-:W1:Y:S02]  /*389a0*/  LDCU UR8, c[0x0][0x3b8] ;  /* 0x00007700ff0877ac */ /* 0x000e640008000800 */
[----:B------:R1:W-:Y:S01]  /*389b0*/  @P6 STG.E desc[UR12][R8.64], R29 ;  /* 0x0000001d08006986 */ /* 0x0003e2000c10190c */
[----:B------:R-:W-:Y:S01]  /*389c0*/  LEA.HI.X.SX32 R11, R11, R0, 0x2, P5 ;  /* 0x000000000b0b7211 */ /* 0x000fe200028f16ff */
[----:B------:R-:W2:Y:S02]  /*389d0*/  LDCU UR9, c[0x0][0x3b8] ;  /* 0x00007700ff0977ac */ /* 0x000ea40008000800 */
[----:B------:R-:W4:Y:S01]  /*389e0*/  LDL.LU R4, [R1+0x104] ;  /* 0x0001040001047983 */ /* 0x000f220000300800 */
[----:B-1----:R-:W-:-:S04]  /*389f0*/  LEA R8, P6, R3, R2, 0x2 ;  /* 0x0000000203087211 */ /* 0x002fc800078c10ff */
[----:B------:R-:W-:Y:S01]  /*38a00*/  LEA.HI.X.SX32 R9, R3, R0, 0x2, P6 ;  /* 0x0000000003097211 */ /* 0x000fe200030f16ff */
[C---:B------:R-:W-:Y:S01]  /*38a10*/  IMAD R3, R28.reuse, UR5, RZ ;  /* 0x000000051c037c24 */ /* 0x040fe2000f8e02ff */
[----:B------:R1:W-:Y:S01]  /*38a20*/  @P4 STG.E desc[UR12][R10.64], R27 ;  /* 0x0000001b0a004986 */ /* 0x0003e2000c10190c */
[----:B------:R-:W-:Y:S01]  /*38a30*/  ISETP.LT.AND P5, PT, R28, UR32, !P0 ;  /* 0x000000201c007c0c */ /* 0x000fe2000c7a1270 */
[----:B------:R-:W2:Y:S02]  /*38a40*/  LDCU UR5, c[0x0][0x3b8] ;  /* 0x00007700ff0577ac */ /* 0x000ea40008000800 */
[----:B------:R1:W-:Y:S02]  /*38a50*/  @P3 STG.E desc[UR12][R8.64], R6 ;  /* 0x0000000608003986 */ /* 0x0003e4000c10190c */
[C---:B-1----:R-:W-:Y:S02]  /*38a60*/  LEA R10, P3, R3.reuse, R2, 0x2 ;  /* 0x00000002030a7211 */ /* 0x042fe400078610ff */
[----:B------:R-:W4:Y:S02]  /*38a70*/  LDL.LU R9, [R1+0x2bc] ;  /* 0x0002bc0001097983 */ /* 0x000f240000300800 */
[----:B------:R-:W-:-:S02]  /*38a80*/  LEA.HI.X.SX32 R11, R3, R0, 0x2, P3 ;  /* 0x00000000030b7211 */ /* 0x000fc400018f16ff */
[----:B------:R-:W4:Y:S04]  /*38a90*/  LDL.LU R29, [R1+0x2c0] ;  /* 0x0002c000011d7983 */ /* 0x000f280000300800 */
[----:B------:R-:W4:Y:S01]  /*38aa0*/  LDL.LU R6, [R1+0x10c] ;  /* 0x00010c0001067983 */ /* 0x000f220000300800 */
[C---:B---3--:R-:W-:Y:S01]  /*38ab0*/  ISETP.LT.AND P4, PT, R26.reuse, UR33, !P0 ;  /* 0x000000211a007c0c */ /* 0x048fe2000c781270 */
[----:B------:R-:W-:Y:S01]  /*38ac0*/  IMAD R8, R26, UR10, RZ ;  /* 0x0000000a1a087c24 */ /* 0x000fe2000f8e02ff */
[----:B------:R-:W1:Y:S01]  /*38ad0*/  LDCU UR10, c[0x0][0x3b8] ;  /* 0x00007700ff0a77ac */ /* 0x000e620008000800 */
[C---:B--2---:R-:W-:Y:S01]  /*38ae0*/  ISETP.LT.AND P3, PT, R5.reuse, UR34, !P0 ;  /* 0x0000002205007c0c */ /* 0x044fe2000c761270 */
[----:B------:R-:W-:Y:S02]  /*38af0*/  IMAD R3, R5, UR11, RZ ;  /* 0x0000000b05037c24 */ /* 0x000fe4000f8e02ff */
[C---:B------:R-:W-:Y:S01]  /*38b00*/  LEA R24, P6, R8.reuse, R2, 0x2 ;  /* 0x0000000208187211 */ /* 0x040fe200078c10ff */
[----:B------:R-:W2:Y:S01]  /*38b10*/  LDL.LU R5, [R1+0x2c4] ;  /* 0x0002c40001057983 */ /* 0x000ea20000300800 */
[----:B------:R-:W3:Y:S03]  /*38b20*/  LDCU UR11, c[0x0][0x3b8] ;  /* 0x00007700ff0b77ac */ /* 0x000ee60008000800 */
[----:B------:R-:W2:Y:S04]  /*38b30*/  LDL.LU R28, [R1+0x120] ;  /* 0x00012000011c7983 */ /* 0x000ea80000300800 */
[----:B------:R-:W2:Y:S04]  /*38b40*/  LDL.LU R27, [R1+0x124] ;  /* 0x00012400011b7983 */ /* 0x000ea80000300800 */
[----:B------:R-:W2:Y:S04]  /*38b50*/  LDL.LU R26, [R1+0x2c8] ;  /* 0x0002c800011a7983 */ /* 0x000ea80000300800 */
[----:B------:R-:W2:Y:S04]  /*38b60*/  LDL.LU R25, [R1+0x100] ;  /* 0x0001000001197983 */ /* 0x000ea80000300800 */
[----:B--2---:R2:W-:Y:S02]  /*38b70*/  @P5 STG.E desc[UR12][R10.64], R25 ;  /* 0x000000190a005986 */ /* 0x0045e4000c10190c */
[----:B--2---:R-:W-:-:S02]  /*38b80*/  LEA.HI.X.SX32 R25, R8, R0, 0x2, P6 ;  /* 0x0000000008197211 */ /* 0x004fc400030f16ff */
[----:B------:R-:W2:Y:S01]  /*38b90*/  LDL.LU R8, [R1+0x108] ;  /* 0x0001080001087983 */ /* 0x000ea20000300800 */
[----:B------:R-:W-:Y:S02]  /*38ba0*/  LEA R10, P5, R3, R2, 0x2 ;  /* 0x00000002030a7211 */ /* 0x000fe400078a10ff */
[----:B----4-:R-:W-:Y:S02]  /*38bb0*/  ISETP.LT.AND P6, PT, R7, UR35, !P0 ;  /* 0x0000002307007c0c */ /* 0x010fe4000c7c1270 */
[----:B------:R-:W-:Y:S01]  /*38bc0*/  LEA.HI.X.SX32 R11, R3, R0, 0x2, P5 ;  /* 0x00000000030b7211 */ /* 0x000fe200028f16ff */
[----:B------:R-:W-:Y:S01]  /*38bd0*/  IMAD R3, R7, UR14, RZ ;  /* 0x0000000e07037c24 */ /* 0x000fe2000f8e02ff */
[----:B------:R4:W-:Y:S04]  /*38be0*/  @P4 STG.E desc[UR12][R24.64], R4 ;  /* 0x0000000418004986 */ /* 0x0009e8000c10190c */
[----:B------:R-:W3:Y:S01]  /*38bf0*/  LDL.LU R7, [R1+0x2cc] ;  /* 0x0002cc0001077983 */ /* 0x000ee20000300800 */
[----:B------:R-:W-:Y:S01]  /*38c00*/  ISETP.LT.AND P4, PT, R9, UR36, !P0 ;  /* 0x0000002409007c0c */ /* 0x000fe2000c781270 */
[----:B------:R-:W1:Y:S02]  /*38c10*/  LDCU UR14, c[0x0][0x39c] ;  /* 0x00007380ff0e77ac */ /* 0x000e640008000800 */
[----:B----4-:R-:W4:Y:S04]  /*38c20*/  LDL.LU R4, [R1+0x810] ;  /* 0x0008100001047983 */ /* 0x010f280000300800 */
[----:B--2---:R2:W-:Y:S02]  /*38c30*/  @P3 STG.E desc[UR12][R10.64], R8 ;  /* 0x000000080a003986 */ /* 0x0045e4000c10190c */
[----:B--2---:R-:W-:Y:S01]  /*38c40*/  LEA R10, P3, R3, R2, 0x2 ;  /* 0x00000002030a7211 */ /* 0x004fe200078610ff */
[----:B------:R-:W-:Y:S01]  /*38c50*/  IMAD R8, R9, UR4, RZ ;  /* 0x0000000409087c24 */ /* 0x000fe2000f8e02ff */
[----:B------:R-:W2:Y:S02]  /*38c60*/  LDCU UR4, c[0x0][0x3b8] ;  /* 0x00007700ff0477ac */ /* 0x000ea40008000800 */
[----:B------:R-:W-:Y:S01]  /*38c70*/  LEA.HI.X.SX32 R11, R3, R0, 0x2, P3 ;  /* 0x00000000030b7211 */ /* 0x000fe200018f16ff */
[C---:B------:R-:W-:Y:S01]  /*38c80*/  IMAD R3, R29.reuse, UR6, RZ ;  /* 0x000000061d037c24 */ /* 0x040fe2000f8e02ff */
[----:B------:R-:W-:Y:S01]  /*38c90*/  ISETP.LT.AND P3, PT, R29, UR37, !P0 ;  /* 0x000000251d007c0c */ /* 0x000fe2000c761270 */
[----:B------:R-:W1:Y:S01]  /*38ca0*/  LDCU UR6, c[0x0][0x3b8] ;  /* 0x00007700ff0677ac */ /* 0x000e620008000800 */
[C---:B------:R-:W-:Y:S01]  /*38cb0*/  LEA R24, P5, R8.reuse, R2, 0x2 ;  /* 0x0000000208187211 */ /* 0x040fe200078a10ff */
[----:B------:R2:W-:Y:S03]  /*38cc0*/  @P6 STG.E desc[UR12][R10.64], R6 ;  /* 0x000000060a006986 */ /* 0x0005e6000c10190c */
[----:B------:R-:W-:-:S02]  /*38cd0*/  LEA.HI.X.SX32 R25, R8, R0, 0x2, P5 ;  /* 0x0000000008197211 */ /* 0x000fc400028f16ff */
[C---:B--2---:R-:W-:Y:S01]  /*38ce0*/  LEA R10, P6, R3.reuse, R2, 0x2 ;  /* 0x00000002030a7211 */ /* 0x044fe200078c10ff */
[----:B------:R-:W2:Y:S03]  /*38cf0*/  LDL.LU R6, [R1+0x12c] ;  /* 0x00012c0001067983 */ /* 0x000ea60000300800 */
[----:B------:R-:W-:Y:S01]  /*38d00*/  LEA.HI.X.SX32 R11, R3, R0, 0x2, P6 ;  /* 0x00000000030b7211 */ /* 0x000fe200030f16ff */
[C---:B------:R-:W-:Y:S01]  /*38d10*/  IMAD R3, R5.reuse, UR7, RZ ;  /* 0x0000000705037c24 */ /* 0x040fe2000f8e02ff */
[----:B------:R-:W-:Y:S01]  /*38d20*/  @P4 STG.E desc[UR12][R24.64], R28 ;  /* 0x0000001c18004986 */ /* 0x000fe2000c10190c */
[----:B------:R-:W-:Y:S01]  /*38d30*/  ISETP.LT.AND P5, PT, R5, UR38, !P0 ;  /* 0x0000002605007c0c */ /* 0x000fe2000c7a1270 */
[C---:B------:R-:W-:Y:S02]  /*38d40*/  IMAD R8, R26.reuse, UR15, RZ ;  /* 0x0000000f1a087c24 */ /* 0x040fe4000f8e02ff */
[----:B------:R-:W2:Y:S01]  /*38d50*/  LDL.LU R9, [R1+0x110] ;  /* 0x0001100001097983 */ /* 0x000ea20000300800 */
[----:B------:R-:W-:Y:S01]  /*38d60*/  ISETP.LT.AND P4, PT, R26, UR19, !P0 ;  /* 0x000000131a007c0c */ /* 0x000fe2000c781270 */
[----:B------:R-:W1:Y:S02]  /*38d70*/  LDCU UR7, c[0x0][0x3b8] ;  /* 0x00007700ff0777ac */ /* 0x000e640008000800 */
[----:B------:R3:W-:Y:S01]  /*38d80*/  @P3 STG.E desc[UR12][R10.64], R27 ;  /* 0x0000001b0a003986 */ /* 0x0007e2000c10190c */
[----:B------:R-:W1:Y:S03]  /*38d90*/  LDCU UR15, c[0x0][0x39c] ;  /* 0x00007380ff0f77ac */ /* 0x000e660008000800 */
[----:B------:R-:W2:Y:S04]  /*38da0*/  LDL.LU R29, [R1+0x2d4] ;  /* 0x0002d400011d7983 */ /* 0x000ea80000300800 */
[----:B------:R-:W2:Y:S01]  /*38db0*/  LDL.LU R5, [R1+0x2d8] ;  /* 0x0002d80001057983 */ /* 0x000ea20000300800 */
[----:B---3--:R-:W-:-:S03]  /*38dc0*/  LEA R10, P3, R3, R2, 0x2 ;  /* 0x00000002030a7211 */ /* 0x008fc600078610ff */
[----:B------:R-:W3:Y:S01]  /*38dd0*/  LDL.LU R27, [R1+0x114] ;  /* 0x00011400011b7983 */ /* 0x000ee20000300800 */
[----:B------:R-:W-:-:S03]  /*38de0*/  LEA.HI.X.SX32 R11, R3, R0, 0x2, P3 ;  /* 0x00000000030b7211 */ /* 0x000fc600018f16ff */
[----:B------:R-:W2:Y:S01]  /*38df0*/  LDL.LU R26, [R1+0x2dc] ;  /* 0x0002dc00011a7983 */ /* 0x000ea20000300800 */
[C---:B------:R-:W-:Y:S01]  /*38e00*/  ISETP.LT.AND P3, PT, R7.reuse, UR20, !P0 ;  /* 0x0000001407007c0c */ /* 0x040fe2000c761270 */
[----:B------:R-:W-:Y:S01]  /*38e10*/  IMAD R3, R7, UR16, RZ ;  /* 0x0000001007037c24 */ /* 0x000fe2000f8e02ff */
[C---:B------:R-:W-:Y:S01]  /*38e20*/  LEA R24, P6, R8.reuse, R2, 0x2 ;  /* 0x0000000208187211 */ /* 0x040fe200078c10ff */
[----:B------:R-:W2:Y:S01]  /*38e30*/  LDL.LU R28, [R1+0x11c] ;  /* 0x00011c00011c7983 */ /* 0x000ea20000300800 */
[----:B------:R-:W1:Y:S03]  /*38e40*/  LDCU UR16, c[0x0][0x39c] ;  /* 0x00007380ff1077ac */ /* 0x000e660008000800 */
[----:B------:R-:W2:Y:S04]  /*38e50*/  LDL.LU R7, [R1+0x2e0] ;  /* 0x0002e00001077983 */ /* 0x000ea80000300800 */
[----:B------:R-:W2:Y:S04]  /*38e60*/  LDL.LU R25, [R1+0x128] ;  /* 0x0001280001197983 */ /* 0x000ea80000300800 */
[----:B--2---:R2:W-:Y:S02]  /*38e70*/  @P5 STG.E desc[UR12][R10.64], R25 ;  /* 0x000000190a005986 */ /* 0x0045e4000c10190c */
[----:B--2---:R-:W-:-:S02]  /*38e80*/  LEA.HI.X.SX32 R25, R8, R0, 0x2, P6 ;  /* 0x0000000008197211 */ /* 0x004fc400030f16ff */
[----:B------:R-:W2:Y:S04]  /*38e90*/  LDL.LU R8, [R1+0x2d0] ;  /* 0x0002d00001087983 */ /* 0x000ea80000300800 */
[----:B------:R1:W-:Y:S04]  /*38ea0*/  @P4 STG.E desc[UR12][R24.64], R6 ;  /* 0x0000000618004986 */ /* 0x0003e8000c10190c */
[----:B-1----:R-:W3:Y:S04]  /*38eb0*/  LDL.LU R25, [R1+0x118] ;  /* 0x0001180001197983 */ /* 0x002ee80000300800 */
[----:B------:R-:W4:Y:S01]  /*38ec0*/  LDL.LU R6, [R1+0x2e4] ;  /* 0x0002e40001067983 */ /* 0x000f220000300800 */
[----:B------:R-:W-:-:S04]  /*38ed0*/  LEA R10, P5, R3, R2, 0x2 ;  /* 0x00000002030a7211 */ /* 0x000fc800078a10ff */
[----:B------:R-:W-:-:S05]  /*38ee0*/  LEA.HI.X.SX32 R11, R3, R0, 0x2, P5 ;  /* 0x00000000030b7211 */ /* 0x000fca00028f16ff */
[----:B------:R1:W-:Y:S01]  /*38ef0*/  @P3 STG.E desc[UR12][R10.64], R9 ;  /* 0x000000090a003986 */ /* 0x0003e2000c10190c */
[C---:B------:R-:W-:Y:S01]  /*38f00*/  ISETP.LT.AND P4, PT, R29.reuse, UR22, !P0 ;  /* 0x000000161d007c0c */ /* 0x040fe2000c781270 */
[----:B-1----:R-:W-:Y:S01]  /*38f10*/  IMAD R11, R29, UR18, RZ ;  /* 0x000000121d0b7c24 */ /* 0x002fe2000f8e02ff */
[----:B------:R-:W1:Y:S01]  /*38f20*/  LDCU UR18, c[0x0][0x39c] ;  /* 0x00007380ff1277ac */ /* 0x000e620008000800 */
[----:B------:R-:W4:Y:S03]  /*38f30*/  LDL.LU R29, [R1+0x2e8] ;  /* 0x0002e800011d7983 */ /* 0x000f260000300800 */
[----:B------:R-:W-:-:S04]  /*38f40*/  LEA R10, P5, R11, R2, 0x2 ;  /* 0x000000020b0a7211 */ /* 0x000fc800078a10ff */
[----:B------:R-:W-:Y:S02]  /*38f50*/  LEA.HI.X.SX32 R11, R11, R0, 0x2, P5 ;  /* 0x000000000b0b7211 */ /* 0x000fe400028f16ff */
[----:B------:R-:W-:Y:S01]  /*38f60*/  ISETP.LT.AND P5, PT, R26, UR24, !P0 ;  /* 0x000000181a007c0c */ /* 0x000fe2000c7a1270 */
[C---:B--2---:R-:W-:Y:S01]  /*38f70*/  IMAD R3, R8.reuse, UR17, RZ ;  /* 0x0000001108037c24 */ /* 0x044fe2000f8e02ff */
[----:B------:R-:W-:Y:S01]  /*38f80*/  ISETP.LT.AND P6, PT, R8, UR21, !P0 ;  /* 0x0000001508007c0c */ /* 0x000fe2000c7c1270 */
[----:B------:R-:W2:Y:S03]  /*38f90*/  LDCU UR17, c[0x0][0x39c] ;  /* 0x00007380ff1177ac */ /* 0x000ea60008000800 */
[----:B------:R-:W-:-:S04]  /*38fa0*/  LEA R8, P3, R3, R2, 0x2 ;  /* 0x0000000203087211 */ /* 0x000fc800078610ff */
[----:B------:R-:W-:Y:S01]  /*38fb0*/  LEA.HI.X.SX32 R9, R3, R0, 0x2, P3 ;  /* 0x0000000003097211 */ /* 0x000fe200018f16ff */
[C---:B------:R-:W-:Y:S01]  /*38fc0*/  IMAD R3, R5.reuse, UR8, RZ ;  /* 0x0000000805037c24 */ /* 0x040fe2000f8e02ff */
[----:B------:R-:W-:Y:S01]  /*38fd0*/  ISETP.LT.AND P3, PT, R5, UR23, !P0 ;  /* 0x0000001705007c0c */ /* 0x000fe2000c761270 */
[----:B------:R-:W1:Y:S01]  /*38fe0*/  LDCU UR8, c[0x0][0x3b8] ;  /* 0x00007700ff0877ac */ /* 0x000e620008000800 */
[----:B------:R-:W2:Y:S04]  /*38ff0*/  LDL.LU R5, [R1+0x74] ;  /* 0x0000740001057983 */ /* 0x000ea80000300800 */
[----:B---3--:R3:W-:Y:S04]  /*39000*/  @P6 STG.E desc[UR12][R8.64], R27 ;  /* 0x0000001b08006986 */ /* 0x0087e8000c10190c */
[----:B------:R1:W-:Y:S01]  /*39010*/  @P4 STG.E desc[UR12][R10.64], R25 ;  /* 0x000000190a004986 */ /* 0x0003e2000c10190c */
[----:B---3--:R-:W-:-:S03]  /*39020*/  LEA R8, P6, R3, R2, 0x2 ;  /* 0x0000000203087211 */ /* 0x008fc600078c10ff */
[----:B------:R-:W3:Y:S01]  /*39030*/  LDL.LU R27, [R1+0x2ec] ;  /* 0x0002ec00011b7983 */ /* 0x000ee20000300800 */
[----:B------:R-:W-:Y:S01]  /*39040*/  LEA.HI.X.SX32 R9, R3, R0, 0x2, P6 ;  /* 0x0000000003097211 */ /* 0x000fe200030f16ff */
[----:B------:R-:W-:Y:S01]  /*39050*/  IMAD R3, R26, UR5, RZ ;  /* 0x000000051a037c24 */ /* 0x000fe2000f8e02ff */
[----:B------:R-:W-:Y:S01]  /*39060*/  ISETP.LT.AND P4, PT, R7, UR25, !P0 ;  /* 0x0000001907007c0c */ /* 0x000fe2000c781270 */
[----:B------:R-:W2:Y:S01]  /*39070*/  LDL.LU R26, [R1+0x2f0] ;  /* 0x0002f000011a7983 */ /* 0x000ea20000300800 */
[----:B------:R-:W2:Y:S03]  /*39080*/  LDCU UR5, c[0x0][0x3b8] ;  /* 0x00007700ff0577ac */ /* 0x000ea60008000800 */
[----:B------:R4:W-:Y:S01]  /*39090*/  @P3 STG.E desc[UR12][R8.64], R28 ;  /* 0x0000001c08003986 */ /* 0x0009e2000c10190c */
[----:B-1----:R-:W-:-:S04]  /*390a0*/  LEA R10, P3, R3, R2, 0x2 ;  /* 0x00000002030a7211 */ /* 0x002fc800078610ff */
[----:B------:R-:W-:Y:S01]  /*390b0*/  LEA.HI.X.SX32 R11, R3, R0, 0x2, P3 ;  /* 0x00000000030b7211 */ /* 0x000fe200018f16ff */
[C---:B----4-:R-:W-:Y:S01]  /*390c0*/  IMAD R3, R6.reuse, UR10, RZ ;  /* 0x0000000a06037c24 */ /* 0x050fe2000f8e02ff */
[----:B------:R-:W-:Y:S01]  /*390d0*/  ISETP.LT.AND P3, PT, R6, UR14, !P0 ;  /* 0x0000000e06007c0c */ /* 0x000fe2000c761270 */
[----:B------:R-:W1:Y:S01]  /*390e0*/  LDCU UR10, c[0x0][0x39c] ;  /* 0x00007380ff0a77ac */ /* 0x000e620008000800 */
[----:B------:R-:W4:Y:S01]  /*390f0*/  LDL.LU R9, [R1+0x7c] ;  /* 0x00007c0001097983 */ /* 0x000f220000300800 */
[----:B------:R-:W-:Y:S01]  /*39100*/  IMAD R8, R7, UR9, RZ ;  /* 0x0000000907087c24 */ /* 0x000fe2000f8e02ff */
[----:B------:R-:W1:Y:S02]  /*39110*/  LDCU UR9, c[0x0][0x3b8] ;  /* 0x00007700ff0977ac */ /* 0x000e640008000800 */
[----:B------:R-:W2:Y:S01]  /*39120*/  LDL.LU R28, [R1+0x2f4] ;  /* 0x0002f400011c7983 */ /* 0x000ea20000300800 */
[----:B------:R-:W1:Y:S03]  /*39130*/  LDCU UR14, c[0x0][0x39c] ;  /* 0x00007380ff0e77ac */ /* 0x000e660008000800 */
[----:B------:R-:W2:Y:S04]  /*39140*/  LDL.LU R6, [R1+0x160] ;  /* 0x0001600001067983 */ /* 0x000ea80000300800 */
[----:B------:R-:W2:Y:S04]  /*39150*/  LDL.LU R7, [R1+0x2f8] ;  /* 0x0002f80001077983 */ /* 0x000ea80000300800 */
[----:B------:R-:W2:Y:S01]  /*39160*/  LDL.LU R25, [R1+0x70] ;  /* 0x0000700001197983 */ /* 0x000ea20000300800 */
[----:B------:R-:W-:-:S03]  /*39170*/  LEA R24, P6, R8, R2, 0x2 ;  /* 0x0000000208187211 */ /* 0x000fc600078c10ff */
[----:B--2---:R2:W-:Y:S02]  /*39180*/  @P5 STG.E desc[UR12][R10.64], R25 ;  /* 0x000000190a005986 */ /* 0x0045e4000c10190c */
[----:B--2---:R-:W-:Y:S02]  /*39190*/  LEA.HI.X.SX32 R25, R8, R0, 0x2, P6 ;  /* 0x0000000008197211 */ /* 0x004fe400030f16ff */
[----:B------:R-:W2:Y:S01]  /*391a0*/  LDL.LU R8, [R1+0x78] ;  /* 0x0000780001087983 */ /* 0x000ea20000300800 */
[----:B------:R-:W-:Y:S02]  /*391b0*/  LEA R10, P5, R3, R2, 0x2 ;  /* 0x00000002030a7211 */ /* 0x000fe400078a10ff */
[----:B------:R-:W-:Y:S02]  /*391c0*/  ISETP.LT.AND P6, PT, R29, UR26, !P0 ;  /* 0x0000001a1d007c0c */ /* 0x000fe4000c7c1270 */
[----:B------:R-:W-:Y:S01]  /*391d0*/  LEA.HI.X.SX32 R11, R3, R0, 0x2, P5 ;  /* 0x00000000030b7211 */ /* 0x000fe200028f16ff */
[----:B------:R-:W-:Y:S01]  /*391e0*/  IMAD R3, R29, UR4, RZ ;  /* 0x000000041d037c24 */ /* 0x000fe2000f8e02ff */
[----:B------:R1:W-:Y:S01]  /*391f0*/  @P4 STG.E desc[UR12][R24.64], R5 ;  /* 0x0000000518004986 */ /* 0x0003e2000c10190c */
[----:B---3--:R-:W-:Y:S01]  /*39200*/  ISETP.LT.AND P4, PT, R27, UR27, !P0 ;  /* 0x0000001b1b007c0c */ /* 0x008fe2000c781270 */
[----:B------:R-:W3:Y:S02]  /*39210*/  LDCU UR4, c[0x0][0x3b8] ;  /* 0x00007700ff0477ac */ /* 0x000ee40008000800 */
[----:B------:R-:W3:Y:S04]  /*39220*/  LDL.LU R29, [R1+0x2fc] ;  /* 0x0002fc00011d7983 */ /* 0x000ee80000300800 */
[----:B-1----:R-:W3:Y:S04]  /*39230*/  LDL.LU R5, [R1+0x80c] ;  /* 0x00080c0001057983 */ /* 0x002ee80000300800 */
[----:B--2---:R1:W-:Y:S02]  /*39240*/  @P3 STG.E desc[UR12][R10.64], R8 ;  /* 0x000000080a003986 */ /* 0x0043e4000c10190c */
[----:B-1----:R-:W-:Y:S01]  /*39250*/  LEA R10, P3, R3, R2, 0x2 ;  /* 0x00000002030a7211 */ /* 0x002fe200078610ff */
[----:B------:R-:W-:Y:S01]  /*39260*/  IMAD R8, R27, UR6, RZ ;  /* 0x000000061b087c24 */ /* 0x000fe2000f8e02ff */
[----:B------:R-:W1:Y:S01]  /*39270*/  LDCU UR6, c[0x0][0x3b8] ;  /* 0x00007700ff0677ac */ /* 0x000e620008000800 */
[----:B------:R-:W2:Y:S01]  /*39280*/  LDL.LU R27, [R1+0x300] ;  /* 0x00030000011b7983 */ /* 0x000ea20000300800 */
[----:B------:R-:W-:-:S02]  /*39290*/  LEA.HI.X.SX32 R11, R3, R0, 0x2, P3 ;  /* 0x00000000030b7211 */ /* 0x000fc400018f16ff */
[----:B------:R-:W-:Y:S01]  /*392a0*/  LEA R24, P5, R8, R2, 0x2 ;  /* 0x0000000208187211 */ /* 0x000fe200078a10ff */
[C---:B------:R-:W-:Y:S01]  /*392b0*/  IMAD R3, R26.reuse, UR7, RZ ;  /* 0x000000071a037c24 */ /* 0x040fe2000f8e02ff */
[----:B------:R-:W-:Y:S01]  /*392c0*/  ISETP.LT.AND P3, PT, R26, UR15, !P0 ;  /* 0x0000000f1a007c0c */ /* 0x000fe2000c761270 */
[----:B----4-:R4:W-:Y:S01]  /*392d0*/  @P6 STG.E desc[UR12][R10.64], R9 ;  /* 0x000000090a006986 */ /* 0x0109e2000c10190c */
[----:B------:R-:W-:Y:S01]  /*392e0*/  LEA.HI.X.SX32 R25, R8, R0, 0x2, P5 ;  /* 0x0000000008197211 */ /* 0x000fe200028f16ff */
[----:B------:R-:W1:Y:S02]  /*392f0*/  LDCU UR15, c[0x0][0x39c] ;  /* 0x00007380ff0f77ac */ /* 0x000e640008000800 */
[----:B------:R-:W2:Y:S01]  /*39300*/  LDL.LU R26, [R1+0x16c] ;  /* 0x00016c00011a7983 */ /* 0x000ea20000300800 */
[----:B------:R-:W1:Y:S03]  /*39310*/  LDCU UR7, c[0x0][0x3b8] ;  /* 0x00007700ff0777ac */ /* 0x000e660008000800 */
[----:B----4-:R-:W4:Y:S04]  /*39320*/  LDL.LU R9, [R1+0xf0] ;  /* 0x0000f00001097983 */ /* 0x010f280000300800 */
[----:B------:R-:W2:Y:S01]  /*39330*/  LDL.LU R8, [R1+0x164] ;  /* 0x0001640001087983 */ /* 0x000ea20000300800 */
[----:B------:R-:W-:-:S04]  /*39340*/  LEA R10, P6, R3, R2, 0x2 ;  /* 0x00000002030a7211 */ /* 0x000fc800078c10ff */
[----:B------:R-:W-:Y:S01]  /*39350*/  LEA.HI.X.SX32 R11, R3, R0, 0x2, P6 ;  /* 0x00000000030b7211 */ /* 0x000fe200030f16ff */
[C---:B------:R-:W-:Y:S01]  /*39360*/  IMAD R3, R28.reuse, UR11, RZ ;  /* 0x0000000b1c037c24 */ /* 0x040fe2000f8e02ff */
[----:B------:R1:W-:Y:S01]  /*39370*/  @P4 STG.E desc[UR12][R24.64], R6 ;  /* 0x0000000618004986 */ /* 0x0003e2000c10190c */
[----:B------:R-:W-:Y:S01]  /*39380*/  ISETP.LT.AND P5, PT, R28, UR16, !P0 ;  /* 0x000000101c007c0c */ /* 0x000fe2000c7a1270 */
[----:B------:R-:W2:Y:S01]  /*39390*/  LDCU UR11, c[0x0][0x39c] ;  /* 0x00007380ff0b77ac */ /* 0x000ea20008000800 */
[----:B------:R-:W-:Y:S01]  /*393a0*/  ISETP.LT.AND P4, PT, R7, UR17, !P0 ;  /* 0x0000001107007c0c */ /* 0x000fe2000c781270 */
[----:B------:R-:W3:Y:S01]  /*393b0*/  LDL.LU R28, [R1+0x308] ;  /* 0x00030800011c7983 */ /* 0x000ee20000300800 */
[----:B------:R-:W2:Y:S03]  /*393c0*/  LDCU UR16, c[0x0][0x39c] ;  /* 0x00007380ff1077ac */ /* 0x000ea60008000800 */
[----:B-1----:R-:W4:Y:S04]  /*393d0*/  LDL.LU R6, [R1+0x808] ;  /* 0x0008080001067983 */ /* 0x002f280000300800 */
[----:B--2---:R1:W-:Y:S02]  /*393e0*/  @P3 STG.E desc[UR12][R10.64], R8 ;  /* 0x000000080a003986 */ /* 0x0043e4000c10190c */
[----:B-1----:R-:W-:Y:S01]  /*393f0*/  LEA R10, P3, R3, R2, 0x2 ;  /* 0x00000002030a7211 */ /* 0x002fe200078610ff */
[----:B------:R-:W-:Y:S01]  /*39400*/  IMAD R8, R7, UR8, RZ ;  /* 0x0000000807087c24 */ /* 0x000fe2000f8e02ff */
[----:B------:R-:W1:Y:S01]  /*39410*/  LDCU UR8, c[0x0][0x3b8] ;  /* 0x00007700ff0877ac */ /* 0x000e620008000800 */
[----:B------:R-:W2:Y:S01]  /*39420*/  LDL.LU R7, [R1+0xf4] ;  /* 0x0000f40001077983 */ /* 0x000ea20000300800 */
[----:B------:R-:W-:Y:S01]  /*39430*/  LEA.HI.X.SX32 R11, R3, R0, 0x2, P3 ;  /* 0x00000000030b7211 */ /* 0x000fe200018f16ff */
[C---:B---3--:R-:W-:Y:S01]  /*39440*/  IMAD R3, R29.reuse, UR5, RZ ;  /* 0x000000051d037c24 */ /* 0x048fe2000f8e02ff */
[----:B------:R-:W-:Y:S01]  /*39450*/  ISETP.LT.AND P3, PT, R29, UR18, !P0 ;  /* 0x000000121d007c0c */ /* 0x000fe2000c761270 */
[----:B------:R-:W3:Y:S01]  /*39460*/  LDCU UR5, c[0x0][0x3b8] ;  /* 0x00007700ff0577ac */ /* 0x000ee20008000800 */
[----:B------:R-:W2:Y:S04]  /*39470*/  LDL.LU R29, [R1+0xfc] ;  /* 0x0000fc00011d7983 */ /* 0x000ea80000300800 */
[----:B------:R-:W2:Y:S01]  /*39480*/  LDL.LU R25, [R1+0x168] ;  /* 0x0001680001197983 */ /* 0x000ea20000300800 */
[----:B------:R-:W-:-:S03]  /*39490*/  LEA R24, P6, R8, R2, 0x2 ;  /* 0x0000000208187211 */ /* 0x000fc600078c10ff */
[----:B--2---:R2:W-:Y:S02]  /*394a0*/  @P5 STG.E desc[UR12][R10.64], R25 ;  /* 0x000000190a005986 */ /* 0x0045e4000c10190c */
[C---:B--2---:R-:W-:Y:S02]  /*394b0*/  LEA R10, P5, R3.reuse, R2, 0x2 ;  /* 0x00000002030a7211 */ /* 0x044fe400078a10ff */
[-C--:B------:R-:W-:Y:S02]  /*394c0*/  LEA.HI.X.SX32 R25, R8, R0.reuse, 0x2, P6 ;  /* 0x0000000008197211 */ /* 0x080fe400030f16ff */
[----:B------:R-:W-:Y:S01]  /*394d0*/  LEA.HI.X.SX32 R11, R3, R0, 0x2, P5 ;  /* 0x00000000030b7211 */ /* 0x000fe200028f16ff */
[C---:B------:R-:W-:Y:S01]  /*394e0*/  IMAD R3, R27.reuse, UR9, RZ ;  /* 0x000000091b037c24 */ /* 0x040fe2000f8e02ff */
[----:B------:R-:W-:Y:S01]  /*394f0*/  ISETP.LT.AND P6, PT, R27, UR10, !P0 ;  /* 0x0000000a1b007c0c */ /* 0x000fe2000c7c1270 */
[----:B------:R2:W-:Y:S01]  /*39500*/  @P4 STG.E desc[UR12][R24.64], R26 ;  /* 0x0000001a18004986 */ /* 0x0005e2000c10190c */
[----:B------:R-:W1:Y:S03]  /*39510*/  LDCU UR9, c[0x0][0x39c] ;  /* 0x00007380ff0977ac */ /* 0x000e660008000800 */
[----:B----4-:R4:W-:Y:S01]  /*39520*/  @P3 STG.E desc[UR12][R10.64], R9 ;  /* 0x000000090a003986 */ /* 0x0109e2000c10190c */
[C---:B------:R-:W-:Y:S01]  /*39530*/  LEA R8, P3, R3.reuse, R2, 0x2 ;  /* 0x0000000203087211 */ /* 0x040fe200078610ff */
[----:B------:R-:W1:Y:S02]  /*39540*/  LDCU UR10, c[0x0][0x39c] ;  /* 0x00007380ff0a77ac */ /* 0x000e640008000800 */
[----:B--2---:R-:W2:Y:S04]  /*39550*/  LDL.LU R24, [R1+0x30c] ;  /* 0x00030c0001187983 */ /* 0x004ea80000300800 */
[----:B------:R-:W3:Y:S04]  /*39560*/  LDL.LU R25, [R1+0x310] ;  /* 0x0003100001197983 */ /* 0x000ee80000300800 */
[----:B------:R-:W1:Y:S04]  /*39570*/  LDL.LU R26, [R1+0x314] ;  /* 0x00031400011a7983 */ /* 0x000e680000300800 */
[----:B------:R-:W2:Y:S04]  /*39580*/  LDL.LU R27, [R1+0x170] ;  /* 0x00017000011b7983 */ /* 0x000ea80000300800 */
[----:B----4-:R-:W4:Y:S01]  /*39590*/  LDL.LU R11, [R1+0x304] ;  /* 0x00030400010b7983 */ /* 0x010f220000300800 */
[----:B------:R-:W-:Y:S01]  /*395a0*/  LEA.HI.X.SX32 R9, R3, R0, 0x2, P3 ;  /* 0x0000000003097211 */ /* 0x000fe200018f16ff */
[C---:B------:R-:W-:Y:S01]  /*395b0*/  IMAD R3, R28.reuse, UR6, RZ ;  /* 0x000000061c037c24 */ /* 0x040fe2000f8e02ff */
[----:B------:R-:W-:Y:S01]  /*395c0*/  ISETP.LT.AND P3, PT, R28, UR15, !P0 ;  /* 0x0000000f1c007c0c */ /* 0x000fe2000c761270 */
[----:B------:R-:W1:Y:S01]  /*395d0*/  LDCU UR6, c[0x0][0x3b8] ;  /* 0x00007700ff0677ac */ /* 0x000e620008000800 */
[----:B------:R-:W2:Y:S04]  /*395e0*/  LDL.LU R28, [R1+0x31c] ;  /* 0x00031c00011c7983 */ /* 0x000ea80000300800 */
[----:B------:R3:W-:Y:S02]  /*395f0*/  @P6 STG.E desc[UR12][R8.64], R7 ;  /* 0x0000000708006986 */ /* 0x0007e4000c10190c */
[----:B---3--:R-:W-:-:S02]  /*39600*/  LEA R8, P6, R3, R2, 0x2 ;  /* 0x0000000203087211 */ /* 0x008fc400078c10ff */
[----:B------:R-:W3:Y:S02]  /*39610*/  LDL.LU R7, [R1+0x804] ;  /* 0x0008040001077983 */ /* 0x000ee40000300800 */
[----:B------:R-:W-:Y:S02]  /*39620*/  LEA.HI.X.SX32 R9, R3, R0, 0x2, P6 ;  /* 0x0000000003097211 */ /* 0x000fe400030f16ff */
[----:B------:R-:W3:Y:S01]  /*39630*/  LDL.LU R3, [R1+0xf8] ;  /* 0x0000f80001037983 */ /* 0x000ee20000300800 */
[C---:B----4-:R-:W-:Y:S01]  /*39640*/  ISETP.LT.AND P4, PT, R11.reuse, UR14, !P0 ;  /* 0x0000000e0b007c0c */ /* 0x050fe2000c781270 */
[----:B------:R-:W-:Y:S01]  /*39650*/  IMAD R11, R11, UR4, RZ ;  /* 0x000000040b0b7c24 */ /* 0x000fe2000f8e02ff */
[----:B------:R-:W4:Y:S04]  /*39660*/  LDCU UR4, c[0x0][0x3b8] ;  /* 0x00007700ff0477ac */ /* 0x000f280008000800 */
[----:B------:R-:W-:-:S04]  /*39670*/  LEA R10, P5, R11, R2, 0x2 ;  /* 0x000000020b0a7211 */ /* 0x000fc800078a10ff */
[----:B------:R-:W-:Y:S02]  /*39680*/  LEA.HI.X.SX32 R11, R11, R0, 0x2, P5 ;  /* 0x000000000b0b7211 */ /* 0x000fe400028f16ff */
[C---:B--2---:R-:W-:Y:S01]  /*39690*/  ISETP.LT.AND P5, PT, R24.reuse, UR11, !P0 ;  /* 0x0000000b18007c0c */ /* 0x044fe2000c7a1270 */
[----:B------:R-:W-:Y:S01]  /*396a0*/  IMAD R24, R24, UR7, RZ ;  /* 0x0000000718187c24 */ /* 0x000fe2000f8e02ff */
[----:B------:R-:W2:Y:S01]  /*396b0*/  LDCU UR7, c[0x0][0x39c] ;  /* 0x00007380ff0777ac */ /* 0x000ea20008000800 */
[----:B---3--:R3:W-:Y:S04]  /*396c0*/  @P4 STG.E desc[UR12][R10.64], R3 ;  /* 0x000000030a004986 */ /* 0x0087e8000c10190c */
[----:B------:R1:W-:Y:S01]  /*396d0*/  @P3 STG.E desc[UR12][R8.64], R29 ;  /* 0x0000001d08003986 */ /* 0x0003e2000c10190c */
[----:B---3--:R-:W-:-:S03]  /*396e0*/  LEA R10, P4, R24, R2, 0x2 ;  /* 0x00000002180a7211 */ /* 0x008fc600078810ff */
[----:B-1----:R-:W3:Y:S01]  /*396f0*/  LDL.LU R9, [R1+0x174] ;  /* 0x0001740001097983 */ /* 0x002ee20000300800 */
[----:B------:R-:W-:Y:S01]  /*39700*/  LEA.HI.X.SX32 R11, R24, R0, 0x2, P4 ;  /* 0x00000000180b7211 */ /* 0x000fe200020f16ff */
[C---:B------:R-:W-:Y:S02]  /*39710*/  IMAD R3, R25.reuse, UR5, RZ ;  /* 0x0000000519037c24 */ /* 0x040fe4000f8e02ff */
[C---:B------:R-:W-:Y:S01]  /*39720*/  IMAD R8, R26.reuse, UR8, RZ ;  /* 0x000000081a087c24 */ /* 0x040fe2000f8e02ff */
[----:B------:R-:W2:Y:S01]  /*39730*/  LDL.LU R29, [R1+0x324] ;  /* 0x00032400011d7983 */ /* 0x000ea20000300800 */
[----:B------:R-:W-:Y:S01]  /*39740*/  ISETP.LT.AND P3, PT, R25, UR16, !P0 ;  /* 0x0000001019007c0c */ /* 0x000fe2000c761270 */
[----:B------:R-:W1:Y:S02]  /*39750*/  LDCU UR5, c[0x0][0x39c] ;  /* 0x00007380ff0577ac */ /* 0x000e640008000800 */
[----:B------:R4:W-:Y:S01]  /*39760*/  @P5 STG.E desc[UR12][R10.64], R27 ;  /* 0x0000001b0a005986 */ /* 0x0009e2000c10190c */
[----:B------:R-:W-:Y:S01]  /*39770*/  LEA R24, P5, R3, R2, 0x2 ;  /* 0x0000000203187211 */ /* 0x000fe200078a10ff */
[----:B------:R-:W1:Y:S01]  /*39780*/  LDCU UR8, c[0x0][0x39c] ;  /* 0x00007380ff0877ac */ /* 0x000e620008000800 */
[----:B------:R-:W-:-:S02]  /*39790*/  ISETP.LT.AND P4, PT, R26, UR9, !P0 ;  /* 0x000000091a007c0c */ /* 0x000fc4000c781270 */
[----:B------:R-:W2:Y:S01]  /*397a0*/  LDL.LU R26, [R1+0x60] ;  /* 0x00006000011a7983 */ /* 0x000ea20000300800 */
[----:B------:R-:W-:-:S03]  /*397b0*/  LEA.HI.X.SX32 R25, R3, R0, 0x2, P5 ;  /* 0x0000000003197211 */ /* 0x000fc600028f16ff */
[----:B------:R-:W2:Y:S01]  /*397c0*/  LDL.LU R3, [R1+0x318] ;  /* 0x0003180001037983 */ /* 0x000ea20000300800 */
[C---:B----4-:R-:W-:Y:S01]  /*397d0*/  LEA R10, P6, R8.reuse, R2, 0x2 ;  /* 0x00000002080a7211 */ /* 0x050fe200078c10ff */
[----:B------:R-:W4:Y:S03]  /*397e0*/  LDC R27, c[0x0][0x3b8] ;  /* 0x0000ee00ff1b7b82 */ /* 0x000f260000000800 */
[----:B------:R-:W-:Y:S02]  /*397f0*/  LEA.HI.X.SX32 R11, R8, R0, 0x2, P6 ;  /* 0x00000000080b7211 */ /* 0x000fe400030f16ff */
[----:B------:R-:W4:Y:S04]  /*39800*/  LDL.LU R8, [R1+0x178] ;  /* 0x0001780001087983 */ /* 0x000f280000300800 */
[----:B---3--:R3:W-:Y:S02]  /*39810*/  @P3 STG.E desc[UR12][R24.64], R9 ;  /* 0x0000000918003986 */ /* 0x0087e4000c10190c */
[----:B---3--:R-:W3:Y:S02]  /*39820*/  LDC R9, c[0x0][0x3b8] ;  /* 0x0000ee00ff097b82 */ /* 0x008ee40000000800 */
[----:B------:R-:W1:Y:S01]  /*39830*/  LDL.LU R25, [R1+0x320] ;  /* 0x0003200001197983 */ /* 0x000e620000300800 */
[C---:B--2---:R-:W-:Y:S01]  /*39840*/  ISETP.LT.AND P6, PT, R3.reuse, UR10, !P0 ;  /* 0x0000000a03007c0c */ /* 0x044fe2000c7c1270 */
[----:B------:R-:W-:Y:S01]  /*39850*/  IMAD R3, R3, UR4, RZ ;  /* 0x0000000403037c24 */ /* 0x000fe2000f8e02ff */
[----:B------:R-:W2:Y:S01]  /*39860*/  LDCU UR4, c[0x0][0x39c] ;  /* 0x00007380ff0477ac */ /* 0x000ea20008000800 */
[----:B----4-:R4:W-:Y:S01]  /*39870*/  @P4 STG.E desc[UR12][R10.64], R8 ;  /* 0x000000080a004986 */ /* 0x0109e2000c10190c */
[C---:B------:R-:W-:Y:S01]  /*39880*/  ISETP.LT.AND P4, PT, R28.reuse, UR7, !P0 ;  /* 0x000000071c007c0c */ /* 0x040fe2000c781270 */
[----:B------:R-:W1:Y:S01]  /*39890*/  LDCU UR7, c[0x0][0x39c] ;  /* 0x00007380ff0777ac */ /* 0x000e620008000800 */
[C---:B----4-:R-:W-:Y:S01]  /*398a0*/  LEA R10, P3, R3.reuse, R2, 0x2 ;  /* 0x00000002030a7211 */ /* 0x050fe200078610ff */
[----:B------:R-:W-:Y:S01]  /*398b0*/  IMAD R8, R28, UR6, RZ ;  /* 0x000000061c087c24 */ /* 0x000fe2000f8e02ff */
[----:B------:R-:W4:Y:S01]  /*398c0*/  LDCU UR6, c[0x0][0x39c] ;  /* 0x00007380ff0677ac */ /* 0x000f220008000800 */
[----:B------:R-:W4:Y:S01]  /*398d0*/  LDL.LU R28, [R1+0x330] ;  /* 0x00033000011c7983 */ /* 0x000f220000300800 */
[----:B------:R-:W-:Y:S01]  /*398e0*/  LEA.HI.X.SX32 R11, R3, R0, 0x2, P3 ;  /* 0x00000000030b7211 */ /* 0x000fe200018f16ff */
[----:B---3--:R-:W-:-:S02]  /*398f0*/  IMAD R3, R9, 0x2, R8 ;  /* 0x0000000209037824 */ /* 0x008fc400078e0208 */
[----:B------:R-:W3:Y:S01]  /*39900*/  LDL.LU R9, [R1+0x17c] ;  /* 0x00017c0001097983 */ /* 0x000ee20000300800 */
[C---:B------:R-:W-:Y:S02]  /*39910*/  LEA R24, P3, R8.reuse, R2, 0x2 ;  /* 0x0000000208187211 */ /* 0x040fe400078610ff */
[----:B-1----:R-:W-:Y:S01]  /*39920*/  ISETP.LT.AND P5, PT, R25, UR5, !P0 ;  /* 0x0000000519007c0c */ /* 0x002fe2000c7a1270 */
[----:B------:R-:W1:Y:S01]  /*39930*/  LDCU UR5, c[0x0][0x39c] ;  /* 0x00007380ff0577ac */ /* 0x000e620008000800 */
[----:B------:R-:W-:Y:S01]  /*39940*/  LEA.HI.X.SX32 R25, R8, R0, 0x2, P3 ;  /* 0x0000000008197211 */ /* 0x000fe200018f16ff */
[----:B------:R-:W-:Y:S02]  /*39950*/  IMAD R8, R27, 0x2, R3 ;  /* 0x000000021b087824 */ /* 0x000fe400078e0203 */
[----:B------:R-:W2:Y:S04]  /*39960*/  LDL.LU R27, [R1+0xe0] ;  /* 0x0000e000011b7983 */ /* 0x000ea80000300800 */
[----:B---3--:R3:W-:Y:S04]  /*39970*/  @P6 STG.E desc[UR12][R10.64], R9 ;  /* 0x000000090a006986 */ /* 0x0087e8000c10190c */
[----:B------:R1:W-:Y:S01]  /*39980*/  @P4 STG.E desc[UR12][R24.64], R26 ;  /* 0x0000001a18004986 */ /* 0x0003e2000c10190c */
[C---:B---3--:R-:W-:Y:S01]  /*39990*/  LEA R10, P6, R3.reuse, R2, 0x2 ;  /* 0x00000002030a7211 */ /* 0x048fe200078c10ff */
[----:B------:R-:W3:Y:S03]  /*399a0*/  LDC R9, c[0x0][0x3b8] ;  /* 0x0000ee00ff097b82 */ /* 0x000ee60000000800 */
[----:B------:R-:W-:-:S02]  /*399b0*/  LEA.HI.X.SX32 R11, R3, R0, 0x2, P6 ;  /* 0x00000000030b7211 */ /* 0x000fc400030f16ff */
[----:B------:R-:W2:Y:S03]  /*399c0*/  LDL.LU R3, [R1+0x32c] ;  /* 0x00032c0001037983 */ /* 0x000ea60000300800 */
[----:B-1----:R-:W1:Y:S01]  /*399d0*/  LDC R26, c[0x0][0x3b8] ;  /* 0x0000ee00ff1a7b82 */ /* 0x002e620000000800 */
[----:B------:R-:W2:Y:S02]  /*399e0*/  LDL.LU R25, [R1+0x328] ;  /* 0x0003280001197983 */ /* 0x000ea40000300800 */
[----:B--2---:R-:W-:Y:S01]  /*399f0*/  ISETP.LT.AND P4, PT, R25, UR4, !P0 ;  /* 0x0000000419007c0c */ /* 0x004fe2000c781270 */
[----:B------:R-:W2:Y:S01]  /*39a00*/  LDCU UR4, c[0x0][0x39c] ;  /* 0x00007380ff0477ac */ /* 0x000ea20008000800 */
[----:B------:R-:W2:Y:S01]  /*39a10*/  LDL.LU R25, [R1+0x64] ;  /* 0x0000640001197983 */ /* 0x000ea20000300800 */
[----:B------:R-:W-:-:S03]  /*39a20*/  LEA R24, P6, R8, R2, 0x2 ;  /* 0x0000000208187211 */ /* 0x000fc600078c10ff */
[----:B--2---:R2:W-:Y:S04]  /*39a30*/  @P2 STG.E desc[UR12][R10.64], R25 ;  /* 0x000000190a002986 */ /* 0x0045e8000c10190c */
[----:B--2---:R-:W2:Y:S01]  /*39a40*/  LDL.LU R11, [R1+0x68] ;  /* 0x00006800010b7983 */ /* 0x004ea20000300800 */
[----:B------:R-:W-:Y:S02]  /*39a50*/  LEA.HI.X.SX32 R25, R8, R0, 0x2, P6 ;  /* 0x0000000008197211 */ /* 0x000fe400030f16ff */
[----:B------:R-:W-:Y:S01]  /*39a60*/  ISETP.LT.AND P6, PT, R3, UR5, !P0 ;  /* 0x0000000503007c0c */ /* 0x000fe2000c7c1270 */
[----:B-1----:R-:W-:Y:S01]  /*39a70*/  IMAD R3, R26, 0x2, R8 ;  /* 0x000000021a037824 */ /* 0x002fe200078e0208 */
[----:B------:R-:W-:Y:S01]  /*39a80*/  ISETP.LT.AND P3, PT, R29, UR8, !P0 ;  /* 0x000000081d007c0c */ /* 0x000fe2000c761270 */
[----:B------:R-:W4:Y:S01]  /*39a90*/  LDL.LU R26, [R1+0x338] ;  /* 0x00033800011a7983 */ /* 0x000f220000300800 */
[----:B------:R-:W1:Y:S01]  /*39aa0*/  LDCU UR5, c[0x0][0x39c] ;  /* 0x00007380ff0577ac */ /* 0x000e620008000800 */
[----:B---3--:R-:W-:-:S02]  /*39ab0*/  IMAD R8, R9, 0x2, R3 ;  /* 0x0000000209087824 */ /* 0x008fc400078e0203 */
[----:B--2---:R2:W-:Y:S01]  /*39ac0*/  @P5 STG.E desc[UR12][R24.64], R11 ;  /* 0x0000000b18005986 */ /* 0x0045e2000c10190c */
[C---:B------:R-:W-:Y:S01]  /*39ad0*/  LEA R10, P2, R3.reuse, R2, 0x2 ;  /* 0x00000002030a7211 */ /* 0x040fe200078410ff */
[----:B------:R-:W3:Y:S02]  /*39ae0*/  LDC R29, c[0x0][0x3b8] ;  /* 0x0000ee00ff1d7b82 */ /* 0x000ee40000000800 */
[----:B------:R-:W3:Y:S04]  /*39af0*/  LDL.LU R9, [R1+0x334] ;  /* 0x0003340001097983 */ /* 0x000ee80000300800 */
[----:B--2---:R-:W2:Y:S01]  /*39b00*/  LDL.LU R25, [R1+0x6c] ;  /* 0x00006c0001197983 */ /* 0x004ea20000300800 */
[----:B------:R-:W-:Y:S02]  /*39b10*/  LEA.HI.X.SX32 R11, R3, R0, 0x2, P2 ;  /* 0x00000000030b7211 */ /* 0x000fe400010f16ff */
[----:B------:R-:W-:-:S02]  /*39b20*/  LEA R24, P2, R8, R2, 0x2 ;  /* 0x0000000208187211 */ /* 0x000fc400078410ff */
[----:B----4-:R-:W-:Y:S01]  /*39b30*/  ISETP.LT.AND P5, PT, R28, UR6, !P0 ;  /* 0x000000061c007c0c */ /* 0x010fe2000c7a1270 */
[----:B------:R-:W4:Y:S01]  /*39b40*/  LDCU UR6, c[0x0][0x39c] ;  /* 0x00007380ff0677ac */ /* 0x000f220008000800 */
[----:B------:R-:W1:Y:S01]  /*39b50*/  LDC R28, c[0x0][0x3b8] ;  /* 0x0000ee00ff1c7b82 */ /* 0x000e620000000800 */
[----:B--2---:R2:W-:Y:S04]  /*39b60*/  @P3 STG.E desc[UR12][R10.64], R25 ;  /* 0x000000190a003986 */ /* 0x0045e8000c10190c */
[----:B--2---:R-:W2:Y:S04]  /*39b70*/  LDL.LU R10, [R1+0x33c] ;  /* 0x00033c00010a7983 */ /* 0x004ea80000300800 */
[----:B------:R-:W2:Y:S01]  /*39b80*/  LDL.LU R11, [R1+0xe4] ;  /* 0x0000e400010b7983 */ /* 0x000ea20000300800 */
[----:B------:R-:W-:-:S05]  /*39b90*/  LEA.HI.X.SX32 R25, R8, R0, 0x2, P2 ;  /* 0x0000000008197211 */ /* 0x000fca00010f16ff */
[----:B------:R1:W-:Y:S04]  /*39ba0*/  @P4 STG.E desc[UR12][R24.64], R27 ;  /* 0x0000001b18004986 */ /* 0x0003e8000c10190c */
[----:B-1----:R-:W4:Y:S01]  /*39bb0*/  LDL.LU R24, [R1+0xe8] ;  /* 0x0000e80001187983 */ /* 0x002f220000300800 */
[----:B------:R-:W-:Y:S01]  /*39bc0*/  ISETP.LT.AND P4, PT, R26, UR5, !P0 ;  /* 0x000000051a007c0c */ /* 0x000fe2000c781270 */
[----:B------:R-:W1:Y:S01]  /*39bd0*/  LDC R27, c[0x0][0x3b8] ;  /* 0x0000ee00ff1b7b82 */ /* 0x000e620000000800 */
[----:B---3--:R-:W-:Y:S01]  /*39be0*/  IMAD R3, R29, 0x2, R8 ;  /* 0x000000021d037824 */ /* 0x008fe200078e0208 */
[----:B------:R-:W-:Y:S01]  /*39bf0*/  ISETP.LT.AND P3, PT, R9, UR4, !P0 ;  /* 0x0000000409007c0c */ /* 0x000fe2000c761270 */
[----:B------:R-:W3:Y:S01]  /*39c00*/  LDL.LU R25, [R1+0x340] ;  /* 0x0003400001197983 */ /* 0x000ee20000300800 */
[----:B------:R-:W3:Y:S04]  /*39c10*/  LDCU UR4, c[0x0][0x39c] ;  /* 0x00007380ff0477ac */ /* 0x000ee80008000800 */
[----:B------:R-:W1:Y:S01]  /*39c20*/  LDC R26, c[0x0][0x3b8] ;  /* 0x0000ee00ff1a7b82 */ /* 0x000e620000000800 */
[C---:B------:R-:W-:Y:S01]  /*39c30*/  LEA R8, P2, R3.reuse, R2, 0x2 ;  /* 0x0000000203087211 */ /* 0x040fe200078410ff */
[----:B------:R-:W1:Y:S06]  /*39c40*/  LDCU UR5, c[0x0][0x39c] ;  /* 0x00007380ff0577ac */ /* 0x000e6c0008000800 */
[----:B------:R-:W2:Y:S01]  /*39c50*/  LDC R29, c[0x0][0x3b8] ;  /* 0x0000ee00ff1d7b82 */ /* 0x000ea20000000800 */
[----:B------:R-:W-:Y:S01]  /*39c60*/  LEA.HI.X.SX32 R9, R3, R0, 0x2, P2 ;  /* 0x0000000003097211 */ /* 0x000fe200010f16ff */
[----:B-1----:R-:W-:-:S02]  /*39c70*/  IMAD R3, R26, 0x2, R3 ;  /* 0x000000021a037824 */ /* 0x002fc400078e0203 */
[----:B------:R-:W3:Y:S04]  /*39c80*/  LDL.LU R26, [R1+0x344] ;  /* 0x00034400011a7983 */ /* 0x000ee80000300800 */
[----:B--2---:R1:W-:Y:S02]  /*39c90*/  @P6 STG.E desc[UR12][R8.64], R11 ;  /* 0x0000000b08006986 */ /* 0x0043e4000c10190c */
[----:B-1----:R-:W-:Y:S01]  /*39ca0*/  LEA R8, P6, R3, R2, 0x2 ;  /* 0x0000000203087211 */ /* 0x002fe200078c10ff */
[----:B------:R-:W-:Y:S01]  /*39cb0*/  IMAD R11, R27, 0x2, R3 ;  /* 0x000000021b0b7824 */ /* 0x000fe200078e0203 */
[----:B------:R-:W-:Y:S01]  /*39cc0*/  ISETP.LT.AND P2, PT, R10, UR7, !P0 ;  /* 0x000000070a007c0c */ /* 0x000fe2000c741270 */
[----:B------:R-:W1:Y:S01]  /*39cd0*/  LDC R27, c[0x0][0x3b8] ;  /* 0x0000ee00ff1b7b82 */ /* 0x000e620000000800 */
[----:B------:R-:W-:Y:S01]  /*39ce0*/  LEA.HI.X.SX32 R9, R3, R0, 0x2, P6 ;  /* 0x0000000003097211 */ /* 0x000fe200030f16ff */
[----:B------:R-:W-:Y:S01]  /*39cf0*/  IMAD R3, R28, 0x2, R11 ;  /* 0x000000021c037824 */ /* 0x000fe200078e020b */
[----:B------:R-:W2:Y:S03]  /*39d00*/  LDCU UR7, c[0x0][0x39c] ;  /* 0x00007380ff0777ac */ /* 0x000ea60008000800 */
[----:B----4-:R4:W-:Y:S01]  /*39d10*/  @P5 STG.E desc[UR12][R8.64], R24 ;  /* 0x0000001808005986 */ /* 0x0109e2000c10190c */
[----:B------:R-:W-:Y:S01]  /*39d20*/  LEA R10, P6, R11, R2, 0x2 ;  /* 0x000000020b0a7211 */ /* 0x000fe200078c10ff */
[----:B------:R-:W1:Y:S02]  /*39d30*/  LDC R28, c[0x0][0x3b8] ;  /* 0x0000ee00ff1c7b82 */ /* 0x000e640000000800 */
[----:B----4-:R-:W4:Y:S01]  /*39d40*/  LDL.LU R9, [R1+0x154] ;  /* 0x0001540001097983 */ /* 0x010f220000300800 */
[----:B------:R-:W-:-:S03]  /*39d50*/  IMAD R8, R29, 0x2, R3 ;  /* 0x000000021d087824 */ /* 0x000fc600078e0203 */
[----:B------:R-:W2:Y:S01]  /*39d60*/  LDL.LU R29, [R1+0xec] ;  /* 0x0000ec00011d7983 */ /* 0x000ea20000300800 */
[----:B------:R-:W-:Y:S02]  /*39d70*/  LEA.HI.X.SX32 R11, R11, R0, 0x2, P6 ;  /* 0x000000000b0b7211 */ /* 0x000fe400030f16ff */
[----:B------:R-:W-:Y:S02]  /*39d80*/  LEA R24, P6, R3, R2, 0x2 ;  /* 0x0000000203187211 */ /* 0x000fe400078c10ff */
[----:B---3--:R-:W-:Y:S01]  /*39d90*/  ISETP.LT.AND P5, PT, R25, UR4, !P0 ;  /* 0x0000000419007c0c */ /* 0x008fe2000c7a1270 */
[----:B------:R-:W3:Y:S01]  /*39da0*/  LDCU UR4, c[0x0][0x39c] ;  /* 0x00007380ff0477ac */ /* 0x000ee20008000800 */
[----:B------:R-:W-:Y:S02]  /*39db0*/  LEA.HI.X.SX32 R25, R3, R0, 0x2, P6 ;  /* 0x0000000003197211 */ /* 0x000fe400030f16ff */
[----:B------:R-:W3:Y:S04]  /*39dc0*/  LDL.LU R3, [R1+0x348] ;  /* 0x0003480001037983 */ /* 0x000ee80000300800 */
[----:B--2---:R2:W-:Y:S04]  /*39dd0*/  @P3 STG.E desc[UR12][R10.64], R29 ;  /* 0x0000001d0a003986 */ /* 0x0045e8000c10190c */
[----:B--2---:R-:W2:Y:S04]  /*39de0*/  LDL.LU R29, [R1+0x354] ;  /* 0x00035400011d7983 */ /* 0x004ea80000300800 */
[----:B------:R-:W2:Y:S01]  /*39df0*/  LDL.LU R11, [R1+0x150] ;  /* 0x00015000010b7983 */ /* 0x000ea20000300800 */
[----:B------:R-:W-:Y:S01]  /*39e00*/  ISETP.LT.AND P3, PT, R26, UR5, !P0 ;  /* 0x000000051a007c0c */ /* 0x000fe2000c761270 */
[----:B------:R-:W1:Y:S01]  /*39e10*/  LDCU UR5, c[0x0][0x39c] ;  /* 0x00007380ff0577ac */ /* 0x000e620008000800 */
[----:B------:R-:W1:Y:S01]  /*39e20*/  LDC R26, c[0x0][0x3b8] ;  /* 0x0000ee00ff1a7b82 */ /* 0x000e620000000800 */
[C---:B------:R-:W-:Y:S01]  /*39e30*/  LEA R10, P6, R8.reuse, R2, 0x2 ;  /* 0x00000002080a7211 */ /* 0x040fe200078c10ff */
[----:B--2---:R2:W-:Y:S04]  /*39e40*/  @P4 STG.E desc[UR12][R24.64], R11 ;  /* 0x0000000b18004986 */ /* 0x0045e8000c10190c */
[----:B--2---:R-:W2:Y:S04]  /*39e50*/  LDL.LU R25, [R1+0x158] ;  /* 0x0001580001197983 */ /* 0x004ea80000300800 */
[----:B------:R-:W2:Y:S01]  /*39e60*/  LDL.LU R24, [R1+0x350] ;  /* 0x0003500001187983 */ /* 0x000ea20000300800 */
[----:B------:R-:W-:-:S02]  /*39e70*/  LEA.HI.X.SX32 R11, R8, R0, 0x2, P6 ;  /* 0x00000000080b7211 */ /* 0x000fc400030f16ff */
[----:B---3--:R-:W-:Y:S01]  /*39e80*/  ISETP.LT.AND P4, PT, R3, UR6, !P0 ;  /* 0x0000000603007c0c */ /* 0x008fe2000c781270 */
[----:B-1----:R-:W-:Y:S01]  /*39e90*/  IMAD R3, R26, 0x2, R8 ;  /* 0x000000021a037824 */ /* 0x002fe200078e0208 */
[----:B------:R-:W1:Y:S01]  /*39ea0*/  LDCU UR6, c[0x0][0x39c] ;  /* 0x00007380ff0677ac */ /* 0x000e620008000800 */
[----:B----4-:R3:W-:Y:S04]  /*39eb0*/  @P2 STG.E desc[UR12][R10.64], R9 ;  /* 0x000000090a002986 */ /* 0x0107e8000c10190c */
[----:B------:R-:W4:Y:S04]  /*39ec0*/  LDL.LU R8, [R1+0x34c] ;  /* 0x00034c0001087983 */ /* 0x000f280000300800 */
[----:B------:R-:W4:Y:S01]  /*39ed0*/  LDL.LU R26, [R1+0x180] ;  /* 0x00018000011a7983 */ /* 0x000f220000300800 */
[----:B---3--:R-:W-:Y:S01]  /*39ee0*/  LEA R10, P6, R3, R2, 0x2 ;  /* 0x00000002030a7211 */ /* 0x008fe200078c10ff */
[----:B------:R-:W-:-:S02]  /*39ef0*/  IMAD R9, R27, 0x2, R3 ;  /* 0x000000021b097824 */ /* 0x000fc400078e0203 */
[----:B------:R-:W3:Y:S01]  /*39f00*/  LDC R27, c[0x0][0x3b8] ;  /* 0x0000ee00ff1b7b82 */ /* 0x000ee20000000800 */
[----:B------:R-:W-:Y:S01]  /*39f10*/  LEA.HI.X.SX32 R11, R3, R0, 0x2, P6 ;  /* 0x00000000030b7211 */ /* 0x000fe200030f16ff */
[----:B------:R-:W-:Y:S02]  /*39f20*/  IMAD R3, R28, 0x2, R9 ;  /* 0x000000021c037824 */ /* 0x000fe400078e0209 */
[----:B------:R-:W3:Y:S04]  /*39f30*/  LDL.LU R28, [R1+0x358] ;  /* 0x00035800011c7983 */ /* 0x000ee80000300800 */
[----:B--2---:R2:W-:Y:S04]  /*39f40*/  @P5 STG.E desc[UR12][R10.64], R25 ;  /* 0x000000190a005986 */ /* 0x0045e8000c10190c */
[----:B--2---:R-:W2:Y:S01]  /*39f50*/  LDL.LU R11, [R1+0x15c] ;  /* 0x00015c00010b7983 */ /* 0x004ea20000300800 */
[----:B------:R-:W-:Y:S01]  /*39f60*/  ISETP.LT.AND P5, PT, R24, UR5, !P0 ;  /* 0x0000000518007c0c */ /* 0x000fe2000c7a1270 */
[----:B------:R-:W1:Y:S01]  /*39f70*/  LDC R25, c[0x0][0x3b8] ;  /* 0x0000ee00ff197b82 */ /* 0x000e620000000800 */
[----:B----4-:R-:W-:Y:S01]  /*39f80*/  ISETP.LT.AND P2, PT, R8, UR4, !P0 ;  /* 0x0000000408007c0c */ /* 0x010fe2000c741270 */
[----:B------:R-:W4:Y:S06]  /*39f90*/  LDCU UR5, c[0x0][0x39c] ;  /* 0x00007380ff0577ac */ /* 0x000f2c0008000800 */
[----:B------:R-:W1:Y:S01]  /*39fa0*/  LDC R24, c[0x0][0x3b8] ;  /* 0x0000ee00ff187b82 */ /* 0x000e620000000800 */
[C---:B------:R-:W-:Y:S01]  /*39fb0*/  LEA R8, P6, R9.reuse, R2, 0x2 ;  /* 0x0000000209087211 */ /* 0x040fe200078c10ff */
[----:B------:R-:W1:Y:S03]  /*39fc0*/  LDCU UR4, c[0x0][0x39c] ;  /* 0x00007380ff0477ac */ /* 0x000e660008000800 */
[----:B------:R-:W-:-:S02]  /*39fd0*/  LEA.HI.X.SX32 R9, R9, R0, 0x2, P6 ;  /* 0x0000000009097211 */ /* 0x000fc400030f16ff */
[----:B------:R-:W-:-:S03]  /*39fe0*/  LEA R10, P6, R3, R2, 0x2 ;  /* 0x00000002030a7211 */ /* 0x000fc600078c10ff */
[----:B--2---:R2:W-:Y:S02]  /*39ff0*/  @P3 STG.E desc[UR12][R8.64], R11 ;  /* 0x0000000b08003986 */ /* 0x0045e4000c10190c */
[----:B--2---:R-:W-:Y:S01]  /*3a000*/  LEA.HI.X.SX32 R11, R3, R0, 0x2, P6 ;  /* 0x00000000030b7211 */ /* 0x004fe200030f16ff */
[----:B-1----:R-:W-:Y:S02]  /*3a010*/  IMAD R3, R24, 0x2, R3 ;  /* 0x0000000218037824 */ /* 0x002fe400078e0203 */
[----:B------:R-:W2:Y:S04]  /*3a020*/  LDL.LU R24, [R1+0x184] ;  /* 0x0001840001187983 */ /* 0x000ea80000300800 */
[----:B------:R1:W-:Y:S01]  /*3a030*/  @P4 STG.E desc[UR12][R10.64], R26 ;  /* 0x0000001a0a004986 */ /* 0x0003e2000c10190c */
[----:B------:R-:W-:Y:S01]  /*3a040*/  IMAD R9, R25, 0x2, R3 ;  /* 0x0000000219097824 */ /* 0x000fe200078e0203 */
[----:B------:R-:W-:Y:S01]  /*3a050*/  ISETP.LT.AND P3, PT, R29, UR6, !P0 ;  /* 0x000000061d007c0c */ /* 0x000fe2000c761270 */
[----:B------:R-:W2:Y:S01]  /*3a060*/  LDCU UR6, c[0x0][0x39c] ;  /* 0x00007380ff0677ac */ /* 0x000ea20008000800 */
[----:B------:R-:W4:Y:S04]  /*3a070*/  LDL.LU R29, [R1+0x368] ;  /* 0x00036800011d7983 */ /* 0x000f280000300800 */
[----:B------:R-:W4:Y:S01]  /*3a080*/  LDL.LU R25, [R1+0xd4] ;  /* 0x0000d40001197983 */ /* 0x000f220000300800 */
[C---:B-1----:R-:W-:Y:S01]  /*3a090*/  LEA R10, P4, R3.reuse, R2, 0x2 ;  /* 0x00000002030a7211 */ /* 0x042fe200078810ff */
[----:B------:R-:W1:Y:S03]  /*3a0a0*/  LDC R26, c[0x0][0x3b8] ;  /* 0x0000ee00ff1a7b82 */ /* 0x000e660000000800 */
[----:B------:R-:W-:Y:S01]  /*3a0b0*/  LEA.HI.X.SX32 R11, R3, R0, 0x2, P4 ;  /* 0x00000000030b7211 */ /* 0x000fe200020f16ff */
[----:B---3--:R-:W-:-:S02]  /*3a0c0*/  IMAD R3, R27, 0x2, R9 ;  /* 0x000000021b037824 */ /* 0x008fc400078e0209 */
[----:B------:R-:W3:Y:S04]  /*3a0d0*/  LDL.LU R27, [R1+0x364] ;  /* 0x00036400011b7983 */ /* 0x000ee80000300800 */
[----:B--2---:R2:W-:Y:S04]  /*3a0e0*/  @P2 STG.E desc[UR12][R10.64], R24 ;  /* 0x000000180a002986 */ /* 0x0045e8000c10190c */
[----:B--2---:R-:W4:Y:S01]  /*3a0f0*/  LDL.LU R11, [R1+0x35c] ;  /* 0x00035c00010b7983 */ /* 0x004f220000300800 */
[----:B------:R-:W-:Y:S01]  /*3a100*/  LEA R8, P6, R9, R2, 0x2 ;  /* 0x0000000209087211 */ /* 0x000fe200078c10ff */
[----:B------:R-:W2:Y:S01]  /*3a110*/  LDC R24, c[0x0][0x3b8] ;  /* 0x0000ee00ff187b82 */ /* 0x000ea20000000800 */
[----:B----4-:R-:W-:Y:S01]  /*3a120*/  ISETP.LT.AND P2, PT, R11, UR5, !P0 ;  /* 0x000000050b007c0c */ /* 0x010fe2000c741270 */
[----:B------:R-:W4:Y:S01]  /*3a130*/  LDCU UR5, c[0x0][0x39c] ;  /* 0x00007380ff0577ac */ /* 0x000f220008000800 */
[----:B------:R-:W2:Y:S01]  /*3a140*/  LDL.LU R11, [R1+0x188] ;  /* 0x00018800010b7983 */ /* 0x000ea20000300800 */
[----:B------:R-:W-:-:S02]  /*3a150*/  LEA.HI.X.SX32 R9, R9, R0, 0x2, P6 ;  /* 0x0000000009097211 */ /* 0x000fc400030f16ff */
[----:B------:R-:W-:-:S03]  /*3a160*/  LEA R10, P6, R3, R2, 0x2 ;  /* 0x00000002030a7211 */ /* 0x000fc600078c10ff */
[----:B--2---:R2:W-:Y:S04]  /*3a170*/  @P5 STG.E desc[UR12][R8.64], R11 ;  /* 0x0000000b08005986 */ /* 0x0045e8000c10190c */
[----:B--2---:R-:W2:Y:S04]  /*3a180*/  LDL.LU R8, [R1+0x360] ;  /* 0x0003600001087983 */ /* 0x004ea80000300800 */
[----:B------:R-:W2:Y:S01]  /*3a190*/  LDL.LU R9, [R1+0x18c] ;  /* 0x00018c0001097983 */ /* 0x000ea20000300800 */
[----:B------:R-:W-:Y:S01]  /*3a1a0*/  LEA.HI.X.SX32 R11, R3, R0, 0x2, P6 ;  /* 0x00000000030b7211 */ /* 0x000fe200030f16ff */
[----:B------:R-:W-:-:S02]  /*3a1b0*/  IMAD R3, R24, 0x2, R3 ;  /* 0x0000000218037824 */ /* 0x000fc400078e0203 */
[----:B------:R-:W3:Y:S01]  /*3a1c0*/  LDL.LU R24, [R1+0x36c] ;  /* 0x00036c0001187983 */ /* 0x000ee20000300800 */
[----:B------:R-:W-:Y:S01]  /*3a1d0*/  ISETP.LT.AND P4, PT, R28, UR4, !P0 ;  /* 0x000000041c007c0c */ /* 0x000fe2000c781270 */
[----:B------:R-:W1:Y:S01]  /*3a1e0*/  LDCU UR4, c[0x0][0x39c] ;  /* 0x00007380ff0477ac */ /* 0x000e620008000800 */
[----:B------:R-:W1:Y:S01]  /*3a1f0*/  LDC R28, c[0x0][0x3b8] ;  /* 0x0000ee00ff1c7b82 */ /* 0x000e620000000800 */
[----:B--2---:R1:W-:Y:S02]  /*3a200*/  @P3 STG.E desc[UR12][R10.64], R9 ;  /* 0x000000090a003986 */ /* 0x0043e4000c10190c */
[----:B-1----:R-:W-:Y:S02]  /*3a210*/  IMAD R9, R26, 0x2, R3 ;  /* 0x000000021a097824 */ /* 0x002fe400078e0203 */
[----:B------:R-:W2:Y:S01]  /*3a220*/  LDL.LU R26, [R1+0xd0] ;  /* 0x0000d000011a7983 */ /* 0x000ea20000300800 */
[-C--:B------:R-:W-:Y:S02]  /*3a230*/  LEA R10, P3, R3, R2.reuse, 0x2 ;  /* 0x00000002030a7211 */ /* 0x080fe400078610ff */
[----:B------:R-:W-:Y:S01]  /*3a240*/  ISETP.LT.AND P6, PT, R8, UR6, !P0 ;  /* 0x0000000608007c0c */ /* 0x000fe2000c7c1270 */
[----:B------:R-:W3:Y:S01]  /*3a250*/  LDCU UR6, c[0x0][0x39c] ;  /* 0x00007380ff0677ac */ /* 0x000ee20008000800 */
[----:B------:R-:W-:-:S02]  /*3a260*/  LEA R8, P5, R9, R2, 0x2 ;  /* 0x0000000209087211 */ /* 0x000fc400078a10ff */
[-C--:B------:R-:W-:Y:S01]  /*3a270*/  LEA.HI.X.SX32 R11, R3, R0.reuse, 0x2, P3 ;  /* 0x00000000030b7211 */ /* 0x080fe200018f16ff */
[----:B------:R-:W-:Y:S01]  /*3a280*/  IMAD R3, R28, 0x2, R9 ;  /* 0x000000021c037824 */ /* 0x000fe200078e0209 */
[----:B------:R-:W-:Y:S01]  /*3a290*/  LEA.HI.X.SX32 R9, R9, R0, 0x2, P5 ;  /* 0x0000000009097211 */ /* 0x000fe200028f16ff */
[----:B------:R-:W3:Y:S04]  /*3a2a0*/  LDL.LU R28, [R1+0x140] ;  /* 0x00014000011c7983 */ /* 0x000ee80000300800 */
[----:B--2---:R1:W-:Y:S04]  /*3a2b0*/  @P4 STG.E desc[UR12][R10.64], R26 ;  /* 0x0000001a0a004986 */ /* 0x0043e8000c10190c */
[----:B------:R2:W-:Y:S04]  /*3a2c0*/  @P2 STG.E desc[UR12][R8.64], R25 ;  /* 0x0000001908002986 */ /* 0x0005e8000c10190c */
[----:B-1----:R-:W4:Y:S04]  /*3a2d0*/  LDL.LU R26, [R1+0x378] ;  /* 0x00037800011a7983 */ /* 0x002f280000300800 */
[----:B--2---:R-:W2:Y:S01]  /*3a2e0*/  LDL.LU R8, [R1+0xd8] ;  /* 0x0000d80001087983 */ /* 0x004ea20000300800 */
[----:B---3--:R-:W-:Y:S01]  /*3a2f0*/  ISETP.LT.AND P2, PT, R24, UR6, !P0 ;  /* 0x0000000618007c0c */ /* 0x008fe2000c741270 */
[----:B------:R-:W1:Y:S01]  /*3a300*/  LDC R25, c[0x0][0x3b8] ;  /* 0x0000ee00ff197b82 */ /* 0x000e620000000800 */
[----:B------:R-:W-:Y:S01]  /*3a310*/  LEA R10, P4, R3, R2, 0x2 ;  /* 0x00000002030a7211 */ /* 0x000fe200078810ff */
[----:B------:R-:W3:Y:S01]  /*3a320*/  LDL.LU R9, [R1+0xdc] ;  /* 0x0000dc0001097983 */ /* 0x000ee20000300800 */
[----:B------:R-:W-:Y:S01]  /*3a330*/  ISETP.LT.AND P3, PT, R27, UR4, !P0 ;  /* 0x000000041b007c0c */ /* 0x000fe2000c761270 */
[----:B------:R-:W1:Y:S04]  /*3a340*/  LDCU UR4, c[0x0][0x39c] ;  /* 0x00007380ff0477ac */ /* 0x000e680008000800 */
[----:B------:R-:W1:Y:S01]  /*3a350*/  LDC R24, c[0x0][0x3b8] ;  /* 0x0000ee00ff187b82 */ /* 0x000e620000000800 */
[----:B------:R-:W-:Y:S01]  /*3a360*/  LEA.HI.X.SX32 R11, R3, R0, 0x2, P4 ;  /* 0x00000000030b7211 */ /* 0x000fe200020f16ff */
[----:B------:R-:W1:Y:S06]  /*3a370*/  LDCU UR6, c[0x0][0x39c] ;  /* 0x00007380ff0677ac */ /* 0x000e6c0008000800 */
[----:B------:R-:W2:Y:S01]  /*3a380*/  LDC R27, c[0x0][0x3b8] ;  /* 0x0000ee00ff1b7b82 */ /* 0x000ea20000000800 */
[----:B-1----:R-:W-:-:S02]  /*3a390*/  IMAD R3, R24, 0x2, R3 ;  /* 0x0000000218037824 */ /* 0x002fc400078e0203 */
[----:B------:R-:W3:Y:S04]  /*3a3a0*/  LDL.LU R24, [R1+0x370] ;  /* 0x0003700001187983 */ /* 0x000ee80000300800 */
[----:B--2---:R1:W-:Y:S02]  /*3a3b0*/  @P6 STG.E desc[UR12][R10.64], R8 ;  /* 0x000000080a006986 */ /* 0x0043e4000c10190c */
[----:B-1----:R-:W-:Y:S02]  /*3a3c0*/  IMAD R8, R25, 0x2, R3 ;  /* 0x0000000219087824 */ /* 0x002fe400078e0203 */
[----:B------:R-:W2:Y:S01]  /*3a3d0*/  LDL.LU R25, [R1+0x374] ;  /* 0x0003740001197983 */ /* 0x000ea20000300800 */
[----:B----4-:R-:W-:Y:S01]  /*3a3e0*/  ISETP.LT.AND P5, PT, R29, UR5, !P0 ;  /* 0x000000051d007c0c */ /* 0x010fe2000c7a1270 */
[----:B------:R-:W1:Y:S01]  /*3a3f0*/  LDCU UR5, c[0x0][0x39c] ;  /* 0x00007380ff0577ac */ /* 0x000e620008000800 */
[----:B------:R-:W4:Y:S01]  /*3a400*/  LDC R29, c[0x0][0x3b8] ;  /* 0x0000ee00ff1d7b82 */ /* 0x000f220000000800 */
[----:B------:R-:W-:-:S04]  /*3a410*/  LEA R10, P6, R3, R2, 0x2 ;  /* 0x00000002030a7211 */ /* 0x000fc800078c10ff */
[----:B------:R-:W-:Y:S01]  /*3a420*/  LEA.HI.X.SX32 R11, R3, R0, 0x2, P6 ;  /* 0x00000000030b7211 */ /* 0x000fe200030f16ff */
[----:B------:R-:W-:Y:S02]  /*3a430*/  IMAD R3, R27, 0x2, R8 ;  /* 0x000000021b037824 */ /* 0x000fe400078e0208 */
[----:B------:R-:W1:Y:S02]  /*3a440*/  LDC R27, c[0x0][0x3b8] ;  /* 0x0000ee00ff1b7b82 */ /* 0x000e640000000800 */
[----:B---3--:R3:W-:Y:S01]  /*3a450*/  @P3 STG.E desc[UR12][R10.64], R9 ;  /* 0x000000090a003986 */ /* 0x0087e2000c10190c */
[----:B------:R-:W-:Y:S01]  /*3a460*/  ISETP.LT.AND P4, PT, R24, UR7, !P0 ;  /* 0x0000000718007c0c */ /* 0x000fe2000c781270 */
[----:B------:R-:W1:Y:S01]  /*3a470*/  LDCU UR7, c[0x0][0x39c] ;  /* 0x00007380ff0777ac */ /* 0x000e620008000800 */
[C---:B------:R-:W-:Y:S01]  /*3a480*/  LEA R24, P6, R8.reuse, R2, 0x2 ;  /* 0x0000000208187211 */ /* 0x040fe200078c10ff */
[----:B---3--:R-:W3:Y:S01]  /*3a490*/  LDL.LU R9, [R1+0x14c] ;  /* 0x00014c0001097983 */ /* 0x008ee20000300800 */
[----:B--2---:R-:W-:Y:S01]  /*3a4a0*/  ISETP.LT.AND P3, PT, R25, UR4, !P0 ;  /* 0x0000000419007c0c */ /* 0x004fe2000c761270 */
[----:B------:R-:W2:Y:S01]  /*3a4b0*/  LDCU UR4, c[0x0][0x39c] ;  /* 0x00007380ff0477ac */ /* 0x000ea20008000800 */
[----:B------:R-:W-:-:S02]  /*3a4c0*/  LEA.HI.X.SX32 R25, R8, R0, 0x2, P6 ;  /* 0x0000000008197211 */ /* 0x000fc400030f16ff */
[----:B------:R-:W-:Y:S01]  /*3a4d0*/  LEA R10, P6, R3, R2, 0x2 ;  /* 0x00000002030a7211 */ /* 0x000fe200078c10ff */
[----:B----4-:R-:W-:Y:S02]  /*3a4e0*/  IMAD R8, R29, 0x2, R3 ;  /* 0x000000021d087824 */ /* 0x010fe400078e0203 */
[----:B------:R-:W4:Y:S01]  /*3a4f0*/  LDL.LU R29, [R1+0x388] ;  /* 0x00038800011d7983 */ /* 0x000f220000300800 */
[----:B------:R-:W-:-:S03]  /*3a500*/  LEA.HI.X.SX32 R11, R3, R0, 0x2, P6 ;  /* 0x00000000030b7211 */ /* 0x000fc600030f16ff */
[----:B------:R-:W2:Y:S04]  /*3a510*/  LDL.LU R3, [R1+0x37c] ;  /* 0x00037c0001037983 */ /* 0x000ea80000300800 */
[----:B------:R1:W-:Y:S04]  /*3a520*/  @P5 STG.E desc[UR12][R24.64], R28 ;  /* 0x0000001c18005986 */ /* 0x0003e8000c10190c */
[----:B-1----:R-:W2:Y:S01]  /*3a530*/  LDL.LU R25, [R1+0x144] ;  /* 0x0001440001197983 */ /* 0x002ea20000300800 */
[C---:B------:R-:W-:Y:S01]  /*3a540*/  LEA R24, P6, R8.reuse, R2, 0x2 ;  /* 0x0000000208187211 */ /* 0x040fe200078c10ff */
[----:B------:R-:W1:Y:S02]  /*3a550*/  LDC R28, c[0x0][0x3b8] ;  /* 0x0000ee00ff1c7b82 */ /* 0x000e640000000800 */
[----:B--2---:R2:W-:Y:S04]  /*3a560*/  @P2 STG.E desc[UR12][R10.64], R25 ;  /* 0x000000190a002986 */ /* 0x0045e8000c10190c */
[----:B--2---:R-:W2:Y:S01]  /*3a570*/  LDL.LU R11, [R1+0x148] ;  /* 0x00014800010b7983 */ /* 0x004ea20000300800 */
[----:B------:R-:W-:-:S02]  /*3a580*/  LEA.HI.X.SX32 R25, R8, R0, 0x2, P6 ;  /* 0x0000000008197211 */ /* 0x000fc400030f16ff */
[----:B------:R-:W-:Y:S01]  /*3a590*/  ISETP.LT.AND P5, PT, R26, UR5, !P0 ;  /* 0x000000051a007c0c */ /* 0x000fe2000c7a1270 */
[----:B------:R-:W1:Y:S01]  /*3a5a0*/  LDCU UR5, c[0x0][0x39c] ;  /* 0x00007380ff0577ac */ /* 0x000e620008000800 */
[----:B------:R-:W1:Y:S01]  /*3a5b0*/  LDC R26, c[0x0][0x3b8] ;  /* 0x0000ee00ff1a7b82 */ /* 0x000e620000000800 */
[----:B------:R-:W-:Y:S01]  /*3a5c0*/  ISETP.LT.AND P2, PT, R3, UR6, !P0 ;  /* 0x0000000603007c0c */ /* 0x000fe2000c741270 */
[----:B------:R-:W4:Y:S01]  /*3a5d0*/  LDCU UR6, c[0x0][0x39c] ;  /* 0x00007380ff0677ac */ /* 0x000f220008000800 */
[----:B--2---:R2:W-:Y:S04]  /*3a5e0*/  @P4 STG.E desc[UR12][R24.64], R11 ;  /* 0x0000000b18004986 */ /* 0x0045e8000c10190c */
[----:B--2---:R-:W2:Y:S01]  /*3a5f0*/  LDL.LU R25, [R1+0x380] ;  /* 0x0003800001197983 */ /* 0x004ea20000300800 */
[----:B-1----:R-:W-:-:S02]  /*3a600*/  IMAD R3, R26, 0x2, R8 ;  /* 0x000000021a037824 */ /* 0x002fc400078e0208 */
[----:B------:R-:W1:Y:S02]  /*3a610*/  LDC R26, c[0x0][0x3b8] ;  /* 0x0000ee00ff1a7b82 */ /* 0x000e640000000800 */
[----:B------:R-:W-:Y:S01]  /*3a620*/  IMAD R8, R28, 0x2, R3 ;  /* 0x000000021c087824 */ /* 0x000fe200078e0203 */
[----:B------:R-:W-:-:S04]  /*3a630*/  LEA R10, P6, R3, R2, 0x2 ;  /* 0x00000002030a7211 */ /* 0x000fc800078c10ff */
[----:B------:R-:W-:Y:S01]  /*3a640*/  LEA.HI.X.SX32 R11, R3, R0, 0x2, P6 ;  /* 0x00000000030b7211 */ /* 0x000fe200030f16ff */
[----:B------:R-:W1:Y:S01]  /*3a650*/  LDC R28, c[0x0][0x3b8] ;  /* 0x0000ee00ff1c7b82 */ /* 0x000e620000000800 */
[C---:B------:R-:W-:Y:S01]  /*3a660*/  LEA R24, P6, R8.reuse, R2, 0x2 ;  /* 0x0000000208187211 */ /* 0x040fe200078c10ff */
[----:B------:R-:W-:Y:S02]  /*3a670*/  IMAD R3, R27, 0x2, R8 ;  /* 0x000000021b037824 */ /* 0x000fe400078e0208 */
[----:B------:R-:W4:Y:S04]  /*3a680*/  LDL.LU R27, [R1+0x38c] ;  /* 0x00038c00011b7983 */ /* 0x000f280000300800 */
[----:B---3--:R3:W-:Y:S02]  /*3a690*/  @P3 STG.E desc[UR12][R10.64], R9 ;  /* 0x000000090a003986 */ /* 0x0087e4000c10190c */
[----:B---3--:R-:W3:Y:S01]  /*3a6a0*/  LDC R9, c[0x0][0x3b8] ;  /* 0x0000ee00ff097b82 */ /* 0x008ee20000000800 */
[----:B--2---:R-:W-:Y:S01]  /*3a6b0*/  ISETP.LT.AND P4, PT, R25, UR4, !P0 ;  /* 0x0000000419007c0c */ /* 0x004fe2000c781270 */
[----:B------:R-:W2:Y:S01]  /*3a6c0*/  LDCU UR4, c[0x0][0x39c] ;  /* 0x00007380ff0477ac */ /* 0x000ea20008000800 */
[----:B------:R-:W-:-:S02]  /*3a6d0*/  LEA.HI.X.SX32 R25, R8, R0, 0x2, P6 ;  /* 0x0000000008197211 */ /* 0x000fc400030f16ff */
[----:B------:R-:W2:Y:S04]  /*3a6e0*/  LDL.LU R8, [R1+0x384] ;  /* 0x0003840001087983 */ /* 0x000ea80000300800 */
[----:B------:R-:W3:Y:S01]  /*3a6f0*/  LDL.LU R11, [R1+0x1b0] ;  /* 0x0001b000010b7983 */ /* 0x000ee20000300800 */
[----:B--2---:R-:W-:Y:S01]  /*3a700*/  ISETP.LT.AND P3, PT, R8, UR5, !P0 ;  /* 0x0000000508007c0c */ /* 0x004fe2000c761270 */
[----:B------:R-:W2:Y:S01]  /*3a710*/  LDCU UR5, c[0x0][0x39c] ;  /* 0x00007380ff0577ac */ /* 0x000ea20008000800 */
[----:B------:R-:W-:Y:S01]  /*3a720*/  LEA R8, P6, R3, R2, 0x2 ;  /* 0x0000000203087211 */ /* 0x000fe200078c10ff */
[----:B---3--:R3:W-:Y:S04]  /*3a730*/  @P5 STG.E desc[UR12][R24.64], R11 ;  /* 0x0000000b18005986 */ /* 0x0087e8000c10190c */
[----:B---3--:R-:W3:Y:S01]  /*3a740*/  LDL.LU R25, [R1+0x1b8] ;  /* 0x0001b80001197983 */ /* 0x008ee20000300800 */
[----:B------:R-:W-:Y:S01]  /*3a750*/  IMAD R11, R9, 0x2, R3 ;  /* 0x00000002090b7824 */ /* 0x000fe200078e0203 */
[----:B------:R-:W-:-:S02]  /*3a760*/  LEA.HI.X.SX32 R9, R3, R0, 0x2, P6 ;  /* 0x0000000003097211 */ /* 0x000fc400030f16ff */
[----:B------:R-:W2:Y:S04]  /*3a770*/  LDL.LU R24, [R1+0x390] ;  /* 0x0003900001187983 */ /* 0x000ea80000300800 */
[----:B------:R-:W2:Y:S01]  /*3a780*/  LDL.LU R3, [R1+0x1b4] ;  /* 0x0001b40001037983 */ /* 0x000ea20000300800 */
[----:B------:R-:W-:Y:S02]  /*3a790*/  LEA R10, P6, R11, R2, 0x2 ;  /* 0x000000020b0a7211 */ /* 0x000fe400078c10ff */
[----:B----4-:R-:W-:Y:S01]  /*3a7a0*/  ISETP.LT.AND P5, PT, R29, UR6, !P0 ;  /* 0x000000061d007c0c */ /* 0x010fe2000c7a1270 */
[----:B------:R-:W4:Y:S01]  /*3a7b0*/  LDCU UR6, c[0x0][0x39c] ;  /* 0x00007380ff0677ac */ /* 0x000f220008000800 */
[----:B------:R-:W3:Y:S04]  /*3a7c0*/  LDL.LU R29, [R1+0x398] ;  /* 0x00039800011d7983 */ /* 0x000ee80000300800 */
[----:B--2---:R1:W-:Y:S02]  /*3a7d0*/  @P2 STG.E desc[UR12][R8.64], R3 ;  /* 0x0000000308002986 */ /* 0x0043e4000c10190c */
[----:B-1----:R-:W-:Y:S01]  /*3a7e0*/  IMAD R9, R26, 0x2, R11 ;  /* 0x000000021a097824 */ /* 0x002fe200078e020b */
[----:B------:R-:W-:Y:S01]  /*3a7f0*/  LEA.HI.X.SX32 R11, R11, R0, 0x2, P6 ;  /* 0x000000000b0b7211 */ /* 0x000fe200030f16ff */
[----:B------:R-:W2:Y:S02]  /*3a800*/  LDL.LU R26, [R1+0x190] ;  /* 0x00019000011a7983 */ /* 0x000ea40000300800 */
[----:B------:R-:W-:-:S02]  /*3a810*/  IMAD R3, R28, 0x2, R9 ;  /* 0x000000021c037824 */ /* 0x000fc400078e0209 */
[----:B------:R-:W2:Y:S04]  /*3a820*/  LDL.LU R28, [R1+0x39c] ;  /* 0x00039c00011c7983 */ /* 0x000ea80000300800 */
[----:B---3--:R1:W-:Y:S04]  /*3a830*/  @P4 STG.E desc[UR12][R10.64], R25 ;  /* 0x000000190a004986 */ /* 0x0083e8000c10190c */
[----:B-1----:R-:W3:Y:S01]  /*3a840*/  LDL.LU R11, [R1+0x1bc] ;  /* 0x0001bc00010b7983 */ /* 0x002ee20000300800 */
[----:B------:R-:W-:Y:S01]  /*3a850*/  ISETP.LT.AND P4, PT, R24, UR5, !P0 ;  /* 0x0000000518007c0c */ /* 0x000fe2000c781270 */
[----:B------:R-:W1:Y:S01]  /*3a860*/  LDC R25, c[0x0][0x3b8] ;  /* 0x0000ee00ff197b82 */ /* 0x000e620000000800 */
[C---:B------:R-:W-:Y:S01]  /*3a870*/  LEA R8, P6, R9.reuse, R2, 0x2 ;  /* 0x0000000209087211 */ /* 0x040fe200078c10ff */
[----:B------:R-:W1:Y:S06]  /*3a880*/  LDCU UR5, c[0x0][0x39c] ;  /* 0x00007380ff0577ac */ /* 0x000e6c0008000800 */
[----:B------:R-:W1:Y:S01]  /*3a890*/  LDC R24, c[0x0][0x3b8] ;  /* 0x0000ee00ff187b82 */ /* 0x000e620000000800 */
[----:B------:R-:W-:-:S02]  /*3a8a0*/  LEA.HI.X.SX32 R9, R9, R0, 0x2, P6 ;  /* 0x0000000009097211 */ /* 0x000fc400030f16ff */
[----:B------:R-:W-:Y:S02]  /*3a8b0*/  LEA R10, P6, R3, R2, 0x2 ;  /* 0x00000002030a7211 */ /* 0x000fe400078c10ff */
[----:B------:R-:W-:Y:S01]  /*3a8c0*/  ISETP.LT.AND P2, PT, R27, UR4, !P0 ;  /* 0x000000041b007c0c */ /* 0x000fe2000c741270 */
[----:B------:R-:W1:Y:S02]  /*3a8d0*/  LDCU UR4, c[0x0][0x39c] ;  /* 0x00007380ff0477ac */ /* 0x000e640008000800 */
[----:B------:R-:W1:Y:S01]  /*3a8e0*/  LDC R27, c[0x0][0x3b8] ;  /* 0x0000ee00ff1b7b82 */ /* 0x000e620000000800 */
[----:B---3--:R3:W-:Y:S04]  /*3a8f0*/  @P3 STG.E desc[UR12][R8.64], R11 ;  /* 0x0000000b08003986 */ /* 0x0087e8000c10190c */
[----:B---3--:R-:W4:Y:S01]  /*3a900*/  LDL.LU R9, [R1+0x394] ;  /* 0x0003940001097983 */ /* 0x008f220000300800 */
[----:B------:R-:W-:Y:S01]  /*3a910*/  LEA.HI.X.SX32 R11, R3, R0, 0x2, P6 ;  /* 0x00000000030b7211 */ /* 0x000fe200030f16ff */
[----:B-1----:R-:W-:-:S02]  /*3a920*/  IMAD R3, R24, 0x2, R3 ;  /* 0x0000000218037824 */ /* 0x002fc400078e0203 */
[----:B------:R-:W3:Y:S04]  /*3a930*/  LDL.LU R24, [R1+0x194] ;  /* 0x0001940001187983 */ /* 0x000ee80000300800 */
[----:B--2---:R1:W-:Y:S01]  /*3a940*/  @P5 STG.E desc[UR12][R10.64], R26 ;  /* 0x0000001a0a005986 */ /* 0x0043e2000c10190c */
[----:B------:R-:W-:Y:S01]  /*3a950*/  LEA R8, P5, R3, R2, 0x2 ;  /* 0x0000000203087211 */ /* 0x000fe200078a10ff */
[----:B-1----:R-:W-:Y:S01]  /*3a960*/  IMAD R11, R25, 0x2, R3 ;  /* 0x00000002190b7824 */ /* 0x002fe200078e0203 */
[----:B------:R-:W1:Y:S01]  /*3a970*/  LDC R26, c[0x0][0x3b8] ;  /* 0x0000ee00ff1a7b82 */ /* 0x000e620000000800 */
[----:B------:R-:W2:Y:S01]  /*3a980*/  LDL.LU R25, [R1+0x19c] ;  /* 0x00019c0001197983 */ /* 0x000ea20000300800 */
[----:B----4-:R-:W-:Y:S01]  /*3a990*/  ISETP.LT.AND P3, PT, R9, UR6, !P0 ;  /* 0x0000000609007c0c */ /* 0x010fe2000c761270 */
[----:B------:R-:W4:Y:S01]  /*3a9a0*/  LDCU UR6, c[0x0][0x39c] ;  /* 0x00007380ff0677ac */ /* 0x000f220008000800 */
[----:B------:R-:W-:Y:S01]  /*3a9b0*/  LEA.HI.X.SX32 R9, R3, R0, 0x2, P5 ;  /* 0x0000000003097211 */ /* 0x000fe200028f16ff */
[----:B------:R-:W-:-:S02]  /*3a9c0*/  IMAD R3, R27, 0x2, R11 ;  /* 0x000000021b037824 */ /* 0x000fc400078e020b */
[----:B------:R-:W2:Y:S04]  /*3a9d0*/  LDL.LU R27, [R1+0x3a4] ;  /* 0x0003a400011b7983 */ /* 0x000ea80000300800 */
[----:B---3--:R3:W-:Y:S04]  /*3a9e0*/  @P2 STG.E desc[UR12][R8.64], R24 ;  /* 0x0000001808002986 */ /* 0x0087e8000c10190c */
[----:B---3--:R-:W3:Y:S01]  /*3a9f0*/  LDL.LU R9, [R1+0x198] ;  /* 0x0001980001097983 */ /* 0x008ee20000300800 */
[C---:B------:R-:W-:Y:S01]  /*3aa00*/  LEA R10, P5, R11.reuse, R2, 0x2 ;  /* 0x000000020b0a7211 */ /* 0x040fe200078a10ff */
[----:B------:R-:W1:Y:S03]  /*3aa10*/  LDC R24, c[0x0][0x3b8] ;  /* 0x0000ee00ff187b82 */ /* 0x000e660000000800 */
[----:B------:R-:W-:-:S02]  /*3aa20*/  LEA.HI.X.SX32 R11, R11, R0, 0x2, P5 ;  /* 0x000000000b0b7211 */ /* 0x000fc400028f16ff */
[----:B------:R-:W-:Y:S01]  /*3aa30*/  ISETP.LT.AND P6, PT, R29, UR4, !P0 ;  /* 0x000000041d007c0c */ /* 0x000fe2000c7c1270 */
[----:B------:R-:W1:Y:S02]  /*3aa40*/  LDCU UR4, c[0x0][0x39c] ;  /* 0x00007380ff0477ac */ /* 0x000e640008000800 */
[----:B------:R-:W1:Y:S01]  /*3aa50*/  LDC R29, c[0x0][0x3b8] ;  /* 0x0000ee00ff1d7b82 */ /* 0x000e620000000800 */
[C---:B------:R-:W-:Y:S01]  /*3aa60*/  LEA R8, P5, R3.reuse, R2, 0x2 ;  /* 0x0000000203087211 */ /* 0x040fe200078a10ff */
[----:B---3--:R3:W-:Y:S04]  /*3aa70*/  @P4 STG.E desc[UR12][R10.64], R9 ;  /* 0x000000090a004986 */ /* 0x0087e8000c10190c */
[----:B---3--:R-:W4:Y:S01]  /*3aa80*/  LDL.LU R11, [R1+0x3a0] ;  /* 0x0003a000010b7983 */ /* 0x008f220000300800 */
[----:B------:R-:W-:Y:S01]  /*3aa90*/  LEA.HI.X.SX32 R9, R3, R0, 0x2, P5 ;  /* 0x0000000003097211 */ /* 0x000fe200028f16ff */
[----:B-1----:R-:W-:-:S02]  /*3aaa0*/  IMAD R3, R24, 0x2, R3 ;  /* 0x0000000218037824 */ /* 0x002fc400078e0203 */
[----:B------:R-:W3:Y:S04]  /*3aab0*/  LDL.LU R24, [R1+0x3a8] ;  /* 0x0003a80001187983 */ /* 0x000ee80000300800 */
[----:B--2---:R1:W-:Y:S02]  /*3aac0*/  @P3 STG.E desc[UR12][R8.64], R25 ;  /* 0x0000001908003986 */ /* 0x0043e4000c10190c */
[C---:B-1----:R-:W-:Y:S01]  /*3aad0*/  LEA R8, P3, R3.reuse, R2, 0x2 ;  /* 0x0000000203087211 */ /* 0x042fe200078610ff */
[----:B------:R-:W1:Y:S03]  /*3aae0*/  LDC R25, c[0x0][0x3b8] ;  /* 0x0000ee00ff197b82 */ /* 0x000e660000000800 */
[----:B------:R-:W-:-:S02]  /*3aaf0*/  LEA.HI.X.SX32 R9, R3, R0, 0x2, P3 ;  /* 0x0000000003097211 */ /* 0x000fc400018f16ff */
[----:B------:R-:W-:Y:S01]  /*3ab00*/  ISETP.LT.AND P2, PT, R28, UR5, !P0 ;  /* 0x000000051c007c0c */ /* 0x000fe2000c741270 */
[----:B------:R-:W2:Y:S02]  /*3ab10*/  LDCU UR5, c[0x0][0x39c] ;  /* 0x00007380ff0577ac */ /* 0x000ea40008000800 */
[----:B------:R-:W1:Y:S01]  /*3ab20*/  LDC R28, c[0x0][0x3b8] ;  /* 0x0000ee00ff1c7b82 */ /* 0x000e620000000800 */
[----:B----4-:R-:W-:Y:S01]  /*3ab30*/  ISETP.LT.AND P5, PT, R11, UR6, !P0 ;  /* 0x000000060b007c0c */ /* 0x010fe2000c7a1270 */
[----:B------:R-:W-:Y:S01]  /*3ab40*/  IMAD R11, R26, 0x2, R3 ;  /* 0x000000021a0b7824 */ /* 0x000fe200078e0203 */
[----:B------:R4:W-:Y:S01]  /*3ab50*/  @P6 STG.E desc[UR12][R8.64], R4 ;  /* 0x0000000408006986 */ /* 0x0009e2000c10190c */
[----:B------:R-:W-:-:S04]  /*3ab60*/  ISETP.LT.AND P4, PT, R27, UR7, !P0 ;  /* 0x000000071b007c0c */ /* 0x000fc8000c781270 */
[----:B------:R-:W2:Y:S01]  /*3ab70*/  LDC R26, c[0x0][0x3b8] ;  /* 0x0000ee00ff1a7b82 */ /* 0x000ea20000000800 */
[----:B------:R-:W-:Y:S01]  /*3ab80*/  IMAD R3, R29, 0x2, R11 ;  /* 0x000000021d037824 */ /* 0x000fe200078e020b */
[C---:B------:R-:W-:Y:S01]  /*3ab90*/  LEA R10, P3, R11.reuse, R2, 0x2 ;  /* 0x000000020b0a7211 */ /* 0x040fe200078610ff */
[----:B------:R-:W2:Y:S01]  /*3aba0*/  LDL.LU R29, [R1+0x3ac] ;  /* 0x0003ac00011d7983 */ /* 0x000ea20000300800 */
[----:B------:R-:W2:Y:S02]  /*3abb0*/  LDCU UR6, c[0x0][0x39c] ;  /* 0x00007380ff0677ac */ /* 0x000ea40008000800 */
[----:B------:R-:W-:Y:S02]  /*3abc0*/  LEA.HI.X.SX32 R11, R11, R0, 0x2, P3 ;  /* 0x000000000b0b7211 */ /* 0x000fe400018f16ff */
[----:B---3--:R-:W-:Y:S01]  /*3abd0*/  ISETP.LT.AND P3, PT, R24, UR4, !P0 ;  /* 0x0000000418007c0c */ /* 0x008fe2000c761270 */
[----:B------:R-:W3:Y:S01]  /*3abe0*/  LDC R27, c[0x0][0x3b8] ;  /* 0x0000ee00ff1b7b82 */ /* 0x000ee20000000800 */
[C---:B----4-:R-:W-:Y:S01]  /*3abf0*/  LEA R8, P6, R3.reuse, R2, 0x2 ;  /* 0x0000000203087211 */ /* 0x050fe200078c10ff */
[----:B-1----:R-:W-:Y:S01]  /*3ac00*/  IMAD R24, R28, 0x2, R3 ;  /* 0x000000021c187824 */ /* 0x002fe200078e0203 */
[----:B------:R1:W-:Y:S01]  /*3ac10*/  @P2 STG.E desc[UR12][R10.64], R5 ;  /* 0x000000050a002986 */ /* 0x0003e2000c10190c */
[----:B------:R-:W4:Y:S01]  /*3ac20*/  LDCU UR7, c[0x0][0x39c] ;  /* 0x00007380ff0777ac */ /* 0x000f220008000800 */
[----:B------:R-:W-:-:S02]  /*3ac30*/  LEA.HI.X.SX32 R9, R3, R0, 0x2, P6 ;  /* 0x0000000003097211 */ /* 0x000fc400030f16ff */
[----:B------:R-:W3:Y:S01]  /*3ac40*/  LDL.LU R28, [R1+0x3b8] ;  /* 0x0003b800011c7983 */ /* 0x000ee20000300800 */
[----:B------:R-:W2:Y:S03]  /*3ac50*/  LDCU UR4, c[0x0][0x39c] ;  /* 0x00007380ff0477ac */ /* 0x000ea60008000800 */
[----:B------:R-:W3:Y:S04]  /*3ac60*/  LDL.LU R3, [R1+0x3b0] ;  /* 0x0003b00001037983 */ /* 0x000ee80000300800 */
[----:B-1----:R-:W4:Y:S01]  /*3ac70*/  LDL.LU R10, [R1+0x3b4] ;  /* 0x0003b400010a7983 */ /* 0x002f220000300800 */
[C---:B------:R-:W-:Y:S01]  /*3ac80*/  LEA R4, P6, R24.reuse, R2, 0x2 ;  /* 0x0000000218047211 */ /* 0x040fe200078c10ff */
[----:B------:R-:W1:Y:S01]  /*3ac90*/  LDC R11, c[0x0][0x3b8] ;  /* 0x0000ee00ff0b7b82 */ /* 0x000e620000000800 */
[----:B--2---:R-:W-:Y:S01]  /*3aca0*/  ISETP.LT.AND P2, PT, R29, UR5, !P0 ;  /* 0x000000051d007c0c */ /* 0x004fe2000c741270 */
[----:B------:R-:W2:Y:S01]  /*3acb0*/  LDCU UR5, c[0x0][0x39c] ;  /* 0x00007380ff0577ac */ /* 0x000ea20008000800 */
[----:B------:R-:W2:Y:S01]  /*3acc0*/  LDL.LU R29, [R1+0x3c0] ;  /* 0x0003c000011d7983 */ /* 0x000ea20000300800 */
[----:B------:R-:W-:Y:S01]  /*3acd0*/  LEA.HI.X.SX32 R5, R24, R0, 0x2, P6 ;  /* 0x0000000018057211 */ /* 0x000fe200030f16ff */
[----:B------:R-:W-:-:S02]  /*3ace0*/  IMAD R24, R25, 0x2, R24 ;  /* 0x0000000219187824 */ /* 0x000fc400078e0218 */
[----:B------:R1:W-:Y:S04]  /*3acf0*/  @P5 STG.E desc[UR12][R8.64], R6 ;  /* 0x0000000608005986 */ /* 0x0003e8000c10190c */
[----:B------:R4:W-:Y:S01]  /*3ad00*/  @P4 STG.E desc[UR12][R4.64], R7 ;  /* 0x0000000704004986 */ /* 0x0009e2000c10190c */
[----:B---3--:R-:W-:Y:S01]  /*3ad10*/  ISETP.LT.AND P5, PT, R3, UR6, !P0 ;  /* 0x0000000603007c0c */ /* 0x008fe2000c7a1270 */
[----:B------:R-:W-:Y:S01]  /*3ad20*/  IMAD R3, R27, 0x2, R24 ;  /* 0x000000021b037824 */ /* 0x000fe200078e0218 */
[----:B-1----:R-:W1:Y:S01]  /*3ad30*/  LDC R9, c[0x0][0x3b8] ;  /* 0x0000ee00ff097b82 */ /* 0x002e620000000800 */
[----:B------:R-:W3:Y:S01]  /*3ad40*/  LDL.LU R27, [R1+0x3bc] ;  /* 0x0003bc00011b7983 */ /* 0x000ee20000300800 */
[----:B----4-:R-:W-:Y:S02]  /*3ad50*/  ISETP.LT.AND P6, PT, R10, UR4, !P0 ;  /* 0x000000040a007c0c */ /* 0x010fe4000c7c1270 */
[----:B------:R-:W-:Y:S01]  /*3ad60*/  LEA R4, P4, R24, R2, 0x2 ;  /* 0x0000000218047211 */ /* 0x000fe200078810ff */
[----:B------:R-:W-:Y:S01]  /*3ad70*/  IMAD R8, R26, 0x2, R3 ;  /* 0x000000021a087824 */ /* 0x000fe200078e0203 */
[----:B------:R-:W3:Y:S01]  /*3ad80*/  LDCU UR6, c[0x0][0x39c] ;  /* 0x00007380ff0677ac */ /* 0x000ee20008000800 */
[----:B------:R-:W4:Y:S01]  /*3ad90*/  LDL.LU R26, [R1+0x3c4] ;  /* 0x0003c400011a7983 */ /* 0x000f220000300800 */
[----:B------:R-:W-:Y:S01]  /*3ada0*/  LEA.HI.X.SX32 R5, R24, R0, 0x2, P4 ;  /* 0x0000000018057211 */ /* 0x000fe200020f16ff */
[----:B------:R-:W1:Y:S01]  /*3adb0*/  LDC R10, c[0x0][0x3b8] ;  /* 0x0000ee00ff0a7b82 */ /* 0x000e620000000800 */
[C---:B------:R-:W-:Y:S01]  /*3adc0*/  LEA R6, P4, R3.reuse, R2, 0x2 ;  /* 0x0000000203067211 */ /* 0x040fe200078810ff */
[----:B------:R-:W4:Y:S02]  /*3add0*/  LDCU UR4, c[0x0][0x39c] ;  /* 0x00007380ff0477ac */ /* 0x000f240008000800 */
[----:B------:R2:W-:Y:S01]  /*3ade0*/  @P3 STG.E desc[UR12][R4.64], R12 ;  /* 0x0000000c04003986 */ /* 0x0005e2000c10190c */
[----:B------:R-:W-:-:S02]  /*3adf0*/  LEA.HI.X.SX32 R7, R3, R0, 0x2, P4 ;  /* 0x0000000003077211 */ /* 0x000fc400020f16ff */
[----:B--2---:R-:W-:Y:S01]  /*3ae00*/  ISETP.LT.AND P4, PT, R28, UR5, !P0 ;  /* 0x000000051c007c0c */ /* 0x004fe2000c781270 */
[----:B------:R-:W2:Y:S01]  /*3ae10*/  LDC R24, c[0x0][0x3b8] ;  /* 0x0000ee00ff187b82 */ /* 0x000ea20000000800 */
[----:B------:R-:W4:Y:S01]  /*3ae20*/  LDL.LU R28, [R1+0x3c8] ;  /* 0x0003c800011c7983 */ /* 0x000f220000300800 */
[----:B------:R-:W4:Y:S03]  /*3ae30*/  LDCU UR5, c[0x0][0x39c] ;  /* 0x00007380ff0577ac */ /* 0x000f260008000800 */
[----:B------:R-:W4:Y:S01]  /*3ae40*/  LDL.LU R25, [R1+0x3d4] ;  /* 0x0003d40001197983 */ /* 0x000f220000300800 */
[C---:B------:R-:W-:Y:S02]  /*3ae50*/  LEA R4, P3, R8.reuse, R2, 0x2 ;  /* 0x0000000208047211 */ /* 0x040fe400078610ff */
[----:B------:R-:W1:Y:S02]  /*3ae60*/  LDC R12, c[0x0][0x3b8] ;  /* 0x0000ee00ff0c7b82 */ /* 0x000e640000000800 */
[----:B------:R-:W-:-:S02]  /*3ae70*/  LEA.HI.X.SX32 R5, R8, R0, 0x2, P3 ;  /* 0x0000000008057211 */ /* 0x000fc400018f16ff */
[----:B------:R-:W-:Y:S01]  /*3ae80*/  ISETP.LT.AND P3, PT, R29, UR7, !P0 ;  /* 0x000000071d007c0c */ /* 0x000fe2000c761270 */
[----:B-1----:R-:W-:Y:S01]  /*3ae90*/  IMAD R8, R9, 0x2, R8 ;  /* 0x0000000209087824 */ /* 0x002fe200078e0208 */
[----:B------:R-:W4:Y:S01]  /*3aea0*/  LDL.LU R29, [R1+0x3d8] ;  /* 0x0003d800011d7983 */ /* 0x000f220000300800 */
[----:B------:R-:W1:Y:S01]  /*3aeb0*/  LDCU UR7, c[0x0][0x39c] ;  /* 0x00007380ff0777ac */ /* 0x000e620008000800 */
[----:B------:R-:W1:Y:S02]  /*3aec0*/  LDC R9, c[0x0][0x3b8] ;  /* 0x0000ee00ff097b82 */ /* 0x000e640000000800 */
[----:B------:R2:W-:Y:S04]  /*3aed0*/  @P2 STG.E desc[UR12][R6.64], R13 ;  /* 0x0000000d06002986 */ /* 0x0005e8000c10190c */
[----:B------:R3:W-:Y:S01]  /*3aee0*/  @P5 STG.E desc[UR12][R4.64], R14 ;  /* 0x0000000e04005986 */ /* 0x0007e2000c10190c */
[----:B--2---:R-:W-:Y:S01]  /*3aef0*/  IMAD R7, R11, 0x2, R8 ;  /* 0x000000020b077824 */ /* 0x004fe200078e0208 */
[----:B---3--:R-:W-:Y:S01]  /*3af00*/  ISETP.LT.AND P2, PT, R27, UR6, !P0 ;  /* 0x000000061b007c0c */ /* 0x008fe2000c741270 */
[----:B------:R-:W2:Y:S01]  /*3af10*/  LDC R11, c[0x0][0x3b8] ;  /* 0x0000ee00ff0b7b82 */ /* 0x000ea20000000800 */
[----:B------:R-:W3:Y:S01]  /*3af20*/  LDL.LU R27, [R1+0x270] ;  /* 0x00027000011b7983 */ /* 0x000ee20000300800 */
[----:B------:R-:W-:Y:S01]  /*3af30*/  LEA R4, P5, R8, R2, 0x2 ;  /* 0x0000000208047211 */ /* 0x000fe200078a10ff */
[----:B------:R-:W-:Y:S01]  /*3af40*/  IMAD R3, R24, 0x2, R7 ;  /* 0x0000000218037824 */ /* 0x000fe200078e0207 */
[----:B------:R-:W1:Y:S01]  /*3af50*/  LDCU UR6, c[0x0][0x39c] ;  /* 0x00007380ff0677ac */ /* 0x000e620008000800 */
[----:B------:R-:W3:Y:S01]  /*3af60*/  LDL.LU R24, [R1+0x3dc] ;  /* 0x0003dc0001187983 */ /* 0x000ee20000300800 */
[----:B------:R-:W-:-:S02]  /*3af70*/  LEA.HI.X.SX32 R5, R8, R0, 0x2, P5 ;  /* 0x0000000008057211 */ /* 0x000fc400028f16ff */
[C---:B------:R-:W-:Y:S01]  /*3af80*/  LEA R6, P5, R7.reuse, R2, 0x2 ;  /* 0x0000000207067211 */ /* 0x040fe200078a10ff */
[----:B------:R-:W-:Y:S01]  /*3af90*/  IMAD R8, R10, 0x2, R3 ;  /* 0x000000020a087824 */ /* 0x000fe200078e0203 */
[----:B------:R-:W2:Y:S02]  /*3afa0*/  LDC R14, c[0x0][0x3b8] ;  /* 0x0000ee00ff0e7b82 */ /* 0x000ea40000000800 */
[----:B------:R-:W-:Y:S01]  /*3afb0*/  LEA.HI.X.SX32 R7, R7, R0, 0x2, P5 ;  /* 0x0000000007077211 */ /* 0x000fe200028f16ff */
[----:B------:R1:W-:Y:S04]  /*3afc0*/  @P6 STG.E desc[UR12][R4.64], R15 ;  /* 0x0000000f04006986 */ /* 0x0003e8000c10190c */
[----:B------:R1:W-:Y:S01]  /*3afd0*/  @P4 STG.E desc[UR12][R6.64], R16 ;  /* 0x0000001006004986 */ /* 0x0003e2000c10190c */
[----:B------:R-:W2:Y:S01]  /*3afe0*/  LDC R13, c[0x0][0x3b8] ;  /* 0x0000ee00ff0d7b82 */ /* 0x000ea20000000800 */
[----:B-1----:R-:W-:-:S07]  /*3aff0*/  LEA R4, P5, R3, R2, 0x2 ;  /* 0x0000000203047211 */ /* 0x002fce00078a10ff */
[----:B------:R-:W1:Y:S01]  /*3b000*/  LDC R15, c[0x0][0x3b8] ;  /* 0x0000ee00ff0f7b82 */ /* 0x000e620000000800 */
[----:B------:R-:W-:Y:S02]  /*3b010*/  LEA R6, P4, R8, R2, 0x2 ;  /* 0x0000000208067211 */ /* 0x000fe400078810ff */
[----:B------:R-:W-:Y:S02]  /*3b020*/  LEA.HI.X.SX32 R5, R3, R0, 0x2, P5 ;  /* 0x0000000003057211 */ /* 0x000fe400028f16ff */
[----:B----4-:R-:W-:-:S03]  /*3b030*/  ISETP.LT.AND P5, PT, R28, UR5, !P0 ;  /* 0x000000051c007c0c */ /* 0x010fc6000c7a1270 */
[----:B------:R-:W4:Y:S01]  /*3b040*/  LDC R16, c[0x0][0x3b8] ;  /* 0x0000ee00ff107b82 */ /* 0x000f220000000800 */
[----:B------:R-:W-:Y:S01]  /*3b050*/  LEA.HI.X.SX32 R7, R8, R0, 0x2, P4 ;  /* 0x0000000008077211 */ /* 0x000fe200020f16ff */
[----:B------:R-:W4:Y:S01]  /*3b060*/  LDL.LU R28, [R1+0x3e0] ;  /* 0x0003e000011c7983 */ /* 0x000f220000300800 */
[----:B------:R-:W-:Y:S01]  /*3b070*/  IMAD R3, R9, 0x2, R8 ;  /* 0x0000000209037824 */ /* 0x000fe200078e0208 */
[----:B------:R-:W-:Y:S01]  /*3b080*/  ISETP.LT.AND P6, PT, R26, UR4, !P0 ;  /* 0x000000041a007c0c */ /* 0x000fe2000c7c1270 */
[----:B------:R-:W4:Y:S01]  /*3b090*/  LDCU UR5, c[0x0][0x39c] ;  /* 0x00007380ff0577ac */ /* 0x000f220008000800 */
[----:B------:R-:W-:Y:S01]  /*3b0a0*/  ISETP.LT.AND P4, PT, R29, UR7, !P0 ;  /* 0x000000071d007c0c */ /* 0x000fe2000c781270 */
[----:B------:R1:W-:Y:S01]  /*3b0b0*/  @P2 STG.E desc[UR12][R4.64], R17 ;  /* 0x0000001104002986 */ /* 0x0003e2000c10190c */
[----:B--2---:R-:W-:Y:S01]  /*3b0c0*/  IMAD R11, R11, 0x2, R3 ;  /* 0x000000020b0b7824 */ /* 0x004fe200078e0203 */
[----:B------:R-:W2:Y:S02]  /*3b0d0*/  LDCU UR4, c[0x0][0x39c] ;  /* 0x00007380ff0477ac */ /* 0x000ea40008000800 */
[----:B------:R-:W4:Y:S01]  /*3b0e0*/  LDL.LU R29, [R1+0x3e4] ;  /* 0x0003e400011d7983 */ /* 0x000f220000300800 */
[----:B------:R-:W-:Y:S01]  /*3b0f0*/  ISETP.LT.AND P2, PT, R25, UR6, !P0 ;  /* 0x0000000619007c0c */ /* 0x000fe2000c741270 */
[----:B------:R-:W2:Y:S02]  /*3b100*/  LDCU UR6, c[0x0][0x39c] ;  /* 0x00007380ff0677ac */ /* 0x000ea40008000800 */
[----:B------:R3:W-:Y:S01]  /*3b110*/  @P3 STG.E desc[UR12][R6.64], R18 ;  /* 0x0000001206003986 */ /* 0x0007e2000c10190c */
[C---:B------:R-:W-:Y:S01]  /*3b120*/  LEA R8, P3, R3.reuse, R2, 0x2 ;  /* 0x0000000203087211 */ /* 0x040fe200078610ff */
[----:B------:R-:W2:Y:S02]  /*3b130*/  LDCU UR7, c[0x0][0x39c] ;  /* 0x00007380ff0777ac */ /* 0x000ea40008000800 */
[----:B------:R-:W4:Y:S01]  /*3b140*/  LDL.LU R26, [R1+0x3e8] ;  /* 0x0003e800011a7983 */ /* 0x000f220000300800 */
[----:B------:R-:W-:Y:S01]  /*3b150*/  LEA.HI.X.SX32 R9, R3, R0, 0x2, P3 ;  /* 0x0000000003097211 */ /* 0x000fe200018f16ff */
[----:B-1----:R-:W1:Y:S02]  /*3b160*/  LDC R17, c[0x0][0x3b8] ;  /* 0x0000ee00ff117b82 */ /* 0x002e640000000800 */
[----:B------:R-:W4:Y:S01]  /*3b170*/  LDL.LU R25, [R1+0x3ec] ;  /* 0x0003ec0001197983 */ /* 0x000f220000300800 */
[----:B------:R-:W-:Y:S01]  /*3b180*/  IMAD R3, R14, 0x2, R11 ;  /* 0x000000020e037824 */ /* 0x000fe200078e020b */
[----:B------:R-:W-:-:S02]  /*3b190*/  LEA R10, P3, R11, R2, 0x2 ;  /* 0x000000020b0a7211 */ /* 0x000fc400078610ff */
[----:B------:R2:W-:Y:S02]  /*3b1a0*/  @P6 STG.E desc[UR12][R8.64], R19 ;  /* 0x0000001308006986 */ /* 0x0005e4000c10190c */
[----:B------:R-:W-:Y:S01]  /*3b1b0*/  LEA.HI.X.SX32 R11, R11, R0, 0x2, P3 ;  /* 0x000000000b0b7211 */ /* 0x000fe200018f16ff */
[----:B---3--:R-:W3:Y:S01]  /*3b1c0*/  LDC R18, c[0x0][0x3b8] ;  /* 0x0000ee00ff127b82 */ /* 0x008ee20000000800 */
[----:B------:R-:W1:Y:S01]  /*3b1d0*/  LDS.128 R4, [R27] ;  /* 0x000000001b047984 */ /* 0x000e620000000c00 */
[----:B--2---:R-:W-:-:S06]  /*3b1e0*/  LEA R8, P6, R3, R2, 0x2 ;  /* 0x0000000203087211 */ /* 0x004fcc00078c10ff */
[----:B------:R-:W2:Y:S01]  /*3b1f0*/  LDC R19, c[0x0][0x3b8] ;  /* 0x0000ee00ff137b82 */ /* 0x000ea20000000800 */
[----:B------:R-:W-:Y:S01]  /*3b200*/  LEA.HI.X.SX32 R9, R3, R0, 0x2, P6 ;  /* 0x0000000003097211 */ /* 0x000fe200030f16ff */
[----:B------:R4:W-:Y:S04]  /*3b210*/  @P5 STG.E desc[UR12][R10.64], R20 ;  /* 0x000000140a005986 */ /* 0x0009e8000c10190c */
[----:B------:R1:W-:Y:S01]  /*3b220*/  @P2 STG.E desc[UR12][R8.64], R21 ;  /* 0x0000001508002986 */ /* 0x0003e2000c10190c */
[----:B------:R-:W-:Y:S01]  /*3b230*/  ISETP.LT.AND P3, PT, R24, UR4, !P0 ;  /* 0x0000000418007c0c */ /* 0x000fe2000c761270 */
[----:B------:R-:W1:Y:S01]  /*3b240*/  LDCU UR4, c[0x0][0x39c] ;  /* 0x00007380ff0477ac */ /* 0x000e620008000800 */
[----:B----4-:R-:W4:Y:S01]  /*3b250*/  LDC R20, c[0x0][0x3b8] ;  /* 0x0000ee00ff147b82 */ /* 0x010f220000000800 */
[----:B------:R-:W-:Y:S01]  /*3b260*/  ISETP.LT.AND P5, PT, R28, UR5, !P0 ;  /* 0x000000051c007c0c */ /* 0x000fe2000c7a1270 */
[----:B------:R-:W-:Y:S01]  /*3b270*/  IMAD R11, R13, 0x2, R3 ;  /* 0x000000020d0b7824 */ /* 0x000fe200078e0203 */
[----:B------:R-:W2:Y:S01]  /*3b280*/  LDL.LU R28, [R1+0x3f0] ;  /* 0x0003f000011c7983 */ /* 0x000ea20000300800 */
[----:B------:R-:W1:Y:S01]  /*3b290*/  LDCU UR5, c[0x0][0x39c] ;  /* 0x00007380ff0577ac */ /* 0x000e620008000800 */
[----:B------:R-:W-:Y:S01]  /*3b2a0*/  ISETP.LT.AND P2, PT, R29, UR6, !P0 ;  /* 0x000000061d007c0c */ /* 0x000fe2000c741270 */
[----:B------:R-:W-:Y:S01]  /*3b2b0*/  IMAD R3, R12, 0x2, R11 ;  /* 0x000000020c037824 */ /* 0x000fe200078e020b */
[----:B------:R-:W4:Y:S01]  /*3b2c0*/  LDL.LU R29, [R1+0x3f4] ;  /* 0x0003f400011d7983 */ /* 0x000f220000300800 */
[C---:B------:R-:W-:Y:S01]  /*3b2d0*/  LEA R10, P6, R11.reuse, R2, 0x2 ;  /* 0x000000020b0a7211 */ /* 0x040fe200078c10ff */
[----:B------:R-:W2:Y:S01]  /*3b2e0*/  LDCU UR6, c[0x0][0x39c] ;  /* 0x00007380ff0677ac */ /* 0x000ea20008000800 */
[----:B---3--:R-:W-:Y:S01]  /*3b2f0*/  IMAD R14, R18, 0x2, R3 ;  /* 0x00000002120e7824 */ /* 0x008fe200078e0203 */
[----:B------:R-:W3:Y:S01]  /*3b300*/  LDL.LU R24, [R1+0x3f8] ;  /* 0x0003f80001187983 */ /* 0x000ee20000300800 */
[----:B------:R-:W-:Y:S01]  /*3b310*/  LEA.HI.X.SX32 R11, R11, R0, 0x2, P6 ;  /* 0x000000000b0b7211 */ /* 0x000fe200030f16ff */
[----:B------:R-:W2:Y:S01]  /*3b320*/  LDC R18, c[0x0][0x3b8] ;  /* 0x0000ee00ff127b82 */ /* 0x000ea20000000800 */
[----:B-1----:R-:W-:-:S04]  /*3b330*/  LEA R8, P6, R3, R2, 0x2 ;  /* 0x0000000203087211 */ /* 0x002fc800078c10ff */
[----:B------:R-:W-:Y:S01]  /*3b340*/  LEA.HI.X.SX32 R9, R3, R0, 0x2, P6 ;  /* 0x0000000003097211 */ /* 0x000fe200030f16ff */
[----:B------:R-:W-:Y:S01]  /*3b350*/  @P4 STG.E desc[UR12][R10.64], R22 ;  /* 0x000000160a004986 */ /* 0x000fe2000c10190c */
[----:B------:R-:W-:Y:S01]  /*3b360*/  ISETP.LT.AND P4, PT, R26, UR4, !P0 ;  /* 0x000000041a007c0c */ /* 0x000fe2000c781270 */
[----:B------:R-:W2:Y:S01]  /*3b370*/  LDCU UR4, c[0x0][0x39c] ;  /* 0x00007380ff0477ac */ /* 0x000ea20008000800 */
[C---:B------:R-:W-:Y:S01]  /*3b380*/  LEA R12, P6, R14.reuse, R2, 0x2 ;  /* 0x000000020e0c7211 */ /* 0x040fe200078c10ff */
[----:B------:R-:W-:Y:S01]  /*3b390*/  @P3 STG.E desc[UR12][R8.64], R23 ;  /* 0x0000001708003986 */ /* 0x000fe2000c10190c */
[----:B------:R-:W-:Y:S01]  /*3b3a0*/  ISETP.LT.AND P3, PT, R25, UR5, !P0 ;  /* 0x0000000519007c0c */ /* 0x000fe2000c761270 */
[----:B------:R-:W4:Y:S01]  /*3b3b0*/  LDCU UR5, c[0x0][0x39c] ;  /* 0x00007380ff0577ac */ /* 0x000f220008000800 */
[----:B------:R-:W-:Y:S01]  /*3b3c0*/  LEA.HI.X.SX32 R13, R14, R0, 0x2, P6 ;  /* 0x000000000e0d7211 */ /* 0x000fe200030f16ff */
[----:B------:R-:W-:Y:S01]  /*3b3d0*/  IMAD R14, R15, 0x2, R14 ;  /* 0x000000020f0e7824 */ /* 0x000fe200078e020e */
[----:B------:R-:W3:Y:S01]  /*3b3e0*/  LDL.LU R26, [R1+0x3fc] ;  /* 0x0003fc00011a7983 */ /* 0x000ee20000300800 */
[----:B------:R-:W1:Y:S03]  /*3b3f0*/  LDC R3, c[0x0][0x3b8] ;  /* 0x0000ee00ff037b82 */ /* 0x000e660000000800 */
[----:B------:R2:W-:Y:S04]  /*3b400*/  @P5 STG.E desc[UR12][R12.64], R4 ;  /* 0x000000040c005986 */ /* 0x0005e8000c10190c */
[----:B------:R-:W3:Y:S04]  /*3b410*/  LDL.LU R25, [R1+0x400] ;  /* 0x0004000001197983 */ /* 0x000ee80000300800 */
[----:B------:R-:W1:Y:S01]  /*3b420*/  LDS.128 R8, [R27+0x2000] ;  /* 0x002000001b087984 */ /* 0x000e620000000c00 */
[----:B--2---:R-:W-:-:S04]  /*3b430*/  LEA R12, P5, R14, R2, 0x2 ;  /* 0x000000020e0c7211 */ /* 0x004fc800078a10ff */
[----:B------:R-:W-:-:S05]  /*3b440*/  LEA.HI.X.SX32 R13, R14, R0, 0x2, P5 ;  /* 0x000000000e0d7211 */ /* 0x000fca00028f16ff */
[----:B------:R2:W-:Y:S01]  /*3b450*/  @P2 STG.E desc[UR12][R12.64], R5 ;  /* 0x000000050c002986 */ /* 0x0005e2000c10190c */
[----:B------:R-:W-:Y:S01]  /*3b460*/  ISETP.LT.AND P5, PT, R28, UR4, !P0 ;  /* 0x000000041c007c0c */ /* 0x000fe2000c7a1270 */
[----:B------:R-:W-:Y:S02]  /*3b470*/  IMAD R4, R16, 0x2, R14 ;  /* 0x0000000210047824 */ /* 0x000fe400078e020e */
[----:B------:R-:W3:Y:S01]  /*3b480*/  LDL.LU R28, [R1+0x404] ;  /* 0x00040400011c7983 */ /* 0x000ee20000300800 */
[----:B------:R-:W1:Y:S01]  /*3b490*/  LDCU UR4, c[0x0][0x39c] ;  /* 0x00007380ff0477ac */ /* 0x000e620008000800 */
[----:B----4-:R-:W-:Y:S01]  /*3b4a0*/  ISETP.LT.AND P2, PT, R29, UR5, !P0 ;  /* 0x000000051d007c0c */ /* 0x010fe2000c741270 */
[----:B------:R-:W-:Y:S01]  /*3b4b0*/  IMAD R16, R17, 0x2, R4 ;  /* 0x0000000211107824 */ /* 0x000fe200078e0204 */
[----:B------:R-:W4:Y:S01]  /*3b4c0*/  LDL.LU R29, [R1+0x408] ;  /* 0x00040800011d7983 */ /* 0x000f220000300800 */
[C---:B------:R-:W-:Y:S01]  /*3b4d0*/  LEA R14, P6, R4.reuse, R2, 0x2 ;  /* 0x00000002040e7211 */ /* 0x040fe200078c10ff */
[----:B------:R-:W3:Y:S01]  /*3b4e0*/  LDCU UR5, c[0x0][0x39c] ;  /* 0x00007380ff0577ac */ /* 0x000ee20008000800 */
[----:B------:R-:W3:Y:S02]  /*3b4f0*/  LDC R17, c[0x0][0x3b8] ;  /* 0x0000ee00ff117b82 */ /* 0x000ee40000000800 */
[----:B------:R-:W-:-:S02]  /*3b500*/  LEA.HI.X.SX32 R15, R4, R0, 0x2, P6 ;  /* 0x00000000040f7211 */ /* 0x000fc400030f16ff */
[----:B------:R-:W-:Y:S01]  /*3b510*/  LEA R4, P6, R16, R2, 0x2 ;  /* 0x0000000210047211 */ /* 0x000fe200078c10ff */
[----:B------:R-:W-:-:S03]  /*3b520*/  IMAD R21, R18, 0x2, R16 ;  /* 0x0000000212157824 */ /* 0x000fc600078e0210 */
[----:B--2---:R-:W-:Y:S01]  /*3b530*/  LEA.HI.X.SX32 R5, R16, R0, 0x2, P6 ;  /* 0x0000000010057211 */ /* 0x004fe200030f16ff */
[----:B------:R2:W-:Y:S01]  /*3b540*/  @P4 STG.E desc[UR12][R14.64], R6 ;  /* 0x000000060e004986 */ /* 0x0005e2000c10190c */
[----:B-1----:R-:W-:Y:S01]  /*3b550*/  IMAD R3, R3, 0x2, R21 ;  /* 0x0000000203037824 */ /* 0x002fe200078e0215 */
[----:B---3--:R-:W-:Y:S01]  /*3b560*/  ISETP.LT.AND P6, PT, R24, UR6, !P0 ;  /* 0x0000000618007c0c */ /* 0x008fe2000c7c1270 */
[----:B------:R-:W4:Y:S01]  /*3b570*/  LDCU UR6, c[0x0][0x39c] ;  /* 0x00007380ff0677ac */ /* 0x000f220008000800 */
[----:B------:R-:W-:Y:S01]  /*3b580*/  @P3 STG.E desc[UR12][R4.64], R7 ;  /* 0x0000000704003986 */ /* 0x000fe2000c10190c */
[----:B------:R-:W-:Y:S01]  /*3b590*/  IMAD R19, R19, 0x2, R3 ;  /* 0x0000000213137824 */ /* 0x000fe200078e0203 */
[----:B------:R-:W1:Y:S01]  /*3b5a0*/  LDC R16, c[0x0][0x3b8] ;  /* 0x0000ee00ff107b82 */ /* 0x000e620000000800 */
[----:B------:R-:W-:Y:S01]  /*3b5b0*/  ISETP.LT.AND P4, PT, R26, UR7, !P0 ;  /* 0x000000071a007c0c */ /* 0x000fe2000c781270 */
[----:B------:R-:W3:Y:S01]  /*3b5c0*/  LDS.128 R4, [R27+0x4000] ;  /* 0x004000001b047984 */ /* 0x000ee20000000c00 */
[----:B------:R-:W1:Y:S01]  /*3b5d0*/  LDCU UR7, c[0x0][0x39c] ;  /* 0x00007380ff0777ac */ /* 0x000e620008000800 */
[----:B--2---:R-:W-:-:S02]  /*3b5e0*/  LEA R14, P3, R21, R2, 0x2 ;  /* 0x00000002150e7211 */ /* 0x004fc400078610ff */
[----:B------:R-:W2:Y:S02]  /*3b5f0*/  LDL.LU R26, [R1+0x40c] ;  /* 0x00040c00011a7983 */ /* 0x000ea40000300800 */
[----:B------:R-:W3:Y:S01]  /*3b600*/  LDC R18, c[0x0][0x3b8] ;  /* 0x0000ee00ff127b82 */ /* 0x000ee20000000800 */
[----:B------:R-:W-:Y:S02]  /*3b610*/  LEA.HI.X.SX32 R15, R21, R0, 0x2, P3 ;  /* 0x00000000150f7211 */ /* 0x000fe400018f16ff */
[----:B------:R-:W-:-:S03]  /*3b620*/  LEA R12, P3, R3, R2, 0x2 ;  /* 0x00000002030c7211 */ /* 0x000fc600078610ff */
[----:B------:R1:W-:Y:S01]  /*3b630*/  @P5 STG.E desc[UR12][R14.64], R8 ;  /* 0x000000080e005986 */ /* 0x0003e2000c10190c */
[----:B------:R-:W-:Y:S02]  /*3b640*/  LEA.HI.X.SX32 R13, R3, R0, 0x2, P3 ;  /* 0x00000000030d7211 */ /* 0x000fe400018f16ff */
[----:B------:R-:W-:Y:S01]  /*3b650*/  ISETP.LT.AND P5, PT, R25, UR4, !P0 ;  /* 0x0000000419007c0c */ /* 0x000fe2000c7a1270 */
[----:B------:R-:W3:Y:S01]  /*3b660*/  LDC R3, c[0x0][0x3b8] ;  /* 0x0000ee00ff037b82 */ /* 0x000ee20000000800 */
[----:B------:R-:W2:Y:S01]  /*3b670*/  LDL.LU R25, [R1+0x410] ;  /* 0x0004100001197983 */ /* 0x000ea20000300800 */
[----:B------:R-:W-:Y:S01]  /*3b680*/  IMAD R21, R17, 0x2, R19 ;  /* 0x0000000211157824 */ /* 0x000fe200078e0213 */
[----:B------:R-:W2:Y:S01]  /*3b690*/  LDCU UR4, c[0x0][0x39c] ;  /* 0x00007380ff0477ac */ /* 0x000ea20008000800 */
[C---:B-1----:R-:W-:Y:S01]  /*3b6a0*/  LEA R14, P3, R19.reuse, R2, 0x2 ;  /* 0x00000002130e7211 */ /* 0x042fe200078610ff */
[----:B------:R1:W-:Y:S03]  /*3b6b0*/  @P2 STG.E desc[UR12][R12.64], R9 ;  /* 0x000000090c002986 */ /* 0x0003e6000c10190c */
[----:B------:R-:W1:Y:S01]  /*3b6c0*/  LDC R17, c[0x0][0x3b8] ;  /* 0x0000ee00ff117b82 */ /* 0x000e620000000800 */
[----:B------:R-:W-:-:S02]  /*3b6d0*/  LEA.HI.X.SX32 R15, R19, R0, 0x2, P3 ;  /* 0x00000000130f7211 */ /* 0x000fc400018f16ff */
[----:B------:R-:W-:Y:S01]  /*3b6e0*/  ISETP.LT.AND P3, PT, R28, UR5, !P0 ;  /* 0x000000051c007c0c */ /* 0x000fe2000c761270 */
[----:B------:R-:W-:Y:S01]  /*3b6f0*/  IMAD R23, R16, 0x2, R21 ;  /* 0x0000000210177824 */ /* 0x000fe200078e0215 */
[----:B------:R-:W2:Y:S01]  /*3b700*/  LDL.LU R28, [R1+0x414] ;  /* 0x00041400011c7983 */ /* 0x000ea20000300800 */
[----:B------:R-:W-:Y:S02]  /*3b710*/  LEA R8, P2, R21, R2, 0x2 ;  /* 0x0000000215087211 */ /* 0x000fe400078410ff */
[----:B------:R-:W1:Y:S01]  /*3b720*/  LDC R19, c[0x0][0x3b8] ;  /* 0x0000ee00ff137b82 */ /* 0x000e620000000800 */
[----:B------:R-:W1:Y:S01]  /*3b730*/  LDCU UR5, c[0x0][0x39c] ;  /* 0x00007380ff0577ac */ /* 0x000e620008000800 */
[----:B------:R3:W-:Y:S01]  /*3b740*/  @P6 STG.E desc[UR12][R14.64], R10 ;  /* 0x0000000a0e006986 */ /* 0x0007e2000c10190c */
[----:B----4-:R-:W-:Y:S02]  /*3b750*/  ISETP.LT.AND P6, PT, R29, UR6, !P0 ;  /* 0x000000061d007c0c */ /* 0x010fe4000c7c1270 */
[----:B-1----:R-:W-:Y:S01]  /*3b760*/  LEA.HI.X.SX32 R9, R21, R0, 0x2, P2 ;  /* 0x0000000015097211 */ /* 0x002fe200010f16ff */
[----:B------:R-:W4:Y:S02]  /*3b770*/  LDL.LU R29, [R1+0x3cc] ;  /* 0x0003cc00011d7983 */ /* 0x000f240000300800 */
[----:B------:R-:W1:Y:S01]  /*3b780*/  LDC R21, c[0x0][0x3b8] ;  /* 0x0000ee00ff157b82 */ /* 0x000e620000000800 */
[----:B---3--:R-:W-:Y:S01]  /*3b790*/  IMAD R15, R3, 0x2, R23 ;  /* 0x00000002030f7824 */ /* 0x008fe200078e0217 */
[----:B------:R-:W4:Y:S01]  /*3b7a0*/  LDCU UR6, c[0x0][0x39c] ;  /* 0x00007380ff0677ac */ /* 0x000f220008000800 */
[----:B------:R-:W-:Y:S04]  /*3b7b0*/  @P4 STG.E desc[UR12][R8.64], R11 ;  /* 0x0000000b08004986 */ /* 0x000fe8000c10190c */
[----:B------:R-:W3:Y:S01]  /*3b7c0*/  LDS.128 R8, [R27+0x6000] ;  /* 0x006000001b087984 */ /* 0x000ee20000000c00 */
[----:B------:R-:W-:Y:S01]  /*3b7d0*/  LEA R12, P4, R23, R2, 0x2 ;  /* 0x00000002170c7211 */ /* 0x000fe200078810ff */
[----:B------:R-:W2:Y:S01]  /*3b7e0*/  LDC R3, c[0x0][0x3b8] ;  /* 0x0000ee00ff037b82 */ /* 0x000ea20000000800 */
[----:B------:R-:W-:-:S02]  /*3b7f0*/  IMAD R17, R17, 0x2, R15 ;  /* 0x0000000211117824 */ /* 0x000fc400078e020f */
[----:B------:R-:W-:Y:S02]  /*3b800*/  LEA.HI.X.SX32 R13, R23, R0, 0x2, P4 ;  /* 0x00000000170d7211 */ /* 0x000fe400020f16ff */
[-C--:B------:R-:W-:Y:S01]  /*3b810*/  LEA R14, P4, R15, R2.reuse, 0x2 ;  /* 0x000000020f0e7211 */ /* 0x080fe200078810ff */
[----:B------:R-:W-:Y:S02]  /*3b820*/  IMAD R23, R18, 0x2, R17 ;  /* 0x0000000212177824 */ /* 0x000fe400078e0211 */
[----:B------:R1:W-:Y:S01]  /*3b830*/  @P5 STG.E desc[UR12][R12.64], R4 ;  /* 0x000000040c005986 */ /* 0x0003e2000c10190c */
[----:B------:R-:W-:Y:S02]  /*3b840*/  LEA R16, P5, R17, R2, 0x2 ;  /* 0x0000000211107211 */ /* 0x000fe400078a10ff */
[----:B------:R-:W-:Y:S02]  /*3b850*/  LEA.HI.X.SX32 R15, R15, R0, 0x2, P4 ;  /* 0x000000000f0f7211 */ /* 0x000fe400020f16ff */
[----:B--2---:R-:W-:-:S02]  /*3b860*/  ISETP.LT.AND P2, PT, R26, UR7, !P0 ;  /* 0x000000071a007c0c */ /* 0x004fc4000c741270 */
[----:B------:R-:W-:Y:S02]  /*3b870*/  LEA.HI.X.SX32 R17, R17, R0, 0x2, P5 ;  /* 0x0000000011117211 */ /* 0x000fe400028f16ff */
[----:B------:R-:W-:Y:S02]  /*3b880*/  LEA R18, P5, R23, R2, 0x2 ;  /* 0x0000000217127211 */ /* 0x000fe400078a10ff */
[----:B------:R-:W-:Y:S01]  /*3b890*/  ISETP.LT.AND P4, PT, R25, UR4, !P0 ;  /* 0x0000000419007c0c */ /* 0x000fe2000c781270 */
[----:B------:R-:W-:Y:S01]  /*3b8a0*/  IMAD R25, R19, 0x2, R23 ;  /* 0x0000000213197824 */ /* 0x000fe200078e0217 */
[----:B------:R-:W-:-:S03]  /*3b8b0*/  LEA.HI.X.SX32 R19, R23, R0, 0x2, P5 ;  /* 0x0000000017137211 */ /* 0x000fc600028f16ff */
[----:B-1----:R-:W-:Y:S01]  /*3b8c0*/  IMAD R21, R21, 0x2, R25 ;  /* 0x0000000215157824 */ /* 0x002fe200078e0219 */
[----:B------:R1:W-:Y:S01]  /*3b8d0*/  @P3 STG.E desc[UR12][R14.64], R5 ;  /* 0x000000050e003986 */ /* 0x0003e2000c10190c */
[C---:B------:R-:W-:Y:S02]  /*3b8e0*/  LEA R12, P5, R25.reuse, R2, 0x2 ;  /* 0x00000002190c7211 */ /* 0x040fe400078a10ff */
[----:B------:R-:W-:Y:S01]  /*3b8f0*/  IMAD R23, R20, 0x2, R21 ;  /* 0x0000000214177824 */ /* 0x000fe200078e0215 */
[----:B------:R2:W-:Y:S01]  /*3b900*/  @P6 STG.E desc[UR12][R16.64], R6 ;  /* 0x0000000610006986 */ /* 0x0005e2000c10190c */
[----:B------:R-:W-:Y:S02]  /*3b910*/  LEA.HI.X.SX32 R13, R25, R0, 0x2, P5 ;  /* 0x00000000190d7211 */ /* 0x000fe400028f16ff */
[----:B------:R-:W-:Y:S01]  /*3b920*/  ISETP.LT.AND P3, PT, R28, UR5, !P0 ;  /* 0x000000051c007c0c */ /* 0x000fe2000c761270 */
[----:B------:R2:W-:Y:S01]  /*3b930*/  @P2 STG.E desc[UR12][R18.64], R7 ;  /* 0x0000000712002986 */ /* 0x0005e2000c10190c */
[----:B------:R-:W-:-:S02]  /*3b940*/  LEA R4, P5, R21, R2, 0x2 ;  /* 0x0000000215047211 */ /* 0x000fc400078a10ff */
[----:B-1----:R-:W-:Y:S01]  /*3b950*/  LEA R14, P2, R23, R2, 0x2 ;  /* 0x00000002170e7211 */ /* 0x002fe200078410ff */
[----:B------:R-:W-:Y:S01]  /*3b960*/  IMAD R3, R3, 0x2, R23 ;  /* 0x0000000203037824 */ /* 0x000fe200078e0217 */
[-C--:B------:R-:W-:Y:S02]  /*3b970*/  LEA.HI.X.SX32 R5, R21, R0.reuse, 0x2, P5 ;  /* 0x0000000015057211 */ /* 0x080fe400028f16ff */
[----:B------:R-:W-:Y:S01]  /*3b980*/  LEA.HI.X.SX32 R15, R23, R0, 0x2, P2 ;  /* 0x00000000170f7211 */ /* 0x000fe200010f16ff */
[----:B---3--:R2:W-:Y:S01]  /*3b990*/  @P4 STG.E desc[UR12][R12.64], R8 ;  /* 0x000000080c004986 */ /* 0x0085e2000c10190c */
[----:B------:R-:W-:-:S03]  /*3b9a0*/  LEA R2, P2, R3, R2, 0x2 ;  /* 0x0000000203027211 */ /* 0x000fc600078410ff */
[----:B------:R2:W-:Y:S01]  /*3b9b0*/  @P3 STG.E desc[UR12][R4.64], R9 ;  /* 0x0000000904003986 */ /* 0x0005e2000c10190c */
[----:B------:R-:W-:Y:S02]  /*3b9c0*/  LEA.HI.X.SX32 R3, R3, R0, 0x2, P2 ;  /* 0x0000000003037211 */ /* 0x000fe400010f16ff */
[----:B----4-:R-:W-:-:S13]  /*3b9d0*/  ISETP.LT.AND P0, PT, R29, UR6, !P0 ;  /* 0x000000061d007c0c */ /* 0x010fda000c701270 */
[----:B------:R2:W-:Y:S01]  /*3b9e0*/  @P0 STG.E desc[UR12][R14.64], R10 ;  /* 0x0000000a0e000986 */ /* 0x0005e2000c10190c */
[----:B------:R-:W-:Y:S05]  /*3b9f0*/  @!P1 EXIT ;  /* 0x000000000000994d */ /* 0x000fea0003800000 */
[----:B------:R-:W-:Y:S01]  /*3ba00*/  STG.E desc[UR12][R2.64], R11 ;  /* 0x0000000b02007986 */ /* 0x000fe2000c10190c */
[----:B------:R-:W-:Y:S05]  /*3ba10*/  EXIT ;  /* 0x000000000000794d */ /* 0x000fea0003800000 */
.L_x_2:
[----:B------:R-:W-:-:S00]  /*3ba20*/  BRA `(.L_x_2) ;  /* 0xfffffffc00fc7947 */ /* 0x000fc0000383ffff */
[----:B------:R-:W-:-:S00]  /*3ba30*/  NOP ;  /* 0x0000000000007918 */ /* 0x000fc00000000000 */
        /* <DEDUP_REMOVED lines=12> */
.L_x_3:


//--------------------- .nv.shared.matmul_kernel  --------------------------
	.section	.nv.shared.matmul_kernel,"aw",@nobits
	.sectionflags	@""
	.align	16
	.zero		1024


//--------------------- .nv.shared.reserved.0     --------------------------
	.section	.nv.shared.reserved.0,"aw",@nobits
	.weak		__nv_reservedSMEM_offset_0_alias
	.size		__nv_reservedSMEM_offset_0_alias, 0, 64
	.other		__nv_reservedSMEM_offset_0_alias,@"STO_CUDA_RESERVED_SHARED STV_DEFAULT"
__nv_reservedSMEM_offset_0_alias:
	.zero		0
	.zero		64


//--------------------- .nv.constant0.matmul_kernel --------------------------
	.section	.nv.constant0.matmul_kernel,"a",@progbits
	.sectionflags	@""
	.align	4
.nv.constant0.matmul_kernel:
	.zero		976


//--------------------- SYMBOLS --------------------------

	.type		.nv.reservedSmem.offset0,@object
	.size		.nv.reservedSmem.offset0,0x4
	.type		.nv.reservedSmem.cap,@object
	.size		.nv.reservedSmem.cap,0x4
